	.target	sm_80

	.elftype	@"ET_EXEC"


//--------------------- .note.nv.tkinfo           --------------------------
	.section	.note.nv.tkinfo,"",@"SHT_NOTE"
	.sectionflags	@"SHF_NOTE_NV_TKINFO"
	.tkinfo
        /*0018*/ 	.word	0x00000002
        /*0030*/ 	.string	""
        /*0030*/ 	.string	"ptxas"
        /*0030*/ 	.string	"Cuda compilation tools, release 13.0, V13.0.88"
        /*0030*/ 	.string	"Build cuda_13.0.r13.0/compiler.36424714_0"
        /*0030*/ 	.string	"-arch sm_80 -m 64 "



//--------------------- .note.nv.cuinfo           --------------------------
	.section	.note.nv.cuinfo,"",@"SHT_NOTE"
	.sectionflags	@"SHF_NOTE_NV_CUINFO"
        /*0018*/ 	.short	0x0002
        /*001a*/ 	.short	0x0050
        /*001c*/ 	.short	0x0082
	.zero		2


//--------------------- .nv.info                  --------------------------
	.section	.nv.info,"",@"SHT_CUDA_INFO"
	.align	4


	//----- nvinfo : EIATTR_REGCOUNT
	.align		4
        /*0000*/ 	.byte	0x04, 0x2f
        /*0002*/ 	.short	(.L_27 - .L_26)
	.align		4
.L_26:
        /*0004*/ 	.word	index@(_ZN4mmha33masked_multihead_attention_kernelIfLi64ELi64ELi4ELi16ELi64ELb0ELb0EEEv26Multihead_attention_paramsIT_XT5_EE)
        /*0008*/ 	.word	0x0000003f


	//----- nvinfo : EIATTR_FRAME_SIZE
	.align		4
.L_27:
        /*000c*/ 	.byte	0x04, 0x11
        /*000e*/ 	.short	(.L_29 - .L_28)
	.align		4
.L_28:
        /*0010*/ 	.word	index@($__internal_23_$__cuda_sm70_shflsync_bfly_p)
        /*0014*/ 	.word	0x00000000


	//----- nvinfo : EIATTR_FRAME_SIZE
	.align		4
.L_29:
        /*0018*/ 	.byte	0x04, 0x11
        /*001a*/ 	.short	(.L_31 - .L_30)
	.align		4
.L_30:
        /*001c*/ 	.word	index@(_ZN4mmha33masked_multihead_attention_kernelIfLi64ELi64ELi4ELi16ELi64ELb0ELb0EEEv26Multihead_attention_paramsIT_XT5_EE)
        /*0020*/ 	.word	0x00000000


	//----- nvinfo : EIATTR_REGCOUNT
	.align		4
.L_31:
        /*0024*/ 	.byte	0x04, 0x2f
        /*0026*/ 	.short	(.L_33 - .L_32)
	.align		4
.L_32:
        /*0028*/ 	.word	index@(_ZN4mmha33masked_multihead_attention_kernelIfLi64ELi64ELi2ELi16ELi128ELb0ELb0EEEv26Multihead_attention_paramsIT_XT5_EE)
        /*002c*/ 	.word	0x00000060


	//----- nvinfo : EIATTR_FRAME_SIZE
	.align		4
.L_33:
        /*0030*/ 	.byte	0x04, 0x11
        /*0032*/ 	.short	(.L_35 - .L_34)
	.align		4
.L_34:
        /*0034*/ 	.word	index@($__internal_22_$__cuda_sm70_shflsync_bfly_p)
        /*0038*/ 	.word	0x00000000


	//----- nvinfo : EIATTR_FRAME_SIZE
	.align		4
.L_35:
        /*003c*/ 	.byte	0x04, 0x11
        /*003e*/ 	.short	(.L_37 - .L_36)
	.align		4
.L_36:
        /*0040*/ 	.word	index@(_ZN4mmha33masked_multihead_attention_kernelIfLi64ELi64ELi2ELi16ELi128ELb0ELb0EEEv26Multihead_attention_paramsIT_XT5_EE)
        /*0044*/ 	.word	0x00000000


	//----- nvinfo : EIATTR_REGCOUNT
	.align		4
.L_37:
        /*0048*/ 	.byte	0x04, 0x2f
        /*004a*/ 	.short	(.L_39 - .L_38)
	.align		4
.L_38:
        /*004c*/ 	.word	index@(_ZN4mmha33masked_multihead_attention_kernelIfLi64ELi64ELi1ELi16ELi256ELb0ELb0EEEv26Multihead_attention_paramsIT_XT5_EE)
        /*0050*/ 	.word	0x000000a6


	//----- nvinfo : EIATTR_FRAME_SIZE
	.align		4
.L_39:
        /*0054*/ 	.byte	0x04, 0x11
        /*0056*/ 	.short	(.L_41 - .L_40)
	.align		4
.L_40:
        /*0058*/ 	.word	index@($__internal_21_$__cuda_sm70_shflsync_bfly_p)
        /*005c*/ 	.word	0x00000000


	//----- nvinfo : EIATTR_FRAME_SIZE
	.align		4
.L_41:
        /*0060*/ 	.byte	0x04, 0x11
        /*0062*/ 	.short	(.L_43 - .L_42)
	.align		4
.L_42:
        /*0064*/ 	.word	index@(_ZN4mmha33masked_multihead_attention_kernelIfLi64ELi64ELi1ELi16ELi256ELb0ELb0EEEv26Multihead_attention_paramsIT_XT5_EE)
        /*0068*/ 	.word	0x00000000


	//----- nvinfo : EIATTR_REGCOUNT
	.align		4
.L_43:
        /*006c*/ 	.byte	0x04, 0x2f
        /*006e*/ 	.short	(.L_45 - .L_44)
	.align		4
.L_44:
        /*0070*/ 	.word	index@(_ZN4mmha33masked_multihead_attention_kernelIfLi64ELi64ELi4ELi16ELi64ELb0ELb1EEEv26Multihead_attention_paramsIT_XT5_EE)
        /*0074*/ 	.word	0x00000041


	//----- nvinfo : EIATTR_FRAME_SIZE
	.align		4
.L_45:
        /*0078*/ 	.byte	0x04, 0x11
        /*007a*/ 	.short	(.L_47 - .L_46)
	.align		4
.L_46:
        /*007c*/ 	.word	index@($__internal_20_$__cuda_sm70_shflsync_bfly_p)
        /*0080*/ 	.word	0x00000000


	//----- nvinfo : EIATTR_FRAME_SIZE
	.align		4
.L_47:
        /*0084*/ 	.byte	0x04, 0x11
        /*0086*/ 	.short	(.L_49 - .L_48)
	.align		4
.L_48:
        /*0088*/ 	.word	index@(_ZN4mmha33masked_multihead_attention_kernelIfLi64ELi64ELi4ELi16ELi64ELb0ELb1EEEv26Multihead_attention_paramsIT_XT5_EE)
        /*008c*/ 	.word	0x00000000


	//----- nvinfo : EIATTR_REGCOUNT
	.align		4
.L_49:
        /*0090*/ 	.byte	0x04, 0x2f
        /*0092*/ 	.short	(.L_51 - .L_50)
	.align		4
.L_50:
        /*0094*/ 	.word	index@(_ZN4mmha33masked_multihead_attention_kernelIfLi64ELi64ELi2ELi16ELi128ELb0ELb1EEEv26Multihead_attention_paramsIT_XT5_EE)
        /*0098*/ 	.word	0x00000060


	//----- nvinfo : EIATTR_FRAME_SIZE
	.align		4
.L_51:
        /*009c*/ 	.byte	0x04, 0x11
        /*009e*/ 	.short	(.L_53 - .L_52)
	.align		4
.L_52:
        /*00a0*/ 	.word	index@($__internal_19_$__cuda_sm70_shflsync_bfly_p)
        /*00a4*/ 	.word	0x00000000


	//----- nvinfo : EIATTR_FRAME_SIZE
	.align		4
.L_53:
        /*00a8*/ 	.byte	0x04, 0x11
        /*00aa*/ 	.short	(.L_55 - .L_54)
	.align		4
.L_54:
        /*00ac*/ 	.word	index@(_ZN4mmha33masked_multihead_attention_kernelIfLi64ELi64ELi2ELi16ELi128ELb0ELb1EEEv26Multihead_attention_paramsIT_XT5_EE)
        /*00b0*/ 	.word	0x00000000


	//----- nvinfo : EIATTR_REGCOUNT
	.align		4
.L_55:
        /*00b4*/ 	.byte	0x04, 0x2f
        /*00b6*/ 	.short	(.L_57 - .L_56)
	.align		4
.L_56:
        /*00b8*/ 	.word	index@(_ZN4mmha33masked_multihead_attention_kernelIfLi64ELi64ELi1ELi16ELi256ELb0ELb1EEEv26Multihead_attention_paramsIT_XT5_EE)
        /*00bc*/ 	.word	0x000000a7


	//----- nvinfo : EIATTR_FRAME_SIZE
	.align		4
.L_57:
        /*00c0*/ 	.byte	0x04, 0x11
        /*00c2*/ 	.short	(.L_59 - .L_58)
	.align		4
.L_58:
        /*00c4*/ 	.word	index@($__internal_18_$__cuda_sm70_shflsync_bfly_p)
        /*00c8*/ 	.word	0x00000000


	//----- nvinfo : EIATTR_FRAME_SIZE
	.align		4
.L_59:
        /*00cc*/ 	.byte	0x04, 0x11
        /*00ce*/ 	.short	(.L_61 - .L_60)
	.align		4
.L_60:
        /*00d0*/ 	.word	index@(_ZN4mmha33masked_multihead_attention_kernelIfLi64ELi64ELi1ELi16ELi256ELb0ELb1EEEv26Multihead_attention_paramsIT_XT5_EE)
        /*00d4*/ 	.word	0x00000000


	//----- nvinfo : EIATTR_REGCOUNT
	.align		4
.L_61:
        /*00d8*/ 	.byte	0x04, 0x2f
        /*00da*/ 	.short	(.L_63 - .L_62)
	.align		4
.L_62:
        /*00dc*/ 	.word	index@(_ZN4mmha33masked_multihead_attention_kernelItLi64ELi64ELi4ELi8ELi64ELb0ELb0EEEv26Multihead_attention_paramsIT_XT5_EE)
        /*00e0*/ 	.word	0x0000002c


	//----- nvinfo : EIATTR_FRAME_SIZE
	.align		4
.L_63:
        /*00e4*/ 	.byte	0x04, 0x11
        /*00e6*/ 	.short	(.L_65 - .L_64)
	.align		4
.L_64:
        /*00e8*/ 	.word	index@($__internal_17_$__cuda_sm70_shflsync_bfly_p)
        /*00ec*/ 	.word	0x00000000


	//----- nvinfo : EIATTR_FRAME_SIZE
	.align		4
.L_65:
        /*00f0*/ 	.byte	0x04, 0x11
        /*00f2*/ 	.short	(.L_67 - .L_66)
	.align		4
.L_66:
        /*00f4*/ 	.word	index@(_ZN4mmha33masked_multihead_attention_kernelItLi64ELi64ELi4ELi8ELi64ELb0ELb0EEEv26Multihead_attention_paramsIT_XT5_EE)
        /*00f8*/ 	.word	0x00000000


	//----- nvinfo : EIATTR_REGCOUNT
	.align		4
.L_67:
        /*00fc*/ 	.byte	0x04, 0x2f
        /*00fe*/ 	.short	(.L_69 - .L_68)
	.align		4
.L_68:
        /*0100*/ 	.word	index@(_ZN4mmha33masked_multihead_attention_kernelItLi64ELi64ELi2ELi8ELi128ELb0ELb0EEEv26Multihead_attention_paramsIT_XT5_EE)
        /*0104*/ 	.word	0x00000036


	//----- nvinfo : EIATTR_FRAME_SIZE
	.align		4
.L_69:
        /*0108*/ 	.byte	0x04, 0x11
        /*010a*/ 	.short	(.L_71 - .L_70)
	.align		4
.L_70:
        /*010c*/ 	.word	index@($__internal_16_$__cuda_sm70_shflsync_bfly_p)
        /*0110*/ 	.word	0x00000000


	//----- nvinfo : EIATTR_FRAME_SIZE
	.align		4
.L_71:
        /*0114*/ 	.byte	0x04, 0x11
        /*0116*/ 	.short	(.L_73 - .L_72)
	.align		4
.L_72:
        /*0118*/ 	.word	index@(_ZN4mmha33masked_multihead_attention_kernelItLi64ELi64ELi2ELi8ELi128ELb0ELb0EEEv26Multihead_attention_paramsIT_XT5_EE)
        /*011c*/ 	.word	0x00000000


	//----- nvinfo : EIATTR_REGCOUNT
	.align		4
.L_73:
        /*0120*/ 	.byte	0x04, 0x2f
        /*0122*/ 	.short	(.L_75 - .L_74)
	.align		4
.L_74:
        /*0124*/ 	.word	index@(_ZN4mmha33masked_multihead_attention_kernelItLi64ELi64ELi1ELi8ELi256ELb0ELb0EEEv26Multihead_attention_paramsIT_XT5_EE)
        /*0128*/ 	.word	0x0000005c


	//----- nvinfo : EIATTR_FRAME_SIZE
	.align		4
.L_75:
        /*012c*/ 	.byte	0x04, 0x11
        /*012e*/ 	.short	(.L_77 - .L_76)
	.align		4
.L_76:
        /*0130*/ 	.word	index@($__internal_15_$__cuda_sm70_shflsync_bfly_p)
        /*0134*/ 	.word	0x00000000


	//----- nvinfo : EIATTR_FRAME_SIZE
	.align		4
.L_77:
        /*0138*/ 	.byte	0x04, 0x11
        /*013a*/ 	.short	(.L_79 - .L_78)
	.align		4
.L_78:
        /*013c*/ 	.word	index@(_ZN4mmha33masked_multihead_attention_kernelItLi64ELi64ELi1ELi8ELi256ELb0ELb0EEEv26Multihead_attention_paramsIT_XT5_EE)
        /*0140*/ 	.word	0x00000000


	//----- nvinfo : EIATTR_REGCOUNT
	.align		4
.L_79:
        /*0144*/ 	.byte	0x04, 0x2f
        /*0146*/ 	.short	(.L_81 - .L_80)
	.align		4
.L_80:
        /*0148*/ 	.word	index@(_ZN4mmha33masked_multihead_attention_kernelItLi64ELi64ELi4ELi8ELi64ELb0ELb1EEEv26Multihead_attention_paramsIT_XT5_EE)
        /*014c*/ 	.word	0x0000002a


	//----- nvinfo : EIATTR_FRAME_SIZE
	.align		4
.L_81:
        /*0150*/ 	.byte	0x04, 0x11
        /*0152*/ 	.short	(.L_83 - .L_82)
	.align		4
.L_82:
        /*0154*/ 	.word	index@($__internal_14_$__cuda_sm70_shflsync_bfly_p)
        /*0158*/ 	.word	0x00000000


	//----- nvinfo : EIATTR_FRAME_SIZE
	.align		4
.L_83:
        /*015c*/ 	.byte	0x04, 0x11
        /*015e*/ 	.short	(.L_85 - .L_84)
	.align		4
.L_84:
        /*0160*/ 	.word	index@(_ZN4mmha33masked_multihead_attention_kernelItLi64ELi64ELi4ELi8ELi64ELb0ELb1EEEv26Multihead_attention_paramsIT_XT5_EE)
        /*0164*/ 	.word	0x00000000


	//----- nvinfo : EIATTR_REGCOUNT
	.align		4
.L_85:
        /*0168*/ 	.byte	0x04, 0x2f
        /*016a*/ 	.short	(.L_87 - .L_86)
	.align		4
.L_86:
        /*016c*/ 	.word	index@(_ZN4mmha33masked_multihead_attention_kernelItLi64ELi64ELi2ELi8ELi128ELb0ELb1EEEv26Multihead_attention_paramsIT_XT5_EE)
        /*0170*/ 	.word	0x00000039


	//----- nvinfo : EIATTR_FRAME_SIZE
	.align		4
.L_87:
        /*0174*/ 	.byte	0x04, 0x11
        /*0176*/ 	.short	(.L_89 - .L_88)
	.align		4
.L_88:
        /*0178*/ 	.word	index@($__internal_13_$__cuda_sm70_shflsync_bfly_p)
        /*017c*/ 	.word	0x00000000


	//----- nvinfo : EIATTR_FRAME_SIZE
	.align		4
.L_89:
        /*0180*/ 	.byte	0x04, 0x11
        /*0182*/ 	.short	(.L_91 - .L_90)
	.align		4
.L_90:
        /*0184*/ 	.word	index@(_ZN4mmha33masked_multihead_attention_kernelItLi64ELi64ELi2ELi8ELi128ELb0ELb1EEEv26Multihead_attention_paramsIT_XT5_EE)
        /*0188*/ 	.word	0x00000000


	//----- nvinfo : EIATTR_REGCOUNT
	.align		4
.L_91:
        /*018c*/ 	.byte	0x04, 0x2f
        /*018e*/ 	.short	(.L_93 - .L_92)
	.align		4
.L_92:
        /*0190*/ 	.word	index@(_ZN4mmha33masked_multihead_attention_kernelItLi64ELi64ELi1ELi8ELi256ELb0ELb1EEEv26Multihead_attention_paramsIT_XT5_EE)
        /*0194*/ 	.word	0x0000005d


	//----- nvinfo : EIATTR_FRAME_SIZE
	.align		4
.L_93:
        /*0198*/ 	.byte	0x04, 0x11
        /*019a*/ 	.short	(.L_95 - .L_94)
	.align		4
.L_94:
        /*019c*/ 	.word	index@($__internal_12_$__cuda_sm70_shflsync_bfly_p)
        /*01a0*/ 	.word	0x00000000


	//----- nvinfo : EIATTR_FRAME_SIZE
	.align		4
.L_95:
        /*01a4*/ 	.byte	0x04, 0x11
        /*01a6*/ 	.short	(.L_97 - .L_96)
	.align		4
.L_96:
        /*01a8*/ 	.word	index@(_ZN4mmha33masked_multihead_attention_kernelItLi64ELi64ELi1ELi8ELi256ELb0ELb1EEEv26Multihead_attention_paramsIT_XT5_EE)
        /*01ac*/ 	.word	0x00000000


	//----- nvinfo : EIATTR_REGCOUNT
	.align		4
.L_97:
        /*01b0*/ 	.byte	0x04, 0x2f
        /*01b2*/ 	.short	(.L_99 - .L_98)
	.align		4
.L_98:
        /*01b4*/ 	.word	index@(_ZN4mmha33masked_multihead_attention_kernelIfLi64ELi64ELi4ELi16ELi64ELb1ELb0EEEv26Multihead_attention_paramsIT_XT5_EE)
        /*01b8*/ 	.word	0x0000005a


	//----- nvinfo : EIATTR_FRAME_SIZE
	.align		4
.L_99:
        /*01bc*/ 	.byte	0x04, 0x11
        /*01be*/ 	.short	(.L_101 - .L_100)
	.align		4
.L_100:
        /*01c0*/ 	.word	index@($__internal_11_$__cuda_sm70_shflsync_bfly_p)
        /*01c4*/ 	.word	0x00000000


	//----- nvinfo : EIATTR_FRAME_SIZE
	.align		4
.L_101:
        /*01c8*/ 	.byte	0x04, 0x11
        /*01ca*/ 	.short	(.L_103 - .L_102)
	.align		4
.L_102:
        /*01cc*/ 	.word	index@(_ZN4mmha33masked_multihead_attention_kernelIfLi64ELi64ELi4ELi16ELi64ELb1ELb0EEEv26Multihead_attention_paramsIT_XT5_EE)
        /*01d0*/ 	.word	0x00000000


	//----- nvinfo : EIATTR_REGCOUNT
	.align		4
.L_103:
        /*01d4*/ 	.byte	0x04, 0x2f
        /*01d6*/ 	.short	(.L_105 - .L_104)
	.align		4
.L_104:
        /*01d8*/ 	.word	index@(_ZN4mmha33masked_multihead_attention_kernelIfLi64ELi64ELi2ELi16ELi128ELb1ELb0EEEv26Multihead_attention_paramsIT_XT5_EE)
        /*01dc*/ 	.word	0x00000082


	//----- nvinfo : EIATTR_FRAME_SIZE
	.align		4
.L_105:
        /*01e0*/ 	.byte	0x04, 0x11
        /*01e2*/ 	.short	(.L_107 - .L_106)
	.align		4
.L_106:
        /*01e4*/ 	.word	index@($__internal_10_$__cuda_sm70_shflsync_bfly_p)
        /*01e8*/ 	.word	0x00000000


	//----- nvinfo : EIATTR_FRAME_SIZE
	.align		4
.L_107:
        /*01ec*/ 	.byte	0x04, 0x11
        /*01ee*/ 	.short	(.L_109 - .L_108)
	.align		4
.L_108:
        /*01f0*/ 	.word	index@(_ZN4mmha33masked_multihead_attention_kernelIfLi64ELi64ELi2ELi16ELi128ELb1ELb0EEEv26Multihead_attention_paramsIT_XT5_EE)
        /*01f4*/ 	.word	0x00000000


	//----- nvinfo : EIATTR_REGCOUNT
	.align		4
.L_109:
        /*01f8*/ 	.byte	0x04, 0x2f
        /*01fa*/ 	.short	(.L_111 - .L_110)
	.align		4
.L_110:
        /*01fc*/ 	.word	index@(_ZN4mmha33masked_multihead_attention_kernelIfLi64ELi64ELi1ELi16ELi256ELb1ELb0EEEv26Multihead_attention_paramsIT_XT5_EE)
        /*0200*/ 	.word	0x000000e5


	//----- nvinfo : EIATTR_FRAME_SIZE
	.align		4
.L_111:
        /*0204*/ 	.byte	0x04, 0x11
        /*0206*/ 	.short	(.L_113 - .L_112)
	.align		4
.L_112:
        /*0208*/ 	.word	index@($__internal_9_$__cuda_sm70_shflsync_bfly_p)
        /*020c*/ 	.word	0x00000000


	//----- nvinfo : EIATTR_FRAME_SIZE
	.align		4
.L_113:
        /*0210*/ 	.byte	0x04, 0x11
        /*0212*/ 	.short	(.L_115 - .L_114)
	.align		4
.L_114:
        /*0214*/ 	.word	index@(_ZN4mmha33masked_multihead_attention_kernelIfLi64ELi64ELi1ELi16ELi256ELb1ELb0EEEv26Multihead_attention_paramsIT_XT5_EE)
        /*0218*/ 	.word	0x00000000


	//----- nvinfo : EIATTR_REGCOUNT
	.align		4
.L_115:
        /*021c*/ 	.byte	0x04, 0x2f
        /*021e*/ 	.short	(.L_117 - .L_116)
	.align		4
.L_116:
        /*0220*/ 	.word	index@(_ZN4mmha33masked_multihead_attention_kernelIfLi64ELi64ELi4ELi16ELi64ELb1ELb1EEEv26Multihead_attention_paramsIT_XT5_EE)
        /*0224*/ 	.word	0x0000005c


	//----- nvinfo : EIATTR_FRAME_SIZE
	.align		4
.L_117:
        /*0228*/ 	.byte	0x04, 0x11
        /*022a*/ 	.short	(.L_119 - .L_118)
	.align		4
.L_118:
        /*022c*/ 	.word	index@($__internal_8_$__cuda_sm70_shflsync_bfly_p)
        /*0230*/ 	.word	0x00000000


	//----- nvinfo : EIATTR_FRAME_SIZE
	.align		4
.L_119:
        /*0234*/ 	.byte	0x04, 0x11
        /*0236*/ 	.short	(.L_121 - .L_120)
	.align		4
.L_120:
        /*0238*/ 	.word	index@(_ZN4mmha33masked_multihead_attention_kernelIfLi64ELi64ELi4ELi16ELi64ELb1ELb1EEEv26Multihead_attention_paramsIT_XT5_EE)
        /*023c*/ 	.word	0x00000000


	//----- nvinfo : EIATTR_REGCOUNT
	.align		4
.L_121:
        /*0240*/ 	.byte	0x04, 0x2f
        /*0242*/ 	.short	(.L_123 - .L_122)
	.align		4
.L_122:
        /*0244*/ 	.word	index@(_ZN4mmha33masked_multihead_attention_kernelIfLi64ELi64ELi2ELi16ELi128ELb1ELb1EEEv26Multihead_attention_paramsIT_XT5_EE)
        /*0248*/ 	.word	0x00000086


	//----- nvinfo : EIATTR_FRAME_SIZE
	.align		4
.L_123:
        /*024c*/ 	.byte	0x04, 0x11
        /*024e*/ 	.short	(.L_125 - .L_124)
	.align		4
.L_124:
        /*0250*/ 	.word	index@($__internal_7_$__cuda_sm70_shflsync_bfly_p)
        /*0254*/ 	.word	0x00000000


	//----- nvinfo : EIATTR_FRAME_SIZE
	.align		4
.L_125:
        /*0258*/ 	.byte	0x04, 0x11
        /*025a*/ 	.short	(.L_127 - .L_126)
	.align		4
.L_126:
        /*025c*/ 	.word	index@(_ZN4mmha33masked_multihead_attention_kernelIfLi64ELi64ELi2ELi16ELi128ELb1ELb1EEEv26Multihead_attention_paramsIT_XT5_EE)
        /*0260*/ 	.word	0x00000000


	//----- nvinfo : EIATTR_REGCOUNT
	.align		4
.L_127:
        /*0264*/ 	.byte	0x04, 0x2f
        /*0266*/ 	.short	(.L_129 - .L_128)
	.align		4
.L_128:
        /*0268*/ 	.word	index@(_ZN4mmha33masked_multihead_attention_kernelIfLi64ELi64ELi1ELi16ELi256ELb1ELb1EEEv26Multihead_attention_paramsIT_XT5_EE)
        /*026c*/ 	.word	0x000000e7


	//----- nvinfo : EIATTR_FRAME_SIZE
	.align		4
.L_129:
        /*0270*/ 	.byte	0x04, 0x11
        /*0272*/ 	.short	(.L_131 - .L_130)
	.align		4
.L_130:
        /*0274*/ 	.word	index@($__internal_6_$__cuda_sm70_shflsync_bfly_p)
        /*0278*/ 	.word	0x00000000


	//----- nvinfo : EIATTR_FRAME_SIZE
	.align		4
.L_131:
        /*027c*/ 	.byte	0x04, 0x11
        /*027e*/ 	.short	(.L_133 - .L_132)
	.align		4
.L_132:
        /*0280*/ 	.word	index@(_ZN4mmha33masked_multihead_attention_kernelIfLi64ELi64ELi1ELi16ELi256ELb1ELb1EEEv26Multihead_attention_paramsIT_XT5_EE)
        /*0284*/ 	.word	0x00000000


	//----- nvinfo : EIATTR_REGCOUNT
	.align		4
.L_133:
        /*0288*/ 	.byte	0x04, 0x2f
        /*028a*/ 	.short	(.L_135 - .L_134)
	.align		4
.L_134:
        /*028c*/ 	.word	index@(_ZN4mmha33masked_multihead_attention_kernelItLi64ELi64ELi4ELi8ELi64ELb1ELb0EEEv26Multihead_attention_paramsIT_XT5_EE)
        /*0290*/ 	.word	0x00000040


	//----- nvinfo : EIATTR_FRAME_SIZE
	.align		4
.L_135:
        /*0294*/ 	.byte	0x04, 0x11
        /*0296*/ 	.short	(.L_137 - .L_136)
	.align		4
.L_136:
        /*0298*/ 	.word	index@($__internal_5_$__cuda_sm70_shflsync_bfly_p)
        /*029c*/ 	.word	0x00000000


	//----- nvinfo : EIATTR_FRAME_SIZE
	.align		4
.L_137:
        /*02a0*/ 	.byte	0x04, 0x11
        /*02a2*/ 	.short	(.L_139 - .L_138)
	.align		4
.L_138:
        /*02a4*/ 	.word	index@(_ZN4mmha33masked_multihead_attention_kernelItLi64ELi64ELi4ELi8ELi64ELb1ELb0EEEv26Multihead_attention_paramsIT_XT5_EE)
        /*02a8*/ 	.word	0x00000000


	//----- nvinfo : EIATTR_REGCOUNT
	.align		4
.L_139:
        /*02ac*/ 	.byte	0x04, 0x2f
        /*02ae*/ 	.short	(.L_141 - .L_140)
	.align		4
.L_140:
        /*02b0*/ 	.word	index@(_ZN4mmha33masked_multihead_attention_kernelItLi64ELi64ELi2ELi8ELi128ELb1ELb0EEEv26Multihead_attention_paramsIT_XT5_EE)
        /*02b4*/ 	.word	0x00000053


	//----- nvinfo : EIATTR_FRAME_SIZE
	.align		4
.L_141:
        /*02b8*/ 	.byte	0x04, 0x11
        /*02ba*/ 	.short	(.L_143 - .L_142)
	.align		4
.L_142:
        /*02bc*/ 	.word	index@($__internal_4_$__cuda_sm70_shflsync_bfly_p)
        /*02c0*/ 	.word	0x00000000


	//----- nvinfo : EIATTR_FRAME_SIZE
	.align		4
.L_143:
        /*02c4*/ 	.byte	0x04, 0x11
        /*02c6*/ 	.short	(.L_145 - .L_144)
	.align		4
.L_144:
        /*02c8*/ 	.word	index@(_ZN4mmha33masked_multihead_attention_kernelItLi64ELi64ELi2ELi8ELi128ELb1ELb0EEEv26Multihead_attention_paramsIT_XT5_EE)
        /*02cc*/ 	.word	0x00000000


	//----- nvinfo : EIATTR_REGCOUNT
	.align		4
.L_145:
        /*02d0*/ 	.byte	0x04, 0x2f
        /*02d2*/ 	.short	(.L_147 - .L_146)
	.align		4
.L_146:
        /*02d4*/ 	.word	index@(_ZN4mmha33masked_multihead_attention_kernelItLi64ELi64ELi1ELi8ELi256ELb1ELb0EEEv26Multihead_attention_paramsIT_XT5_EE)
        /*02d8*/ 	.word	0x0000007f


	//----- nvinfo : EIATTR_FRAME_SIZE
	.align		4
.L_147:
        /*02dc*/ 	.byte	0x04, 0x11
        /*02de*/ 	.short	(.L_149 - .L_148)
	.align		4
.L_148:
        /*02e0*/ 	.word	index@($__internal_3_$__cuda_sm70_shflsync_bfly_p)
        /*02e4*/ 	.word	0x00000000


	//----- nvinfo : EIATTR_FRAME_SIZE
	.align		4
.L_149:
        /*02e8*/ 	.byte	0x04, 0x11
        /*02ea*/ 	.short	(.L_151 - .L_150)
	.align		4
.L_150:
        /*02ec*/ 	.word	index@(_ZN4mmha33masked_multihead_attention_kernelItLi64ELi64ELi1ELi8ELi256ELb1ELb0EEEv26Multihead_attention_paramsIT_XT5_EE)
        /*02f0*/ 	.word	0x00000000


	//----- nvinfo : EIATTR_REGCOUNT
	.align		4
.L_151:
        /*02f4*/ 	.byte	0x04, 0x2f
        /*02f6*/ 	.short	(.L_153 - .L_152)
	.align		4
.L_152:
        /*02f8*/ 	.word	index@(_ZN4mmha33masked_multihead_attention_kernelItLi64ELi64ELi4ELi8ELi64ELb1ELb1EEEv26Multihead_attention_paramsIT_XT5_EE)
        /*02fc*/ 	.word	0x00000040


	//----- nvinfo : EIATTR_FRAME_SIZE
	.align		4
.L_153:
        /*0300*/ 	.byte	0x04, 0x11
        /*0302*/ 	.short	(.L_155 - .L_154)
	.align		4
.L_154:
        /*0304*/ 	.word	index@($__internal_2_$__cuda_sm70_shflsync_bfly_p)
        /*0308*/ 	.word	0x00000000


	//----- nvinfo : EIATTR_FRAME_SIZE
	.align		4
.L_155:
        /*030c*/ 	.byte	0x04, 0x11
        /*030e*/ 	.short	(.L_157 - .L_156)
	.align		4
.L_156:
        /*0310*/ 	.word	index@(_ZN4mmha33masked_multihead_attention_kernelItLi64ELi64ELi4ELi8ELi64ELb1ELb1EEEv26Multihead_attention_paramsIT_XT5_EE)
        /*0314*/ 	.word	0x00000000


	//----- nvinfo : EIATTR_REGCOUNT
	.align		4
.L_157:
        /*0318*/ 	.byte	0x04, 0x2f
        /*031a*/ 	.short	(.L_159 - .L_158)
	.align		4
.L_158:
        /*031c*/ 	.word	index@(_ZN4mmha33masked_multihead_attention_kernelItLi64ELi64ELi2ELi8ELi128ELb1ELb1EEEv26Multihead_attention_paramsIT_XT5_EE)
        /*0320*/ 	.word	0x00000055


	//----- nvinfo : EIATTR_FRAME_SIZE
	.align		4
.L_159:
        /*0324*/ 	.byte	0x04, 0x11
        /*0326*/ 	.short	(.L_161 - .L_160)
	.align		4
.L_160:
        /*0328*/ 	.word	index@($__internal_1_$__cuda_sm70_shflsync_bfly_p)
        /*032c*/ 	.word	0x00000000


	//----- nvinfo : EIATTR_FRAME_SIZE
	.align		4
.L_161:
        /*0330*/ 	.byte	0x04, 0x11
        /*0332*/ 	.short	(.L_163 - .L_162)
	.align		4
.L_162:
        /*0334*/ 	.word	index@(_ZN4mmha33masked_multihead_attention_kernelItLi64ELi64ELi2ELi8ELi128ELb1ELb1EEEv26Multihead_attention_paramsIT_XT5_EE)
        /*0338*/ 	.word	0x00000000


	//----- nvinfo : EIATTR_REGCOUNT
	.align		4
.L_163:
        /*033c*/ 	.byte	0x04, 0x2f
        /*033e*/ 	.short	(.L_165 - .L_164)
	.align		4
.L_164:
        /*0340*/ 	.word	index@(_ZN4mmha33masked_multihead_attention_kernelItLi64ELi64ELi1ELi8ELi256ELb1ELb1EEEv26Multihead_attention_paramsIT_XT5_EE)
        /*0344*/ 	.word	0x0000007f


	//----- nvinfo : EIATTR_FRAME_SIZE
	.align		4
.L_165:
        /*0348*/ 	.byte	0x04, 0x11
        /*034a*/ 	.short	(.L_167 - .L_166)
	.align		4
.L_166:
        /*034c*/ 	.word	index@($__internal_0_$__cuda_sm70_shflsync_bfly_p)
        /*0350*/ 	.word	0x00000000


	//----- nvinfo : EIATTR_FRAME_SIZE
	.align		4
.L_167:
        /*0354*/ 	.byte	0x04, 0x11
        /*0356*/ 	.short	(.L_169 - .L_168)
	.align		4
.L_168:
        /*0358*/ 	.word	index@(_ZN4mmha33masked_multihead_attention_kernelItLi64ELi64ELi1ELi8ELi256ELb1ELb1EEEv26Multihead_attention_paramsIT_XT5_EE)
        /*035c*/ 	.word	0x00000000


	//----- nvinfo : EIATTR_MIN_STACK_SIZE
	.align		4
.L_169:
        /*0360*/ 	.byte	0x04, 0x12
        /*0362*/ 	.short	(.L_171 - .L_170)
	.align		4
.L_170:
        /*0364*/ 	.word	index@(_ZN4mmha33masked_multihead_attention_kernelItLi64ELi64ELi1ELi8ELi256ELb1ELb1EEEv26Multihead_attention_paramsIT_XT5_EE)
        /*0368*/ 	.word	0x00000000


	//----- nvinfo : EIATTR_MIN_STACK_SIZE
	.align		4
.L_171:
        /*036c*/ 	.byte	0x04, 0x12
        /*036e*/ 	.short	(.L_173 - .L_172)
	.align		4
.L_172:
        /*0370*/ 	.word	index@(_ZN4mmha33masked_multihead_attention_kernelItLi64ELi64ELi2ELi8ELi128ELb1ELb1EEEv26Multihead_attention_paramsIT_XT5_EE)
        /*0374*/ 	.word	0x00000000


	//----- nvinfo : EIATTR_MIN_STACK_SIZE
	.align		4
.L_173:
        /*0378*/ 	.byte	0x04, 0x12
        /*037a*/ 	.short	(.L_175 - .L_174)
	.align		4
.L_174:
        /*037c*/ 	.word	index@(_ZN4mmha33masked_multihead_attention_kernelItLi64ELi64ELi4ELi8ELi64ELb1ELb1EEEv26Multihead_attention_paramsIT_XT5_EE)
        /*0380*/ 	.word	0x00000000


	//----- nvinfo : EIATTR_MIN_STACK_SIZE
	.align		4
.L_175:
        /*0384*/ 	.byte	0x04, 0x12
        /*0386*/ 	.short	(.L_177 - .L_176)
	.align		4
.L_176:
        /*0388*/ 	.word	index@(_ZN4mmha33masked_multihead_attention_kernelItLi64ELi64ELi1ELi8ELi256ELb1ELb0EEEv26Multihead_attention_paramsIT_XT5_EE)
        /*038c*/ 	.word	0x00000000


	//----- nvinfo : EIATTR_MIN_STACK_SIZE
	.align		4
.L_177:
        /*0390*/ 	.byte	0x04, 0x12
        /*0392*/ 	.short	(.L_179 - .L_178)
	.align		4
.L_178:
        /*0394*/ 	.word	index@(_ZN4mmha33masked_multihead_attention_kernelItLi64ELi64ELi2ELi8ELi128ELb1ELb0EEEv26Multihead_attention_paramsIT_XT5_EE)
        /*0398*/ 	.word	0x00000000


	//----- nvinfo : EIATTR_MIN_STACK_SIZE
	.align		4
.L_179:
        /*039c*/ 	.byte	0x04, 0x12
        /*039e*/ 	.short	(.L_181 - .L_180)
	.align		4
.L_180:
        /*03a0*/ 	.word	index@(_ZN4mmha33masked_multihead_attention_kernelItLi64ELi64ELi4ELi8ELi64ELb1ELb0EEEv26Multihead_attention_paramsIT_XT5_EE)
        /*03a4*/ 	.word	0x00000000


	//----- nvinfo : EIATTR_MIN_STACK_SIZE
	.align		4
.L_181:
        /*03a8*/ 	.byte	0x04, 0x12
        /*03aa*/ 	.short	(.L_183 - .L_182)
	.align		4
.L_182:
        /*03ac*/ 	.word	index@(_ZN4mmha33masked_multihead_attention_kernelIfLi64ELi64ELi1ELi16ELi256ELb1ELb1EEEv26Multihead_attention_paramsIT_XT5_EE)
        /*03b0*/ 	.word	0x00000000


	//----- nvinfo : EIATTR_MIN_STACK_SIZE
	.align		4
.L_183:
        /*03b4*/ 	.byte	0x04, 0x12
        /*03b6*/ 	.short	(.L_185 - .L_184)
	.align		4
.L_184:
        /*03b8*/ 	.word	index@(_ZN4mmha33masked_multihead_attention_kernelIfLi64ELi64ELi2ELi16ELi128ELb1ELb1EEEv26Multihead_attention_paramsIT_XT5_EE)
        /*03bc*/ 	.word	0x00000000


	//----- nvinfo : EIATTR_MIN_STACK_SIZE
	.align		4
.L_185:
        /*03c0*/ 	.byte	0x04, 0x12
        /*03c2*/ 	.short	(.L_187 - .L_186)
	.align		4
.L_186:
        /*03c4*/ 	.word	index@(_ZN4mmha33masked_multihead_attention_kernelIfLi64ELi64ELi4ELi16ELi64ELb1ELb1EEEv26Multihead_attention_paramsIT_XT5_EE)
        /*03c8*/ 	.word	0x00000000


	//----- nvinfo : EIATTR_MIN_STACK_SIZE
	.align		4
.L_187:
        /*03cc*/ 	.byte	0x04, 0x12
        /*03ce*/ 	.short	(.L_189 - .L_188)
	.align		4
.L_188:
        /*03d0*/ 	.word	index@(_ZN4mmha33masked_multihead_attention_kernelIfLi64ELi64ELi1ELi16ELi256ELb1ELb0EEEv26Multihead_attention_paramsIT_XT5_EE)
        /*03d4*/ 	.word	0x00000000


	//----- nvinfo : EIATTR_MIN_STACK_SIZE
	.align		4
.L_189:
        /*03d8*/ 	.byte	0x04, 0x12
        /*03da*/ 	.short	(.L_191 - .L_190)
	.align		4
.L_190:
        /*03dc*/ 	.word	index@(_ZN4mmha33masked_multihead_attention_kernelIfLi64ELi64ELi2ELi16ELi128ELb1ELb0EEEv26Multihead_attention_paramsIT_XT5_EE)
        /*03e0*/ 	.word	0x00000000


	//----- nvinfo : EIATTR_MIN_STACK_SIZE
	.align		4
.L_191:
        /*03e4*/ 	.byte	0x04, 0x12
        /*03e6*/ 	.short	(.L_193 - .L_192)
	.align		4
.L_192:
        /*03e8*/ 	.word	index@(_ZN4mmha33masked_multihead_attention_kernelIfLi64ELi64ELi4ELi16ELi64ELb1ELb0EEEv26Multihead_attention_paramsIT_XT5_EE)
        /*03ec*/ 	.word	0x00000000


	//----- nvinfo : EIATTR_MIN_STACK_SIZE
	.align		4
.L_193:
        /*03f0*/ 	.byte	0x04, 0x12
        /*03f2*/ 	.short	(.L_195 - .L_194)
	.align		4
.L_194:
        /*03f4*/ 	.word	index@(_ZN4mmha33masked_multihead_attention_kernelItLi64ELi64ELi1ELi8ELi256ELb0ELb1EEEv26Multihead_attention_paramsIT_XT5_EE)
        /*03f8*/ 	.word	0x00000000


	//----- nvinfo : EIATTR_MIN_STACK_SIZE
	.align		4
.L_195:
        /*03fc*/ 	.byte	0x04, 0x12
        /*03fe*/ 	.short	(.L_197 - .L_196)
	.align		4
.L_196:
        /*0400*/ 	.word	index@(_ZN4mmha33masked_multihead_attention_kernelItLi64ELi64ELi2ELi8ELi128ELb0ELb1EEEv26Multihead_attention_paramsIT_XT5_EE)
        /*0404*/ 	.word	0x00000000


	//----- nvinfo : EIATTR_MIN_STACK_SIZE
	.align		4
.L_197:
        /*0408*/ 	.byte	0x04, 0x12
        /*040a*/ 	.short	(.L_199 - .L_198)
	.align		4
.L_198:
        /*040c*/ 	.word	index@(_ZN4mmha33masked_multihead_attention_kernelItLi64ELi64ELi4ELi8ELi64ELb0ELb1EEEv26Multihead_attention_paramsIT_XT5_EE)
        /*0410*/ 	.word	0x00000000


	//----- nvinfo : EIATTR_MIN_STACK_SIZE
	.align		4
.L_199:
        /*0414*/ 	.byte	0x04, 0x12
        /*0416*/ 	.short	(.L_201 - .L_200)
	.align		4
.L_200:
        /*0418*/ 	.word	index@(_ZN4mmha33masked_multihead_attention_kernelItLi64ELi64ELi1ELi8ELi256ELb0ELb0EEEv26Multihead_attention_paramsIT_XT5_EE)
        /*041c*/ 	.word	0x00000000


	//----- nvinfo : EIATTR_MIN_STACK_SIZE
	.align		4
.L_201:
        /*0420*/ 	.byte	0x04, 0x12
        /*0422*/ 	.short	(.L_203 - .L_202)
	.align		4
.L_202:
        /*0424*/ 	.word	index@(_ZN4mmha33masked_multihead_attention_kernelItLi64ELi64ELi2ELi8ELi128ELb0ELb0EEEv26Multihead_attention_paramsIT_XT5_EE)
        /*0428*/ 	.word	0x00000000


	//----- nvinfo : EIATTR_MIN_STACK_SIZE
	.align		4
.L_203:
        /*042c*/ 	.byte	0x04, 0x12
        /*042e*/ 	.short	(.L_205 - .L_204)
	.align		4
.L_204:
        /*0430*/ 	.word	index@(_ZN4mmha33masked_multihead_attention_kernelItLi64ELi64ELi4ELi8ELi64ELb0ELb0EEEv26Multihead_attention_paramsIT_XT5_EE)
        /*0434*/ 	.word	0x00000000


	//----- nvinfo : EIATTR_MIN_STACK_SIZE
	.align		4
.L_205:
        /*0438*/ 	.byte	0x04, 0x12
        /*043a*/ 	.short	(.L_207 - .L_206)
	.align		4
.L_206:
        /*043c*/ 	.word	index@(_ZN4mmha33masked_multihead_attention_kernelIfLi64ELi64ELi1ELi16ELi256ELb0ELb1EEEv26Multihead_attention_paramsIT_XT5_EE)
        /*0440*/ 	.word	0x00000000


	//----- nvinfo : EIATTR_MIN_STACK_SIZE
	.align		4
.L_207:
        /*0444*/ 	.byte	0x04, 0x12
        /*0446*/ 	.short	(.L_209 - .L_208)
	.align		4
.L_208:
        /*0448*/ 	.word	index@(_ZN4mmha33masked_multihead_attention_kernelIfLi64ELi64ELi2ELi16ELi128ELb0ELb1EEEv26Multihead_attention_paramsIT_XT5_EE)
        /*044c*/ 	.word	0x00000000


	//----- nvinfo : EIATTR_MIN_STACK_SIZE
	.align		4
.L_209:
        /*0450*/ 	.byte	0x04, 0x12
        /*0452*/ 	.short	(.L_211 - .L_210)
	.align		4
.L_210:
        /*0454*/ 	.word	index@(_ZN4mmha33masked_multihead_attention_kernelIfLi64ELi64ELi4ELi16ELi64ELb0ELb1EEEv26Multihead_attention_paramsIT_XT5_EE)
        /*0458*/ 	.word	0x00000000


	//----- nvinfo : EIATTR_MIN_STACK_SIZE
	.align		4
.L_211:
        /*045c*/ 	.byte	0x04, 0x12
        /*045e*/ 	.short	(.L_213 - .L_212)
	.align		4
.L_212:
        /*0460*/ 	.word	index@(_ZN4mmha33masked_multihead_attention_kernelIfLi64ELi64ELi1ELi16ELi256ELb0ELb0EEEv26Multihead_attention_paramsIT_XT5_EE)
        /*0464*/ 	.word	0x00000000


	//----- nvinfo : EIATTR_MIN_STACK_SIZE
	.align		4
.L_213:
        /*0468*/ 	.byte	0x04, 0x12
        /*046a*/ 	.short	(.L_215 - .L_214)
	.align		4
.L_214:
        /*046c*/ 	.word	index@(_ZN4mmha33masked_multihead_attention_kernelIfLi64ELi64ELi2ELi16ELi128ELb0ELb0EEEv26Multihead_attention_paramsIT_XT5_EE)
        /*0470*/ 	.word	0x00000000


	//----- nvinfo : EIATTR_MIN_STACK_SIZE
	.align		4
.L_215:
        /*0474*/ 	.byte	0x04, 0x12
        /*0476*/ 	.short	(.L_217 - .L_216)
	.align		4
.L_216:
        /*0478*/ 	.word	index@(_ZN4mmha33masked_multihead_attention_kernelIfLi64ELi64ELi4ELi16ELi64ELb0ELb0EEEv26Multihead_attention_paramsIT_XT5_EE)
        /*047c*/ 	.word	0x00000000
.L_217:


//--------------------- .nv.info._ZN4mmha33masked_multihead_attention_kernelItLi64ELi64ELi1ELi8ELi256ELb1ELb1EEEv26Multihead_attention_paramsIT_XT5_EE --------------------------
	.section	.nv.info._ZN4mmha33masked_multihead_attention_kernelItLi64ELi64ELi1ELi8ELi256ELb1ELb1EEEv26Multihead_attention_paramsIT_XT5_EE,"",@"SHT_CUDA_INFO"
	.sectionflags	@""
	.align	4


	//----- nvinfo : EIATTR_CUDA_API_VERSION
	.align		4
        /*0000*/ 	.byte	0x04, 0x37
        /*0002*/ 	.short	(.L_219 - .L_218)
.L_218:
        /*0004*/ 	.word	0x00000082


	//----- nvinfo : EIATTR_SW2861232_WAR
	.align		4
.L_219:
        /*0008*/ 	.byte	0x01, 0x35
	.zero		2


	//----- nvinfo : EIATTR_PARAM_CBANK
	.align		4
        /*000c*/ 	.byte	0x04, 0x0a
        /*000e*/ 	.short	(.L_221 - .L_220)
	.align		4
.L_220:
        /*0010*/ 	.word	index@(.nv.constant0._ZN4mmha33masked_multihead_attention_kernelItLi64ELi64ELi1ELi8ELi256ELb1ELb1EEEv26Multihead_attention_paramsIT_XT5_EE)
        /*0014*/ 	.short	0x0160
        /*0016*/ 	.short	0x0128


	//----- nvinfo : EIATTR_CBANK_PARAM_SIZE
	.align		4
.L_221:
        /*0018*/ 	.byte	0x03, 0x19
        /*001a*/ 	.short	0x0128


	//----- nvinfo : EIATTR_KPARAM_INFO
	.align		4
        /*001c*/ 	.byte	0x04, 0x17
        /*001e*/ 	.short	(.L_223 - .L_222)
.L_222:
        /*0020*/ 	.word	0x00000000
        /*0024*/ 	.short	0x0000
        /*0026*/ 	.short	0x0000
        /*0028*/ 	.byte	0x00, 0xf0, 0xa1, 0x04


	//----- nvinfo : EIATTR_MAXREG_COUNT
	.align		4
.L_223:
        /*002c*/ 	.byte	0x03, 0x1b
        /*002e*/ 	.short	0x00ff


	//----- nvinfo : EIATTR_NUM_BARRIERS
	.align		4
        /*0030*/ 	.byte	0x02, 0x4c
        /*0032*/ 	.byte	0x01
	.zero		1


	//----- nvinfo : EIATTR_EXTERNS
	.align		4
        /*0034*/ 	.byte	0x04, 0x0f
        /*0036*/ 	.short	(.L_225 - .L_224)


	//   ....[0]....
	.align		4
.L_224:
        /*0038*/ 	.word	index@(__assertfail)


	//----- nvinfo : EIATTR_MERCURY_ISA_VERSION
	.align		4
.L_225:
        /*003c*/ 	.byte	0x03, 0x5f
        /*003e*/ 	.short	0x0000


	//----- nvinfo : EIATTR_COOP_GROUP_MASK_REGIDS
	.align		4
        /*0040*/ 	.byte	0x04, 0x29
        /*0042*/ 	.short	(.L_227 - .L_226)


	//   ....[0]....
.L_226:
        /*0044*/ 	.word	0xffffffff


	//   ....[1]....
        /*0048*/ 	.word	0xffffffff


	//   ....[2]....
        /*004c*/ 	.word	0xffffffff


	//   ....[3]....
        /*0050*/ 	.word	0xffffffff


	//   ....[4]....
        /*0054*/ 	.word	0xffffffff


	//   ....[5]....
        /*0058*/ 	.word	0xffffffff


	//   ....[6]....
        /*005c*/ 	.word	0xffffffff


	//   ....[7]....
        /*0060*/ 	.word	0xffffffff


	//   ....[8]....
        /*0064*/ 	.word	0xffffffff


	//   ....[9]....
        /*0068*/ 	.word	0xffffffff


	//   ....[10]....
        /*006c*/ 	.word	0xffffffff


	//   ....[11]....
        /*0070*/ 	.word	0xffffffff


	//   ....[12]....
        /*0074*/ 	.word	0xffffffff


	//   ....[13]....
        /*0078*/ 	.word	0xffffffff


	//   ....[14]....
        /*007c*/ 	.word	0xffffffff


	//   ....[15]....
        /*0080*/ 	.word	0xffffffff


	//   ....[16]....
        /*0084*/ 	.word	0xffffffff


	//   ....[17]....
        /*0088*/ 	.word	0xffffffff


	//   ....[18]....
        /*008c*/ 	.word	0xffffffff


	//   ....[19]....
        /*0090*/ 	.word	0xffffffff


	//   ....[20]....
        /*0094*/ 	.word	0xffffffff


	//   ....[21]....
        /*0098*/ 	.word	0xffffffff


	//   ....[22]....
        /*009c*/ 	.word	0xffffffff


	//   ....[23]....
        /*00a0*/ 	.word	0xffffffff


	//   ....[24]....
        /*00a4*/ 	.word	0xffffffff


	//   ....[25]....
        /*00a8*/ 	.word	0xffffffff


	//   ....[26]....
        /*00ac*/ 	.word	0xffffffff


	//   ....[27]....
        /*00b0*/ 	.word	0xffffffff


	//----- nvinfo : EIATTR_COOP_GROUP_INSTR_OFFSETS
	.align		4
.L_227:
        /*00b4*/ 	.byte	0x04, 0x28
        /*00b6*/ 	.short	(.L_229 - .L_228)


	//   ....[0]....
.L_228:
        /*00b8*/ 	.word	0x000017f0


	//   ....[1]....
        /*00bc*/ 	.word	0x00001820


	//   ....[2]....
        /*00c0*/ 	.word	0x00001840


	//   ....[3]....
        /*00c4*/ 	.word	0x00001860


	//   ....[4]....
        /*00c8*/ 	.word	0x00001880


	//   ....[5]....
        /*00cc*/ 	.word	0x00003830


	//   ....[6]....
        /*00d0*/ 	.word	0x000038c0


	//   ....[7]....
        /*00d4*/ 	.word	0x000038f0


	//   ....[8]....
        /*00d8*/ 	.word	0x00003920


	//   ....[9]....
        /*00dc*/ 	.word	0x00003940


	//   ....[10]....
        /*00e0*/ 	.word	0x000039c0


	//   ....[11]....
        /*00e4*/ 	.word	0x000039e0


	//   ....[12]....
        /*00e8*/ 	.word	0x00003a00


	//   ....[13]....
        /*00ec*/ 	.word	0x00003a20


	//   ....[14]....
        /*00f0*/ 	.word	0x000040e0


	//   ....[15]....
        /*00f4*/ 	.word	0x00004130


	//   ....[16]....
        /*00f8*/ 	.word	0x00004160


	//   ....[17]....
        /*00fc*/ 	.word	0x00004180


	//   ....[18]....
        /*0100*/ 	.word	0x000041a0


	//   ....[19]....
        /*0104*/ 	.word	0x000041f0


	//   ....[20]....
        /*0108*/ 	.word	0x00004210


	//   ....[21]....
        /*010c*/ 	.word	0x00004230


	//   ....[22]....
        /*0110*/ 	.word	0x00004250


	//   ....[23]....
        /*0114*/ 	.word	0x00007980


	//   ....[24]....
        /*0118*/ 	.word	0x000079f0


	//   ....[25]....
        /*011c*/ 	.word	0x00007a50


	//   ....[26]....
        /*0120*/ 	.word	0x00007ab0


	//   ....[27]....
        /*0124*/ 	.word	0x00007b10


	//----- nvinfo : EIATTR_SYSCALL_OFFSETS
	.align		4
.L_229:
        /*0128*/ 	.byte	0x04, 0x46
        /*012a*/ 	.short	(.L_231 - .L_230)


	//   ....[0]....
.L_230:
        /*012c*/ 	.word	0x00000d10


	//----- nvinfo : EIATTR_EXIT_INSTR_OFFSETS
	.align		4
.L_231:
        /*0130*/ 	.byte	0x04, 0x1c
        /*0132*/ 	.short	(.L_233 - .L_232)


	//   ....[0]....
.L_232:
        /*0134*/ 	.word	0x000000a0


	//   ....[1]....
        /*0138*/ 	.word	0x000074b0


	//   ....[2]....
        /*013c*/ 	.word	0x00007590


	//   ....[3]....
        /*0140*/ 	.word	0x00007930


	//----- nvinfo : EIATTR_CRS_STACK_SIZE
	.align		4
.L_233:
        /*0144*/ 	.byte	0x04, 0x1e
        /*0146*/ 	.short	(.L_235 - .L_234)
.L_234:
        /*0148*/ 	.word	0x00000000
.L_235:


//--------------------- .nv.info._ZN4mmha33masked_multihead_attention_kernelItLi64ELi64ELi2ELi8ELi128ELb1ELb1EEEv26Multihead_attention_paramsIT_XT5_EE --------------------------
	.section	.nv.info._ZN4mmha33masked_multihead_attention_kernelItLi64ELi64ELi2ELi8ELi128ELb1ELb1EEEv26Multihead_attention_paramsIT_XT5_EE,"",@"SHT_CUDA_INFO"
	.sectionflags	@""
	.align	4


	//----- nvinfo : EIATTR_CUDA_API_VERSION
	.align		4
        /*0000*/ 	.byte	0x04, 0x37
        /*0002*/ 	.short	(.L_237 - .L_236)
.L_236:
        /*0004*/ 	.word	0x00000082


	//----- nvinfo : EIATTR_SW2861232_WAR
	.align		4
.L_237:
        /*0008*/ 	.byte	0x01, 0x35
	.zero		2


	//----- nvinfo : EIATTR_PARAM_CBANK
	.align		4
        /*000c*/ 	.byte	0x04, 0x0a
        /*000e*/ 	.short	(.L_239 - .L_238)
	.align		4
.L_238:
        /*0010*/ 	.word	index@(.nv.constant0._ZN4mmha33masked_multihead_attention_kernelItLi64ELi64ELi2ELi8ELi128ELb1ELb1EEEv26Multihead_attention_paramsIT_XT5_EE)
        /*0014*/ 	.short	0x0160
        /*0016*/ 	.short	0x0128


	//----- nvinfo : EIATTR_CBANK_PARAM_SIZE
	.align		4
.L_239:
        /*0018*/ 	.byte	0x03, 0x19
        /*001a*/ 	.short	0x0128


	//----- nvinfo : EIATTR_KPARAM_INFO
	.align		4
        /*001c*/ 	.byte	0x04, 0x17
        /*001e*/ 	.short	(.L_241 - .L_240)
.L_240:
        /*0020*/ 	.word	0x00000000
        /*0024*/ 	.short	0x0000
        /*0026*/ 	.short	0x0000
        /*0028*/ 	.byte	0x00, 0xf0, 0xa1, 0x04


	//----- nvinfo : EIATTR_MAXREG_COUNT
	.align		4
.L_241:
        /*002c*/ 	.byte	0x03, 0x1b
        /*002e*/ 	.short	0x00ff


	//----- nvinfo : EIATTR_NUM_BARRIERS
	.align		4
        /*0030*/ 	.byte	0x02, 0x4c
        /*0032*/ 	.byte	0x01
	.zero		1


	//----- nvinfo : EIATTR_EXTERNS
	.align		4
        /*0034*/ 	.byte	0x04, 0x0f
        /*0036*/ 	.short	(.L_243 - .L_242)


	//   ....[0]....
	.align		4
.L_242:
        /*0038*/ 	.word	index@(__assertfail)


	//----- nvinfo : EIATTR_MERCURY_ISA_VERSION
	.align		4
.L_243:
        /*003c*/ 	.byte	0x03, 0x5f
        /*003e*/ 	.short	0x0000


	//----- nvinfo : EIATTR_COOP_GROUP_MASK_REGIDS
	.align		4
        /*0040*/ 	.byte	0x04, 0x29
        /*0042*/ 	.short	(.L_245 - .L_244)


	//   ....[0]....
.L_244:
        /*0044*/ 	.word	0xffffffff


	//   ....[1]....
        /*0048*/ 	.word	0xffffffff


	//   ....[2]....
        /*004c*/ 	.word	0xffffffff


	//   ....[3]....
        /*0050*/ 	.word	0xffffffff


	//   ....[4]....
        /*0054*/ 	.word	0xffffffff


	//   ....[5]....
        /*0058*/ 	.word	0xffffffff


	//   ....[6]....
        /*005c*/ 	.word	0xffffffff


	//   ....[7]....
        /*0060*/ 	.word	0xffffffff


	//   ....[8]....
        /*0064*/ 	.word	0xffffffff


	//   ....[9]....
        /*0068*/ 	.word	0xffffffff


	//   ....[10]....
        /*006c*/ 	.word	0xffffffff


	//   ....[11]....
        /*0070*/ 	.word	0xffffffff


	//   ....[12]....
        /*0074*/ 	.word	0xffffffff


	//   ....[13]....
        /*0078*/ 	.word	0xffffffff


	//   ....[14]....
        /*007c*/ 	.word	0xffffffff


	//   ....[15]....
        /*0080*/ 	.word	0xffffffff


	//   ....[16]....
        /*0084*/ 	.word	0xffffffff


	//   ....[17]....
        /*0088*/ 	.word	0xffffffff


	//   ....[18]....
        /*008c*/ 	.word	0xffffffff


	//   ....[19]....
        /*0090*/ 	.word	0xffffffff


	//   ....[20]....
        /*0094*/ 	.word	0xffffffff


	//   ....[21]....
        /*0098*/ 	.word	0xffffffff


	//   ....[22]....
        /*009c*/ 	.word	0xffffffff


	//   ....[23]....
        /*00a0*/ 	.word	0xffffffff


	//   ....[24]....
        /*00a4*/ 	.word	0xffffffff


	//   ....[25]....
        /*00a8*/ 	.word	0xffffffff


	//   ....[26]....
        /*00ac*/ 	.word	0xffffffff


	//   ....[27]....
        /*00b0*/ 	.word	0xffffffff


	//   ....[28]....
        /*00b4*/ 	.word	0xffffffff


	//   ....[29]....
        /*00b8*/ 	.word	0xffffffff


	//   ....[30]....
        /*00bc*/ 	.word	0xffffffff


	//----- nvinfo : EIATTR_COOP_GROUP_INSTR_OFFSETS
	.align		4
.L_245:
        /*00c0*/ 	.byte	0x04, 0x28
        /*00c2*/ 	.short	(.L_247 - .L_246)


	//   ....[0]....
.L_246:
        /*00c4*/ 	.word	0x000017e0


	//   ....[1]....
        /*00c8*/ 	.word	0x00001810


	//   ....[2]....
        /*00cc*/ 	.word	0x00001830


	//   ....[3]....
        /*00d0*/ 	.word	0x00001850


	//   ....[4]....
        /*00d4*/ 	.word	0x00001870


	//   ....[5]....
        /*00d8*/ 	.word	0x00003030


	//   ....[6]....
        /*00dc*/ 	.word	0x000032a0


	//   ....[7]....
        /*00e0*/ 	.word	0x000032d0


	//   ....[8]....
        /*00e4*/ 	.word	0x000032f0


	//   ....[9]....
        /*00e8*/ 	.word	0x00003310


	//   ....[10]....
        /*00ec*/ 	.word	0x00003400


	//   ....[11]....
        /*00f0*/ 	.word	0x00003420


	//   ....[12]....
        /*00f4*/ 	.word	0x00003450


	//   ....[13]....
        /*00f8*/ 	.word	0x00003b60


	//   ....[14]....
        /*00fc*/ 	.word	0x00003bb0


	//   ....[15]....
        /*0100*/ 	.word	0x00003be0


	//   ....[16]....
        /*0104*/ 	.word	0x00003c00


	//   ....[17]....
        /*0108*/ 	.word	0x00003c20


	//   ....[18]....
        /*010c*/ 	.word	0x00003c70


	//   ....[19]....
        /*0110*/ 	.word	0x00003c90


	//   ....[20]....
        /*0114*/ 	.word	0x00003cb0


	//   ....[21]....
        /*0118*/ 	.word	0x000071b0


	//   ....[22]....
        /*011c*/ 	.word	0x00007220


	//   ....[23]....
        /*0120*/ 	.word	0x00007290


	//   ....[24]....
        /*0124*/ 	.word	0x00007300


	//   ....[25]....
        /*0128*/ 	.word	0x00007370


	//   ....[26]....
        /*012c*/ 	.word	0x000073f0


	//   ....[27]....
        /*0130*/ 	.word	0x00007460


	//   ....[28]....
        /*0134*/ 	.word	0x000074d0


	//   ....[29]....
        /*0138*/ 	.word	0x00007540


	//   ....[30]....
        /*013c*/ 	.word	0x000075b0


	//----- nvinfo : EIATTR_SYSCALL_OFFSETS
	.align		4
.L_247:
        /*0140*/ 	.byte	0x04, 0x46
        /*0142*/ 	.short	(.L_249 - .L_248)


	//   ....[0]....
.L_248:
        /*0144*/ 	.word	0x00000d00


	//----- nvinfo : EIATTR_EXIT_INSTR_OFFSETS
	.align		4
.L_249:
        /*0148*/ 	.byte	0x04, 0x1c
        /*014a*/ 	.short	(.L_251 - .L_250)


	//   ....[0]....
.L_250:
        /*014c*/ 	.word	0x000000a0


	//   ....[1]....
        /*0150*/ 	.word	0x00006cd0


	//   ....[2]....
        /*0154*/ 	.word	0x00006db0


	//   ....[3]....
        /*0158*/ 	.word	0x00007150


	//----- nvinfo : EIATTR_CRS_STACK_SIZE
	.align		4
.L_251:
        /*015c*/ 	.byte	0x04, 0x1e
        /*015e*/ 	.short	(.L_253 - .L_252)
.L_252:
        /*0160*/ 	.word	0x00000000
.L_253:


//--------------------- .nv.info._ZN4mmha33masked_multihead_attention_kernelItLi64ELi64ELi4ELi8ELi64ELb1ELb1EEEv26Multihead_attention_paramsIT_XT5_EE --------------------------
	.section	.nv.info._ZN4mmha33masked_multihead_attention_kernelItLi64ELi64ELi4ELi8ELi64ELb1ELb1EEEv26Multihead_attention_paramsIT_XT5_EE,"",@"SHT_CUDA_INFO"
	.sectionflags	@""
	.align	4


	//----- nvinfo : EIATTR_CUDA_API_VERSION
	.align		4
        /*0000*/ 	.byte	0x04, 0x37
        /*0002*/ 	.short	(.L_255 - .L_254)
.L_254:
        /*0004*/ 	.word	0x00000082


	//----- nvinfo : EIATTR_SW2861232_WAR
	.align		4
.L_255:
        /*0008*/ 	.byte	0x01, 0x35
	.zero		2


	//----- nvinfo : EIATTR_PARAM_CBANK
	.align		4
        /*000c*/ 	.byte	0x04, 0x0a
        /*000e*/ 	.short	(.L_257 - .L_256)
	.align		4
.L_256:
        /*0010*/ 	.word	index@(.nv.constant0._ZN4mmha33masked_multihead_attention_kernelItLi64ELi64ELi4ELi8ELi64ELb1ELb1EEEv26Multihead_attention_paramsIT_XT5_EE)
        /*0014*/ 	.short	0x0160
        /*0016*/ 	.short	0x0128


	//----- nvinfo : EIATTR_CBANK_PARAM_SIZE
	.align		4
.L_257:
        /*0018*/ 	.byte	0x03, 0x19
        /*001a*/ 	.short	0x0128


	//----- nvinfo : EIATTR_KPARAM_INFO
	.align		4
        /*001c*/ 	.byte	0x04, 0x17
        /*001e*/ 	.short	(.L_259 - .L_258)
.L_258:
        /*0020*/ 	.word	0x00000000
        /*0024*/ 	.short	0x0000
        /*0026*/ 	.short	0x0000
        /*0028*/ 	.byte	0x00, 0xf0, 0xa1, 0x04


	//----- nvinfo : EIATTR_MAXREG_COUNT
	.align		4
.L_259:
        /*002c*/ 	.byte	0x03, 0x1b
        /*002e*/ 	.short	0x00ff


	//----- nvinfo : EIATTR_NUM_BARRIERS
	.align		4
        /*0030*/ 	.byte	0x02, 0x4c
        /*0032*/ 	.byte	0x01
	.zero		1


	//----- nvinfo : EIATTR_EXTERNS
	.align		4
        /*0034*/ 	.byte	0x04, 0x0f
        /*0036*/ 	.short	(.L_261 - .L_260)


	//   ....[0]....
	.align		4
.L_260:
        /*0038*/ 	.word	index@(__assertfail)


	//----- nvinfo : EIATTR_MERCURY_ISA_VERSION
	.align		4
.L_261:
        /*003c*/ 	.byte	0x03, 0x5f
        /*003e*/ 	.short	0x0000


	//----- nvinfo : EIATTR_COOP_GROUP_MASK_REGIDS
	.align		4
        /*0040*/ 	.byte	0x04, 0x29
        /*0042*/ 	.short	(.L_263 - .L_262)


	//   ....[0]....
.L_262:
        /*0044*/ 	.word	0xffffffff


	//   ....[1]....
        /*0048*/ 	.word	0xffffffff


	//   ....[2]....
        /*004c*/ 	.word	0xffffffff


	//   ....[3]....
        /*0050*/ 	.word	0xffffffff


	//   ....[4]....
        /*0054*/ 	.word	0xffffffff


	//   ....[5]....
        /*0058*/ 	.word	0xffffffff


	//   ....[6]....
        /*005c*/ 	.word	0xffffffff


	//   ....[7]....
        /*0060*/ 	.word	0xffffffff


	//   ....[8]....
        /*0064*/ 	.word	0xffffffff


	//   ....[9]....
        /*0068*/ 	.word	0xffffffff


	//   ....[10]....
        /*006c*/ 	.word	0xffffffff


	//   ....[11]....
        /*0070*/ 	.word	0xffffffff


	//   ....[12]....
        /*0074*/ 	.word	0xffffffff


	//   ....[13]....
        /*0078*/ 	.word	0xffffffff


	//   ....[14]....
        /*007c*/ 	.word	0xffffffff


	//   ....[15]....
        /*0080*/ 	.word	0xffffffff


	//   ....[16]....
        /*0084*/ 	.word	0xffffffff


	//   ....[17]....
        /*0088*/ 	.word	0xffffffff


	//   ....[18]....
        /*008c*/ 	.word	0xffffffff


	//   ....[19]....
        /*0090*/ 	.word	0xffffffff


	//   ....[20]....
        /*0094*/ 	.word	0xffffffff


	//   ....[21]....
        /*0098*/ 	.word	0xffffffff


	//   ....[22]....
        /*009c*/ 	.word	0xffffffff


	//   ....[23]....
        /*00a0*/ 	.word	0xffffffff


	//   ....[24]....
        /*00a4*/ 	.word	0xffffffff


	//   ....[25]....
        /*00a8*/ 	.word	0xffffffff


	//   ....[26]....
        /*00ac*/ 	.word	0xffffffff


	//   ....[27]....
        /*00b0*/ 	.word	0xffffffff


	//   ....[28]....
        /*00b4*/ 	.word	0xffffffff


	//----- nvinfo : EIATTR_COOP_GROUP_INSTR_OFFSETS
	.align		4
.L_263:
        /*00b8*/ 	.byte	0x04, 0x28
        /*00ba*/ 	.short	(.L_265 - .L_264)


	//   ....[0]....
.L_264:
        /*00bc*/ 	.word	0x000017e0


	//   ....[1]....
        /*00c0*/ 	.word	0x00001810


	//   ....[2]....
        /*00c4*/ 	.word	0x00001830


	//   ....[3]....
        /*00c8*/ 	.word	0x00001850


	//   ....[4]....
        /*00cc*/ 	.word	0x00001870


	//   ....[5]....
        /*00d0*/ 	.word	0x00002d10


	//   ....[6]....
        /*00d4*/ 	.word	0x00002d40


	//   ....[7]....
        /*00d8*/ 	.word	0x00002f90


	//   ....[8]....
        /*00dc*/ 	.word	0x00002fc0


	//   ....[9]....
        /*00e0*/ 	.word	0x00002fe0


	//   ....[10]....
        /*00e4*/ 	.word	0x000030f0


	//   ....[11]....
        /*00e8*/ 	.word	0x00003110


	//   ....[12]....
        /*00ec*/ 	.word	0x000037d0


	//   ....[13]....
        /*00f0*/ 	.word	0x000038a0


	//   ....[14]....
        /*00f4*/ 	.word	0x000038d0


	//   ....[15]....
        /*00f8*/ 	.word	0x000038f0


	//   ....[16]....
        /*00fc*/ 	.word	0x00003910


	//   ....[17]....
        /*0100*/ 	.word	0x00003970


	//   ....[18]....
        /*0104*/ 	.word	0x00003990


	//   ....[19]....
        /*0108*/ 	.word	0x00006b50


	//   ....[20]....
        /*010c*/ 	.word	0x00006bb0


	//   ....[21]....
        /*0110*/ 	.word	0x00006c10


	//   ....[22]....
        /*0114*/ 	.word	0x00006c70


	//   ....[23]....
        /*0118*/ 	.word	0x00006ce0


	//   ....[24]....
        /*011c*/ 	.word	0x00006d40


	//   ....[25]....
        /*0120*/ 	.word	0x00006da0


	//   ....[26]....
        /*0124*/ 	.word	0x00006e10


	//   ....[27]....
        /*0128*/ 	.word	0x00006e70


	//   ....[28]....
        /*012c*/ 	.word	0x00006ee0


	//----- nvinfo : EIATTR_SYSCALL_OFFSETS
	.align		4
.L_265:
        /*0130*/ 	.byte	0x04, 0x46
        /*0132*/ 	.short	(.L_267 - .L_266)


	//   ....[0]....
.L_266:
        /*0134*/ 	.word	0x00000cf0


	//----- nvinfo : EIATTR_EXIT_INSTR_OFFSETS
	.align		4
.L_267:
        /*0138*/ 	.byte	0x04, 0x1c
        /*013a*/ 	.short	(.L_269 - .L_268)


	//   ....[0]....
.L_268:
        /*013c*/ 	.word	0x000000a0


	//   ....[1]....
        /*0140*/ 	.word	0x00006680


	//   ....[2]....
        /*0144*/ 	.word	0x00006760


	//   ....[3]....
        /*0148*/ 	.word	0x00006b00


	//----- nvinfo : EIATTR_CRS_STACK_SIZE
	.align		4
.L_269:
        /*014c*/ 	.byte	0x04, 0x1e
        /*014e*/ 	.short	(.L_271 - .L_270)
.L_270:
        /*0150*/ 	.word	0x00000000
.L_271:


//--------------------- .nv.info._ZN4mmha33masked_multihead_attention_kernelItLi64ELi64ELi1ELi8ELi256ELb1ELb0EEEv26Multihead_attention_paramsIT_XT5_EE --------------------------
	.section	.nv.info._ZN4mmha33masked_multihead_attention_kernelItLi64ELi64ELi1ELi8ELi256ELb1ELb0EEEv26Multihead_attention_paramsIT_XT5_EE,"",@"SHT_CUDA_INFO"
	.sectionflags	@""
	.align	4


	//----- nvinfo : EIATTR_CUDA_API_VERSION
	.align		4
        /*0000*/ 	.byte	0x04, 0x37
        /*0002*/ 	.short	(.L_273 - .L_272)
.L_272:
        /*0004*/ 	.word	0x00000082


	//----- nvinfo : EIATTR_SW2861232_WAR
	.align		4
.L_273:
        /*0008*/ 	.byte	0x01, 0x35
	.zero		2


	//----- nvinfo : EIATTR_PARAM_CBANK
	.align		4
        /*000c*/ 	.byte	0x04, 0x0a
        /*000e*/ 	.short	(.L_275 - .L_274)
	.align		4
.L_274:
        /*0010*/ 	.word	index@(.nv.constant0._ZN4mmha33masked_multihead_attention_kernelItLi64ELi64ELi1ELi8ELi256ELb1ELb0EEEv26Multihead_attention_paramsIT_XT5_EE)
        /*0014*/ 	.short	0x0160
        /*0016*/ 	.short	0x0128


	//----- nvinfo : EIATTR_CBANK_PARAM_SIZE
	.align		4
.L_275:
        /*0018*/ 	.byte	0x03, 0x19
        /*001a*/ 	.short	0x0128


	//----- nvinfo : EIATTR_KPARAM_INFO
	.align		4
        /*001c*/ 	.byte	0x04, 0x17
        /*001e*/ 	.short	(.L_277 - .L_276)
.L_276:
        /*0020*/ 	.word	0x00000000
        /*0024*/ 	.short	0x0000
        /*0026*/ 	.short	0x0000
        /*0028*/ 	.byte	0x00, 0xf0, 0xa1, 0x04


	//----- nvinfo : EIATTR_MAXREG_COUNT
	.align		4
.L_277:
        /*002c*/ 	.byte	0x03, 0x1b
        /*002e*/ 	.short	0x00ff


	//----- nvinfo : EIATTR_NUM_BARRIERS
	.align		4
        /*0030*/ 	.byte	0x02, 0x4c
        /*0032*/ 	.byte	0x01
	.zero		1


	//----- nvinfo : EIATTR_EXTERNS
	.align		4
        /*0034*/ 	.byte	0x04, 0x0f
        /*0036*/ 	.short	(.L_279 - .L_278)


	//   ....[0]....
	.align		4
.L_278:
        /*0038*/ 	.word	index@(__assertfail)


	//----- nvinfo : EIATTR_MERCURY_ISA_VERSION
	.align		4
.L_279:
        /*003c*/ 	.byte	0x03, 0x5f
        /*003e*/ 	.short	0x0000


	//----- nvinfo : EIATTR_COOP_GROUP_MASK_REGIDS
	.align		4
        /*0040*/ 	.byte	0x04, 0x29
        /*0042*/ 	.short	(.L_281 - .L_280)


	//   ....[0]....
.L_280:
        /*0044*/ 	.word	0xffffffff


	//   ....[1]....
        /*0048*/ 	.word	0xffffffff


	//   ....[2]....
        /*004c*/ 	.word	0xffffffff


	//   ....[3]....
        /*0050*/ 	.word	0xffffffff


	//   ....[4]....
        /*0054*/ 	.word	0xffffffff


	//   ....[5]....
        /*0058*/ 	.word	0xffffffff


	//   ....[6]....
        /*005c*/ 	.word	0xffffffff


	//   ....[7]....
        /*0060*/ 	.word	0xffffffff


	//   ....[8]....
        /*0064*/ 	.word	0xffffffff


	//   ....[9]....
        /*0068*/ 	.word	0xffffffff


	//   ....[10]....
        /*006c*/ 	.word	0xffffffff


	//   ....[11]....
        /*0070*/ 	.word	0xffffffff


	//   ....[12]....
        /*0074*/ 	.word	0xffffffff


	//   ....[13]....
        /*0078*/ 	.word	0xffffffff


	//   ....[14]....
        /*007c*/ 	.word	0xffffffff


	//   ....[15]....
        /*0080*/ 	.word	0xffffffff


	//   ....[16]....
        /*0084*/ 	.word	0xffffffff


	//   ....[17]....
        /*0088*/ 	.word	0xffffffff


	//   ....[18]....
        /*008c*/ 	.word	0xffffffff


	//   ....[19]....
        /*0090*/ 	.word	0xffffffff


	//   ....[20]....
        /*0094*/ 	.word	0xffffffff


	//   ....[21]....
        /*0098*/ 	.word	0xffffffff


	//   ....[22]....
        /*009c*/ 	.word	0xffffffff


	//   ....[23]....
        /*00a0*/ 	.word	0xffffffff


	//   ....[24]....
        /*00a4*/ 	.word	0xffffffff


	//   ....[25]....
        /*00a8*/ 	.word	0xffffffff


	//   ....[26]....
        /*00ac*/ 	.word	0xffffffff


	//   ....[27]....
        /*00b0*/ 	.word	0xffffffff


	//----- nvinfo : EIATTR_COOP_GROUP_INSTR_OFFSETS
	.align		4
.L_281:
        /*00b4*/ 	.byte	0x04, 0x28
        /*00b6*/ 	.short	(.L_283 - .L_282)


	//   ....[0]....
.L_282:
        /*00b8*/ 	.word	0x00001800


	//   ....[1]....
        /*00bc*/ 	.word	0x00001830


	//   ....[2]....
        /*00c0*/ 	.word	0x00001850


	//   ....[3]....
        /*00c4*/ 	.word	0x00001870


	//   ....[4]....
        /*00c8*/ 	.word	0x00001890


	//   ....[5]....
        /*00cc*/ 	.word	0x00003560


	//   ....[6]....
        /*00d0*/ 	.word	0x000035f0


	//   ....[7]....
        /*00d4*/ 	.word	0x00003620


	//   ....[8]....
        /*00d8*/ 	.word	0x00003650


	//   ....[9]....
        /*00dc*/ 	.word	0x00003670


	//   ....[10]....
        /*00e0*/ 	.word	0x000036f0


	//   ....[11]....
        /*00e4*/ 	.word	0x00003710


	//   ....[12]....
        /*00e8*/ 	.word	0x00003730


	//   ....[13]....
        /*00ec*/ 	.word	0x00003750


	//   ....[14]....
        /*00f0*/ 	.word	0x00003e20


	//   ....[15]....
        /*00f4*/ 	.word	0x00003e70


	//   ....[16]....
        /*00f8*/ 	.word	0x00003ea0


	//   ....[17]....
        /*00fc*/ 	.word	0x00003ec0


	//   ....[18]....
        /*0100*/ 	.word	0x00003ee0


	//   ....[19]....
        /*0104*/ 	.word	0x00003f30


	//   ....[20]....
        /*0108*/ 	.word	0x00003f50


	//   ....[21]....
        /*010c*/ 	.word	0x00003f70


	//   ....[22]....
        /*0110*/ 	.word	0x00003f90


	//   ....[23]....
        /*0114*/ 	.word	0x00007330


	//   ....[24]....
        /*0118*/ 	.word	0x000073a0


	//   ....[25]....
        /*011c*/ 	.word	0x00007400


	//   ....[26]....
        /*0120*/ 	.word	0x00007460


	//   ....[27]....
        /*0124*/ 	.word	0x000074c0


	//----- nvinfo : EIATTR_SYSCALL_OFFSETS
	.align		4
.L_283:
        /*0128*/ 	.byte	0x04, 0x46
        /*012a*/ 	.short	(.L_285 - .L_284)


	//   ....[0]....
.L_284:
        /*012c*/ 	.word	0x00000d20


	//----- nvinfo : EIATTR_EXIT_INSTR_OFFSETS
	.align		4
.L_285:
        /*0130*/ 	.byte	0x04, 0x1c
        /*0132*/ 	.short	(.L_287 - .L_286)


	//   ....[0]....
.L_286:
        /*0134*/ 	.word	0x000000a0


	//   ....[1]....
        /*0138*/ 	.word	0x00006e60


	//   ....[2]....
        /*013c*/ 	.word	0x00006f40


	//   ....[3]....
        /*0140*/ 	.word	0x000072e0


	//----- nvinfo : EIATTR_CRS_STACK_SIZE
	.align		4
.L_287:
        /*0144*/ 	.byte	0x04, 0x1e
        /*0146*/ 	.short	(.L_289 - .L_288)
.L_288:
        /*0148*/ 	.word	0x00000000
.L_289:


//--------------------- .nv.info._ZN4mmha33masked_multihead_attention_kernelItLi64ELi64ELi2ELi8ELi128ELb1ELb0EEEv26Multihead_attention_paramsIT_XT5_EE --------------------------
	.section	.nv.info._ZN4mmha33masked_multihead_attention_kernelItLi64ELi64ELi2ELi8ELi128ELb1ELb0EEEv26Multihead_attention_paramsIT_XT5_EE,"",@"SHT_CUDA_INFO"
	.sectionflags	@""
	.align	4


	//----- nvinfo : EIATTR_CUDA_API_VERSION
	.align		4
        /*0000*/ 	.byte	0x04, 0x37
        /*0002*/ 	.short	(.L_291 - .L_290)
.L_290:
        /*0004*/ 	.word	0x00000082


	//----- nvinfo : EIATTR_SW2861232_WAR
	.align		4
.L_291:
        /*0008*/ 	.byte	0x01, 0x35
	.zero		2


	//----- nvinfo : EIATTR_PARAM_CBANK
	.align		4
        /*000c*/ 	.byte	0x04, 0x0a
        /*000e*/ 	.short	(.L_293 - .L_292)
	.align		4
.L_292:
        /*0010*/ 	.word	index@(.nv.constant0._ZN4mmha33masked_multihead_attention_kernelItLi64ELi64ELi2ELi8ELi128ELb1ELb0EEEv26Multihead_attention_paramsIT_XT5_EE)
        /*0014*/ 	.short	0x0160
        /*0016*/ 	.short	0x0128


	//----- nvinfo : EIATTR_CBANK_PARAM_SIZE
	.align		4
.L_293:
        /*0018*/ 	.byte	0x03, 0x19
        /*001a*/ 	.short	0x0128


	//----- nvinfo : EIATTR_KPARAM_INFO
	.align		4
        /*001c*/ 	.byte	0x04, 0x17
        /*001e*/ 	.short	(.L_295 - .L_294)
.L_294:
        /*0020*/ 	.word	0x00000000
        /*0024*/ 	.short	0x0000
        /*0026*/ 	.short	0x0000
        /*0028*/ 	.byte	0x00, 0xf0, 0xa1, 0x04


	//----- nvinfo : EIATTR_MAXREG_COUNT
	.align		4
.L_295:
        /*002c*/ 	.byte	0x03, 0x1b
        /*002e*/ 	.short	0x00ff


	//----- nvinfo : EIATTR_NUM_BARRIERS
	.align		4
        /*0030*/ 	.byte	0x02, 0x4c
        /*0032*/ 	.byte	0x01
	.zero		1


	//----- nvinfo : EIATTR_EXTERNS
	.align		4
        /*0034*/ 	.byte	0x04, 0x0f
        /*0036*/ 	.short	(.L_297 - .L_296)


	//   ....[0]....
	.align		4
.L_296:
        /*0038*/ 	.word	index@(__assertfail)


	//----- nvinfo : EIATTR_MERCURY_ISA_VERSION
	.align		4
.L_297:
        /*003c*/ 	.byte	0x03, 0x5f
        /*003e*/ 	.short	0x0000


	//----- nvinfo : EIATTR_COOP_GROUP_MASK_REGIDS
	.align		4
        /*0040*/ 	.byte	0x04, 0x29
        /*0042*/ 	.short	(.L_299 - .L_298)


	//   ....[0]....
.L_298:
        /*0044*/ 	.word	0xffffffff


	//   ....[1]....
        /*0048*/ 	.word	0xffffffff


	//   ....[2]....
        /*004c*/ 	.word	0xffffffff


	//   ....[3]....
        /*0050*/ 	.word	0xffffffff


	//   ....[4]....
        /*0054*/ 	.word	0xffffffff


	//   ....[5]....
        /*0058*/ 	.word	0xffffffff


	//   ....[6]....
        /*005c*/ 	.word	0xffffffff


	//   ....[7]....
        /*0060*/ 	.word	0xffffffff


	//   ....[8]....
        /*0064*/ 	.word	0xffffffff


	//   ....[9]....
        /*0068*/ 	.word	0xffffffff


	//   ....[10]....
        /*006c*/ 	.word	0xffffffff


	//   ....[11]....
        /*0070*/ 	.word	0xffffffff


	//   ....[12]....
        /*0074*/ 	.word	0xffffffff


	//   ....[13]....
        /*0078*/ 	.word	0xffffffff


	//   ....[14]....
        /*007c*/ 	.word	0xffffffff


	//   ....[15]....
        /*0080*/ 	.word	0xffffffff


	//   ....[16]....
        /*0084*/ 	.word	0xffffffff


	//   ....[17]....
        /*0088*/ 	.word	0xffffffff


	//   ....[18]....
        /*008c*/ 	.word	0xffffffff


	//   ....[19]....
        /*0090*/ 	.word	0xffffffff


	//   ....[20]....
        /*0094*/ 	.word	0xffffffff


	//   ....[21]....
        /*0098*/ 	.word	0xffffffff


	//   ....[22]....
        /*009c*/ 	.word	0xffffffff


	//   ....[23]....
        /*00a0*/ 	.word	0xffffffff


	//   ....[24]....
        /*00a4*/ 	.word	0xffffffff


	//   ....[25]....
        /*00a8*/ 	.word	0xffffffff


	//   ....[26]....
        /*00ac*/ 	.word	0xffffffff


	//   ....[27]....
        /*00b0*/ 	.word	0xffffffff


	//   ....[28]....
        /*00b4*/ 	.word	0xffffffff


	//   ....[29]....
        /*00b8*/ 	.word	0xffffffff


	//   ....[30]....
        /*00bc*/ 	.word	0xffffffff


	//----- nvinfo : EIATTR_COOP_GROUP_INSTR_OFFSETS
	.align		4
.L_299:
        /*00c0*/ 	.byte	0x04, 0x28
        /*00c2*/ 	.short	(.L_301 - .L_300)


	//   ....[0]....
.L_300:
        /*00c4*/ 	.word	0x000017f0


	//   ....[1]....
        /*00c8*/ 	.word	0x00001820


	//   ....[2]....
        /*00cc*/ 	.word	0x00001840


	//   ....[3]....
        /*00d0*/ 	.word	0x00001860


	//   ....[4]....
        /*00d4*/ 	.word	0x00001880


	//   ....[5]....
        /*00d8*/ 	.word	0x00002e50


	//   ....[6]....
        /*00dc*/ 	.word	0x000030c0


	//   ....[7]....
        /*00e0*/ 	.word	0x000030f0


	//   ....[8]....
        /*00e4*/ 	.word	0x00003110


	//   ....[9]....
        /*00e8*/ 	.word	0x00003130


	//   ....[10]....
        /*00ec*/ 	.word	0x00003220


	//   ....[11]....
        /*00f0*/ 	.word	0x00003240


	//   ....[12]....
        /*00f4*/ 	.word	0x00003270


	//   ....[13]....
        /*00f8*/ 	.word	0x00003980


	//   ....[14]....
        /*00fc*/ 	.word	0x000039d0


	//   ....[15]....
        /*0100*/ 	.word	0x00003a00


	//   ....[16]....
        /*0104*/ 	.word	0x00003a20


	//   ....[17]....
        /*0108*/ 	.word	0x00003a40


	//   ....[18]....
        /*010c*/ 	.word	0x00003a90


	//   ....[19]....
        /*0110*/ 	.word	0x00003ab0


	//   ....[20]....
        /*0114*/ 	.word	0x00003ad0


	//   ....[21]....
        /*0118*/ 	.word	0x00006c80


	//   ....[22]....
        /*011c*/ 	.word	0x00006d00


	//   ....[23]....
        /*0120*/ 	.word	0x00006d70


	//   ....[24]....
        /*0124*/ 	.word	0x00006de0


	//   ....[25]....
        /*0128*/ 	.word	0x00006e50


	//   ....[26]....
        /*012c*/ 	.word	0x00006ed0


	//   ....[27]....
        /*0130*/ 	.word	0x00006f50


	//   ....[28]....
        /*0134*/ 	.word	0x00006fd0


	//   ....[29]....
        /*0138*/ 	.word	0x00007040


	//   ....[30]....
        /*013c*/ 	.word	0x000070b0


	//----- nvinfo : EIATTR_SYSCALL_OFFSETS
	.align		4
.L_301:
        /*0140*/ 	.byte	0x04, 0x46
        /*0142*/ 	.short	(.L_303 - .L_302)


	//   ....[0]....
.L_302:
        /*0144*/ 	.word	0x00000d10


	//----- nvinfo : EIATTR_EXIT_INSTR_OFFSETS
	.align		4
.L_303:
        /*0148*/ 	.byte	0x04, 0x1c
        /*014a*/ 	.short	(.L_305 - .L_304)


	//   ....[0]....
.L_304:
        /*014c*/ 	.word	0x000000a0


	//   ....[1]....
        /*0150*/ 	.word	0x000067a0


	//   ....[2]....
        /*0154*/ 	.word	0x00006880


	//   ....[3]....
        /*0158*/ 	.word	0x00006c20


	//----- nvinfo : EIATTR_CRS_STACK_SIZE
	.align		4
.L_305:
        /*015c*/ 	.byte	0x04, 0x1e
        /*015e*/ 	.short	(.L_307 - .L_306)
.L_306:
        /*0160*/ 	.word	0x00000000
.L_307:


//--------------------- .nv.info._ZN4mmha33masked_multihead_attention_kernelItLi64ELi64ELi4ELi8ELi64ELb1ELb0EEEv26Multihead_attention_paramsIT_XT5_EE --------------------------
	.section	.nv.info._ZN4mmha33masked_multihead_attention_kernelItLi64ELi64ELi4ELi8ELi64ELb1ELb0EEEv26Multihead_attention_paramsIT_XT5_EE,"",@"SHT_CUDA_INFO"
	.sectionflags	@""
	.align	4


	//----- nvinfo : EIATTR_CUDA_API_VERSION
	.align		4
        /*0000*/ 	.byte	0x04, 0x37
        /*0002*/ 	.short	(.L_309 - .L_308)
.L_308:
        /*0004*/ 	.word	0x00000082


	//----- nvinfo : EIATTR_SW2861232_WAR
	.align		4
.L_309:
        /*0008*/ 	.byte	0x01, 0x35
	.zero		2


	//----- nvinfo : EIATTR_PARAM_CBANK
	.align		4
        /*000c*/ 	.byte	0x04, 0x0a
        /*000e*/ 	.short	(.L_311 - .L_310)
	.align		4
.L_310:
        /*0010*/ 	.word	index@(.nv.constant0._ZN4mmha33masked_multihead_attention_kernelItLi64ELi64ELi4ELi8ELi64ELb1ELb0EEEv26Multihead_attention_paramsIT_XT5_EE)
        /*0014*/ 	.short	0x0160
        /*0016*/ 	.short	0x0128


	//----- nvinfo : EIATTR_CBANK_PARAM_SIZE
	.align		4
.L_311:
        /*0018*/ 	.byte	0x03, 0x19
        /*001a*/ 	.short	0x0128


	//----- nvinfo : EIATTR_KPARAM_INFO
	.align		4
        /*001c*/ 	.byte	0x04, 0x17
        /*001e*/ 	.short	(.L_313 - .L_312)
.L_312:
        /*0020*/ 	.word	0x00000000
        /*0024*/ 	.short	0x0000
        /*0026*/ 	.short	0x0000
        /*0028*/ 	.byte	0x00, 0xf0, 0xa1, 0x04


	//----- nvinfo : EIATTR_MAXREG_COUNT
	.align		4
.L_313:
        /*002c*/ 	.byte	0x03, 0x1b
        /*002e*/ 	.short	0x00ff


	//----- nvinfo : EIATTR_NUM_BARRIERS
	.align		4
        /*0030*/ 	.byte	0x02, 0x4c
        /*0032*/ 	.byte	0x01
	.zero		1


	//----- nvinfo : EIATTR_EXTERNS
	.align		4
        /*0034*/ 	.byte	0x04, 0x0f
        /*0036*/ 	.short	(.L_315 - .L_314)


	//   ....[0]....
	.align		4
.L_314:
        /*0038*/ 	.word	index@(__assertfail)


	//----- nvinfo : EIATTR_MERCURY_ISA_VERSION
	.align		4
.L_315:
        /*003c*/ 	.byte	0x03, 0x5f
        /*003e*/ 	.short	0x0000


	//----- nvinfo : EIATTR_COOP_GROUP_MASK_REGIDS
	.align		4
        /*0040*/ 	.byte	0x04, 0x29
        /*0042*/ 	.short	(.L_317 - .L_316)


	//   ....[0]....
.L_316:
        /*0044*/ 	.word	0xffffffff


	//   ....[1]....
        /*0048*/ 	.word	0xffffffff


	//   ....[2]....
        /*004c*/ 	.word	0xffffffff


	//   ....[3]....
        /*0050*/ 	.word	0xffffffff


	//   ....[4]....
        /*0054*/ 	.word	0xffffffff


	//   ....[5]....
        /*0058*/ 	.word	0xffffffff


	//   ....[6]....
        /*005c*/ 	.word	0xffffffff


	//   ....[7]....
        /*0060*/ 	.word	0xffffffff


	//   ....[8]....
        /*0064*/ 	.word	0xffffffff


	//   ....[9]....
        /*0068*/ 	.word	0xffffffff


	//   ....[10]....
        /*006c*/ 	.word	0xffffffff


	//   ....[11]....
        /*0070*/ 	.word	0xffffffff


	//   ....[12]....
        /*0074*/ 	.word	0xffffffff


	//   ....[13]....
        /*0078*/ 	.word	0xffffffff


	//   ....[14]....
        /*007c*/ 	.word	0xffffffff


	//   ....[15]....
        /*0080*/ 	.word	0xffffffff


	//   ....[16]....
        /*0084*/ 	.word	0xffffffff


	//   ....[17]....
        /*0088*/ 	.word	0xffffffff


	//   ....[18]....
        /*008c*/ 	.word	0xffffffff


	//   ....[19]....
        /*0090*/ 	.word	0xffffffff


	//   ....[20]....
        /*0094*/ 	.word	0xffffffff


	//   ....[21]....
        /*0098*/ 	.word	0xffffffff


	//   ....[22]....
        /*009c*/ 	.word	0xffffffff


	//   ....[23]....
        /*00a0*/ 	.word	0xffffffff


	//   ....[24]....
        /*00a4*/ 	.word	0xffffffff


	//   ....[25]....
        /*00a8*/ 	.word	0xffffffff


	//   ....[26]....
        /*00ac*/ 	.word	0xffffffff


	//   ....[27]....
        /*00b0*/ 	.word	0xffffffff


	//   ....[28]....
        /*00b4*/ 	.word	0xffffffff


	//----- nvinfo : EIATTR_COOP_GROUP_INSTR_OFFSETS
	.align		4
.L_317:
        /*00b8*/ 	.byte	0x04, 0x28
        /*00ba*/ 	.short	(.L_319 - .L_318)


	//   ....[0]....
.L_318:
        /*00bc*/ 	.word	0x000017a0


	//   ....[1]....
        /*00c0*/ 	.word	0x000017d0


	//   ....[2]....
        /*00c4*/ 	.word	0x000017f0


	//   ....[3]....
        /*00c8*/ 	.word	0x00001810


	//   ....[4]....
        /*00cc*/ 	.word	0x00001830


	//   ....[5]....
        /*00d0*/ 	.word	0x00002b10


	//   ....[6]....
        /*00d4*/ 	.word	0x00002b40


	//   ....[7]....
        /*00d8*/ 	.word	0x00002d70


	//   ....[8]....
        /*00dc*/ 	.word	0x00002da0


	//   ....[9]....
        /*00e0*/ 	.word	0x00002dc0


	//   ....[10]....
        /*00e4*/ 	.word	0x00002ed0


	//   ....[11]....
        /*00e8*/ 	.word	0x00002ef0


	//   ....[12]....
        /*00ec*/ 	.word	0x000035b0


	//   ....[13]....
        /*00f0*/ 	.word	0x000036a0


	//   ....[14]....
        /*00f4*/ 	.word	0x000036d0


	//   ....[15]....
        /*00f8*/ 	.word	0x000036f0


	//   ....[16]....
        /*00fc*/ 	.word	0x00003710


	//   ....[17]....
        /*0100*/ 	.word	0x00003770


	//   ....[18]....
        /*0104*/ 	.word	0x00003790


	//   ....[19]....
        /*0108*/ 	.word	0x00006700


	//   ....[20]....
        /*010c*/ 	.word	0x00006760


	//   ....[21]....
        /*0110*/ 	.word	0x000067c0


	//   ....[22]....
        /*0114*/ 	.word	0x00006820


	//   ....[23]....
        /*0118*/ 	.word	0x00006880


	//   ....[24]....
        /*011c*/ 	.word	0x000068e0


	//   ....[25]....
        /*0120*/ 	.word	0x00006940


	//   ....[26]....
        /*0124*/ 	.word	0x000069b0


	//   ....[27]....
        /*0128*/ 	.word	0x00006a10


	//   ....[28]....
        /*012c*/ 	.word	0x00006a70


	//----- nvinfo : EIATTR_SYSCALL_OFFSETS
	.align		4
.L_319:
        /*0130*/ 	.byte	0x04, 0x46
        /*0132*/ 	.short	(.L_321 - .L_320)


	//   ....[0]....
.L_320:
        /*0134*/ 	.word	0x00000cb0


	//----- nvinfo : EIATTR_EXIT_INSTR_OFFSETS
	.align		4
.L_321:
        /*0138*/ 	.byte	0x04, 0x1c
        /*013a*/ 	.short	(.L_323 - .L_322)


	//   ....[0]....
.L_322:
        /*013c*/ 	.word	0x000000a0


	//   ....[1]....
        /*0140*/ 	.word	0x00006230


	//   ....[2]....
        /*0144*/ 	.word	0x00006310


	//   ....[3]....
        /*0148*/ 	.word	0x000066b0


	//----- nvinfo : EIATTR_CRS_STACK_SIZE
	.align		4
.L_323:
        /*014c*/ 	.byte	0x04, 0x1e
        /*014e*/ 	.short	(.L_325 - .L_324)
.L_324:
        /*0150*/ 	.word	0x00000000
.L_325:


//--------------------- .nv.info._ZN4mmha33masked_multihead_attention_kernelIfLi64ELi64ELi1ELi16ELi256ELb1ELb1EEEv26Multihead_attention_paramsIT_XT5_EE --------------------------
	.section	.nv.info._ZN4mmha33masked_multihead_attention_kernelIfLi64ELi64ELi1ELi16ELi256ELb1ELb1EEEv26Multihead_attention_paramsIT_XT5_EE,"",@"SHT_CUDA_INFO"
	.sectionflags	@""
	.align	4


	//----- nvinfo : EIATTR_CUDA_API_VERSION
	.align		4
        /*0000*/ 	.byte	0x04, 0x37
        /*0002*/ 	.short	(.L_327 - .L_326)
.L_326:
        /*0004*/ 	.word	0x00000082


	//----- nvinfo : EIATTR_SW2861232_WAR
	.align		4
.L_327:
        /*0008*/ 	.byte	0x01, 0x35
	.zero		2


	//----- nvinfo : EIATTR_PARAM_CBANK
	.align		4
        /*000c*/ 	.byte	0x04, 0x0a
        /*000e*/ 	.short	(.L_329 - .L_328)
	.align		4
.L_328:
        /*0010*/ 	.word	index@(.nv.constant0._ZN4mmha33masked_multihead_attention_kernelIfLi64ELi64ELi1ELi16ELi256ELb1ELb1EEEv26Multihead_attention_paramsIT_XT5_EE)
        /*0014*/ 	.short	0x0160
        /*0016*/ 	.short	0x0128


	//----- nvinfo : EIATTR_CBANK_PARAM_SIZE
	.align		4
.L_329:
        /*0018*/ 	.byte	0x03, 0x19
        /*001a*/ 	.short	0x0128


	//----- nvinfo : EIATTR_KPARAM_INFO
	.align		4
        /*001c*/ 	.byte	0x04, 0x17
        /*001e*/ 	.short	(.L_331 - .L_330)
.L_330:
        /*0020*/ 	.word	0x00000000
        /*0024*/ 	.short	0x0000
        /*0026*/ 	.short	0x0000
        /*0028*/ 	.byte	0x00, 0xf0, 0xa1, 0x04


	//----- nvinfo : EIATTR_MAXREG_COUNT
	.align		4
.L_331:
        /*002c*/ 	.byte	0x03, 0x1b
        /*002e*/ 	.short	0x00ff


	//----- nvinfo : EIATTR_NUM_BARRIERS
	.align		4
        /*0030*/ 	.byte	0x02, 0x4c
        /*0032*/ 	.byte	0x01
	.zero		1


	//----- nvinfo : EIATTR_EXTERNS
	.align		4
        /*0034*/ 	.byte	0x04, 0x0f
        /*0036*/ 	.short	(.L_333 - .L_332)


	//   ....[0]....
	.align		4
.L_332:
        /*0038*/ 	.word	index@(__assertfail)


	//----- nvinfo : EIATTR_MERCURY_ISA_VERSION
	.align		4
.L_333:
        /*003c*/ 	.byte	0x03, 0x5f
        /*003e*/ 	.short	0x0000


	//----- nvinfo : EIATTR_COOP_GROUP_MASK_REGIDS
	.align		4
        /*0040*/ 	.byte	0x04, 0x29
        /*0042*/ 	.short	(.L_335 - .L_334)


	//   ....[0]....
.L_334:
        /*0044*/ 	.word	0xffffffff


	//   ....[1]....
        /*0048*/ 	.word	0xffffffff


	//   ....[2]....
        /*004c*/ 	.word	0xffffffff


	//   ....[3]....
        /*0050*/ 	.word	0xffffffff


	//   ....[4]....
        /*0054*/ 	.word	0xffffffff


	//   ....[5]....
        /*0058*/ 	.word	0xffffffff


	//   ....[6]....
        /*005c*/ 	.word	0xffffffff


	//   ....[7]....
        /*0060*/ 	.word	0xffffffff


	//   ....[8]....
        /*0064*/ 	.word	0xffffffff


	//   ....[9]....
        /*0068*/ 	.word	0xffffffff


	//   ....[10]....
        /*006c*/ 	.word	0xffffffff


	//   ....[11]....
        /*0070*/ 	.word	0xffffffff


	//   ....[12]....
        /*0074*/ 	.word	0xffffffff


	//   ....[13]....
        /*0078*/ 	.word	0xffffffff


	//   ....[14]....
        /*007c*/ 	.word	0xffffffff


	//   ....[15]....
        /*0080*/ 	.word	0xffffffff


	//   ....[16]....
        /*0084*/ 	.word	0xffffffff


	//   ....[17]....
        /*0088*/ 	.word	0xffffffff


	//   ....[18]....
        /*008c*/ 	.word	0xffffffff


	//   ....[19]....
        /*0090*/ 	.word	0xffffffff


	//   ....[20]....
        /*0094*/ 	.word	0xffffffff


	//   ....[21]....
        /*0098*/ 	.word	0xffffffff


	//   ....[22]....
        /*009c*/ 	.word	0xffffffff


	//   ....[23]....
        /*00a0*/ 	.word	0xffffffff


	//   ....[24]....
        /*00a4*/ 	.word	0xffffffff


	//   ....[25]....
        /*00a8*/ 	.word	0xffffffff


	//   ....[26]....
        /*00ac*/ 	.word	0xffffffff


	//   ....[27]....
        /*00b0*/ 	.word	0xffffffff


	//----- nvinfo : EIATTR_COOP_GROUP_INSTR_OFFSETS
	.align		4
.L_335:
        /*00b4*/ 	.byte	0x04, 0x28
        /*00b6*/ 	.short	(.L_337 - .L_336)


	//   ....[0]....
.L_336:
        /*00b8*/ 	.word	0x00001670


	//   ....[1]....
        /*00bc*/ 	.word	0x000016a0


	//   ....[2]....
        /*00c0*/ 	.word	0x000016c0


	//   ....[3]....
        /*00c4*/ 	.word	0x000016e0


	//   ....[4]....
        /*00c8*/ 	.word	0x00001700


	//   ....[5]....
        /*00cc*/ 	.word	0x00004660


	//   ....[6]....
        /*00d0*/ 	.word	0x000046f0


	//   ....[7]....
        /*00d4*/ 	.word	0x00004730


	//   ....[8]....
        /*00d8*/ 	.word	0x00004750


	//   ....[9]....
        /*00dc*/ 	.word	0x00004770


	//   ....[10]....
        /*00e0*/ 	.word	0x000047f0


	//   ....[11]....
        /*00e4*/ 	.word	0x00004810


	//   ....[12]....
        /*00e8*/ 	.word	0x00004830


	//   ....[13]....
        /*00ec*/ 	.word	0x00004850


	//   ....[14]....
        /*00f0*/ 	.word	0x00004f40


	//   ....[15]....
        /*00f4*/ 	.word	0x00004f90


	//   ....[16]....
        /*00f8*/ 	.word	0x00004fc0


	//   ....[17]....
        /*00fc*/ 	.word	0x00004fe0


	//   ....[18]....
        /*0100*/ 	.word	0x00005000


	//   ....[19]....
        /*0104*/ 	.word	0x00005050


	//   ....[20]....
        /*0108*/ 	.word	0x00005070


	//   ....[21]....
        /*010c*/ 	.word	0x00005090


	//   ....[22]....
        /*0110*/ 	.word	0x000050b0


	//   ....[23]....
        /*0114*/ 	.word	0x00007610


	//   ....[24]....
        /*0118*/ 	.word	0x00007680


	//   ....[25]....
        /*011c*/ 	.word	0x000076e0


	//   ....[26]....
        /*0120*/ 	.word	0x00007740


	//   ....[27]....
        /*0124*/ 	.word	0x000077a0


	//----- nvinfo : EIATTR_SYSCALL_OFFSETS
	.align		4
.L_337:
        /*0128*/ 	.byte	0x04, 0x46
        /*012a*/ 	.short	(.L_339 - .L_338)


	//   ....[0]....
.L_338:
        /*012c*/ 	.word	0x00000cf0


	//----- nvinfo : EIATTR_EXIT_INSTR_OFFSETS
	.align		4
.L_339:
        /*0130*/ 	.byte	0x04, 0x1c
        /*0132*/ 	.short	(.L_341 - .L_340)


	//   ....[0]....
.L_340:
        /*0134*/ 	.word	0x000000a0


	//   ....[1]....
        /*0138*/ 	.word	0x00007350


	//   ....[2]....
        /*013c*/ 	.word	0x00007400


	//   ....[3]....
        /*0140*/ 	.word	0x000075c0


	//----- nvinfo : EIATTR_CRS_STACK_SIZE
	.align		4
.L_341:
        /*0144*/ 	.byte	0x04, 0x1e
        /*0146*/ 	.short	(.L_343 - .L_342)
.L_342:
        /*0148*/ 	.word	0x00000000
.L_343:


//--------------------- .nv.info._ZN4mmha33masked_multihead_attention_kernelIfLi64ELi64ELi2ELi16ELi128ELb1ELb1EEEv26Multihead_attention_paramsIT_XT5_EE --------------------------
	.section	.nv.info._ZN4mmha33masked_multihead_attention_kernelIfLi64ELi64ELi2ELi16ELi128ELb1ELb1EEEv26Multihead_attention_paramsIT_XT5_EE,"",@"SHT_CUDA_INFO"
	.sectionflags	@""
	.align	4


	//----- nvinfo : EIATTR_CUDA_API_VERSION
	.align		4
        /*0000*/ 	.byte	0x04, 0x37
        /*0002*/ 	.short	(.L_345 - .L_344)
.L_344:
        /*0004*/ 	.word	0x00000082


	//----- nvinfo : EIATTR_SW2861232_WAR
	.align		4
.L_345:
        /*0008*/ 	.byte	0x01, 0x35
	.zero		2


	//----- nvinfo : EIATTR_PARAM_CBANK
	.align		4
        /*000c*/ 	.byte	0x04, 0x0a
        /*000e*/ 	.short	(.L_347 - .L_346)
	.align		4
.L_346:
        /*0010*/ 	.word	index@(.nv.constant0._ZN4mmha33masked_multihead_attention_kernelIfLi64ELi64ELi2ELi16ELi128ELb1ELb1EEEv26Multihead_attention_paramsIT_XT5_EE)
        /*0014*/ 	.short	0x0160
        /*0016*/ 	.short	0x0128


	//----- nvinfo : EIATTR_CBANK_PARAM_SIZE
	.align		4
.L_347:
        /*0018*/ 	.byte	0x03, 0x19
        /*001a*/ 	.short	0x0128


	//----- nvinfo : EIATTR_KPARAM_INFO
	.align		4
        /*001c*/ 	.byte	0x04, 0x17
        /*001e*/ 	.short	(.L_349 - .L_348)
.L_348:
        /*0020*/ 	.word	0x00000000
        /*0024*/ 	.short	0x0000
        /*0026*/ 	.short	0x0000
        /*0028*/ 	.byte	0x00, 0xf0, 0xa1, 0x04


	//----- nvinfo : EIATTR_MAXREG_COUNT
	.align		4
.L_349:
        /*002c*/ 	.byte	0x03, 0x1b
        /*002e*/ 	.short	0x00ff


	//----- nvinfo : EIATTR_NUM_BARRIERS
	.align		4
        /*0030*/ 	.byte	0x02, 0x4c
        /*0032*/ 	.byte	0x01
	.zero		1


	//----- nvinfo : EIATTR_EXTERNS
	.align		4
        /*0034*/ 	.byte	0x04, 0x0f
        /*0036*/ 	.short	(.L_351 - .L_350)


	//   ....[0]....
	.align		4
.L_350:
        /*0038*/ 	.word	index@(__assertfail)


	//----- nvinfo : EIATTR_MERCURY_ISA_VERSION
	.align		4
.L_351:
        /*003c*/ 	.byte	0x03, 0x5f
        /*003e*/ 	.short	0x0000


	//----- nvinfo : EIATTR_COOP_GROUP_MASK_REGIDS
	.align		4
        /*0040*/ 	.byte	0x04, 0x29
        /*0042*/ 	.short	(.L_353 - .L_352)


	//   ....[0]....
.L_352:
        /*0044*/ 	.word	0xffffffff


	//   ....[1]....
        /*0048*/ 	.word	0xffffffff


	//   ....[2]....
        /*004c*/ 	.word	0xffffffff


	//   ....[3]....
        /*0050*/ 	.word	0xffffffff


	//   ....[4]....
        /*0054*/ 	.word	0xffffffff


	//   ....[5]....
        /*0058*/ 	.word	0xffffffff


	//   ....[6]....
        /*005c*/ 	.word	0xffffffff


	//   ....[7]....
        /*0060*/ 	.word	0xffffffff


	//   ....[8]....
        /*0064*/ 	.word	0xffffffff


	//   ....[9]....
        /*0068*/ 	.word	0xffffffff


	//   ....[10]....
        /*006c*/ 	.word	0xffffffff


	//   ....[11]....
        /*0070*/ 	.word	0xffffffff


	//   ....[12]....
        /*0074*/ 	.word	0xffffffff


	//   ....[13]....
        /*0078*/ 	.word	0xffffffff


	//   ....[14]....
        /*007c*/ 	.word	0xffffffff


	//   ....[15]....
        /*0080*/ 	.word	0xffffffff


	//   ....[16]....
        /*0084*/ 	.word	0xffffffff


	//   ....[17]....
        /*0088*/ 	.word	0xffffffff


	//   ....[18]....
        /*008c*/ 	.word	0xffffffff


	//   ....[19]....
        /*0090*/ 	.word	0xffffffff


	//   ....[20]....
        /*0094*/ 	.word	0xffffffff


	//   ....[21]....
        /*0098*/ 	.word	0xffffffff


	//   ....[22]....
        /*009c*/ 	.word	0xffffffff


	//   ....[23]....
        /*00a0*/ 	.word	0xffffffff


	//   ....[24]....
        /*00a4*/ 	.word	0xffffffff


	//   ....[25]....
        /*00a8*/ 	.word	0xffffffff


	//   ....[26]....
        /*00ac*/ 	.word	0xffffffff


	//   ....[27]....
        /*00b0*/ 	.word	0xffffffff


	//   ....[28]....
        /*00b4*/ 	.word	0xffffffff


	//   ....[29]....
        /*00b8*/ 	.word	0xffffffff


	//   ....[30]....
        /*00bc*/ 	.word	0xffffffff


	//----- nvinfo : EIATTR_COOP_GROUP_INSTR_OFFSETS
	.align		4
.L_353:
        /*00c0*/ 	.byte	0x04, 0x28
        /*00c2*/ 	.short	(.L_355 - .L_354)


	//   ....[0]....
.L_354:
        /*00c4*/ 	.word	0x00001670


	//   ....[1]....
        /*00c8*/ 	.word	0x000016a0


	//   ....[2]....
        /*00cc*/ 	.word	0x000016c0


	//   ....[3]....
        /*00d0*/ 	.word	0x000016e0


	//   ....[4]....
        /*00d4*/ 	.word	0x00001700


	//   ....[5]....
        /*00d8*/ 	.word	0x00003e60


	//   ....[6]....
        /*00dc*/ 	.word	0x000040a0


	//   ....[7]....
        /*00e0*/ 	.word	0x000040d0


	//   ....[8]....
        /*00e4*/ 	.word	0x000040f0


	//   ....[9]....
        /*00e8*/ 	.word	0x00004110


	//   ....[10]....
        /*00ec*/ 	.word	0x00004230


	//   ....[11]....
        /*00f0*/ 	.word	0x00004250


	//   ....[12]....
        /*00f4*/ 	.word	0x00004270


	//   ....[13]....
        /*00f8*/ 	.word	0x000049b0


	//   ....[14]....
        /*00fc*/ 	.word	0x00004a00


	//   ....[15]....
        /*0100*/ 	.word	0x00004a30


	//   ....[16]....
        /*0104*/ 	.word	0x00004a50


	//   ....[17]....
        /*0108*/ 	.word	0x00004a70


	//   ....[18]....
        /*010c*/ 	.word	0x00004ac0


	//   ....[19]....
        /*0110*/ 	.word	0x00004ae0


	//   ....[20]....
        /*0114*/ 	.word	0x00004b00


	//   ....[21]....
        /*0118*/ 	.word	0x00006f50


	//   ....[22]....
        /*011c*/ 	.word	0x00006fd0


	//   ....[23]....
        /*0120*/ 	.word	0x00007040


	//   ....[24]....
        /*0124*/ 	.word	0x000070b0


	//   ....[25]....
        /*0128*/ 	.word	0x00007120


	//   ....[26]....
        /*012c*/ 	.word	0x000071a0


	//   ....[27]....
        /*0130*/ 	.word	0x00007220


	//   ....[28]....
        /*0134*/ 	.word	0x000072a0


	//   ....[29]....
        /*0138*/ 	.word	0x00007310


	//   ....[30]....
        /*013c*/ 	.word	0x00007380


	//----- nvinfo : EIATTR_SYSCALL_OFFSETS
	.align		4
.L_355:
        /*0140*/ 	.byte	0x04, 0x46
        /*0142*/ 	.short	(.L_357 - .L_356)


	//   ....[0]....
.L_356:
        /*0144*/ 	.word	0x00000ce0


	//----- nvinfo : EIATTR_EXIT_INSTR_OFFSETS
	.align		4
.L_357:
        /*0148*/ 	.byte	0x04, 0x1c
        /*014a*/ 	.short	(.L_359 - .L_358)


	//   ....[0]....
.L_358:
        /*014c*/ 	.word	0x000000a0


	//   ....[1]....
        /*0150*/ 	.word	0x00006c80


	//   ....[2]....
        /*0154*/ 	.word	0x00006d30


	//   ....[3]....
        /*0158*/ 	.word	0x00006ef0


	//----- nvinfo : EIATTR_CRS_STACK_SIZE
	.align		4
.L_359:
        /*015c*/ 	.byte	0x04, 0x1e
        /*015e*/ 	.short	(.L_361 - .L_360)
.L_360:
        /*0160*/ 	.word	0x00000000
.L_361:


//--------------------- .nv.info._ZN4mmha33masked_multihead_attention_kernelIfLi64ELi64ELi4ELi16ELi64ELb1ELb1EEEv26Multihead_attention_paramsIT_XT5_EE --------------------------
	.section	.nv.info._ZN4mmha33masked_multihead_attention_kernelIfLi64ELi64ELi4ELi16ELi64ELb1ELb1EEEv26Multihead_attention_paramsIT_XT5_EE,"",@"SHT_CUDA_INFO"
	.sectionflags	@""
	.align	4


	//----- nvinfo : EIATTR_CUDA_API_VERSION
	.align		4
        /*0000*/ 	.byte	0x04, 0x37
        /*0002*/ 	.short	(.L_363 - .L_362)
.L_362:
        /*0004*/ 	.word	0x00000082


	//----- nvinfo : EIATTR_SW2861232_WAR
	.align		4
.L_363:
        /*0008*/ 	.byte	0x01, 0x35
	.zero		2


	//----- nvinfo : EIATTR_PARAM_CBANK
	.align		4
        /*000c*/ 	.byte	0x04, 0x0a
        /*000e*/ 	.short	(.L_365 - .L_364)
	.align		4
.L_364:
        /*0010*/ 	.word	index@(.nv.constant0._ZN4mmha33masked_multihead_attention_kernelIfLi64ELi64ELi4ELi16ELi64ELb1ELb1EEEv26Multihead_attention_paramsIT_XT5_EE)
        /*0014*/ 	.short	0x0160
        /*0016*/ 	.short	0x0128


	//----- nvinfo : EIATTR_CBANK_PARAM_SIZE
	.align		4
.L_365:
        /*0018*/ 	.byte	0x03, 0x19
        /*001a*/ 	.short	0x0128


	//----- nvinfo : EIATTR_KPARAM_INFO
	.align		4
        /*001c*/ 	.byte	0x04, 0x17
        /*001e*/ 	.short	(.L_367 - .L_366)
.L_366:
        /*0020*/ 	.word	0x00000000
        /*0024*/ 	.short	0x0000
        /*0026*/ 	.short	0x0000
        /*0028*/ 	.byte	0x00, 0xf0, 0xa1, 0x04


	//----- nvinfo : EIATTR_MAXREG_COUNT
	.align		4
.L_367:
        /*002c*/ 	.byte	0x03, 0x1b
        /*002e*/ 	.short	0x00ff


	//----- nvinfo : EIATTR_NUM_BARRIERS
	.align		4
        /*0030*/ 	.byte	0x02, 0x4c
        /*0032*/ 	.byte	0x01
	.zero		1


	//----- nvinfo : EIATTR_EXTERNS
	.align		4
        /*0034*/ 	.byte	0x04, 0x0f
        /*0036*/ 	.short	(.L_369 - .L_368)


	//   ....[0]....
	.align		4
.L_368:
        /*0038*/ 	.word	index@(__assertfail)


	//----- nvinfo : EIATTR_MERCURY_ISA_VERSION
	.align		4
.L_369:
        /*003c*/ 	.byte	0x03, 0x5f
        /*003e*/ 	.short	0x0000


	//----- nvinfo : EIATTR_COOP_GROUP_MASK_REGIDS
	.align		4
        /*0040*/ 	.byte	0x04, 0x29
        /*0042*/ 	.short	(.L_371 - .L_370)


	//   ....[0]....
.L_370:
        /*0044*/ 	.word	0xffffffff


	//   ....[1]....
        /*0048*/ 	.word	0xffffffff


	//   ....[2]....
        /*004c*/ 	.word	0xffffffff


	//   ....[3]....
        /*0050*/ 	.word	0xffffffff


	//   ....[4]....
        /*0054*/ 	.word	0xffffffff


	//   ....[5]....
        /*0058*/ 	.word	0xffffffff


	//   ....[6]....
        /*005c*/ 	.word	0xffffffff


	//   ....[7]....
        /*0060*/ 	.word	0xffffffff


	//   ....[8]....
        /*0064*/ 	.word	0xffffffff


	//   ....[9]....
        /*0068*/ 	.word	0xffffffff


	//   ....[10]....
        /*006c*/ 	.word	0xffffffff


	//   ....[11]....
        /*0070*/ 	.word	0xffffffff


	//   ....[12]....
        /*0074*/ 	.word	0xffffffff


	//   ....[13]....
        /*0078*/ 	.word	0xffffffff


	//   ....[14]....
        /*007c*/ 	.word	0xffffffff


	//   ....[15]....
        /*0080*/ 	.word	0xffffffff


	//   ....[16]....
        /*0084*/ 	.word	0xffffffff


	//   ....[17]....
        /*0088*/ 	.word	0xffffffff


	//   ....[18]....
        /*008c*/ 	.word	0xffffffff


	//   ....[19]....
        /*0090*/ 	.word	0xffffffff


	//   ....[20]....
        /*0094*/ 	.word	0xffffffff


	//   ....[21]....
        /*0098*/ 	.word	0xffffffff


	//   ....[22]....
        /*009c*/ 	.word	0xffffffff


	//   ....[23]....
        /*00a0*/ 	.word	0xffffffff


	//   ....[24]....
        /*00a4*/ 	.word	0xffffffff


	//   ....[25]....
        /*00a8*/ 	.word	0xffffffff


	//   ....[26]....
        /*00ac*/ 	.word	0xffffffff


	//   ....[27]....
        /*00b0*/ 	.word	0xffffffff


	//   ....[28]....
        /*00b4*/ 	.word	0xffffffff


	//----- nvinfo : EIATTR_COOP_GROUP_INSTR_OFFSETS
	.align		4
.L_371:
        /*00b8*/ 	.byte	0x04, 0x28
        /*00ba*/ 	.short	(.L_373 - .L_372)


	//   ....[0]....
.L_372:
        /*00bc*/ 	.word	0x000016b0


	//   ....[1]....
        /*00c0*/ 	.word	0x000016e0


	//   ....[2]....
        /*00c4*/ 	.word	0x00001700


	//   ....[3]....
        /*00c8*/ 	.word	0x00001720


	//   ....[4]....
        /*00cc*/ 	.word	0x00001740


	//   ....[5]....
        /*00d0*/ 	.word	0x000039b0


	//   ....[6]....
        /*00d4*/ 	.word	0x000039e0


	//   ....[7]....
        /*00d8*/ 	.word	0x00003bf0


	//   ....[8]....
        /*00dc*/ 	.word	0x00003c20


	//   ....[9]....
        /*00e0*/ 	.word	0x00003c40


	//   ....[10]....
        /*00e4*/ 	.word	0x00003d50


	//   ....[11]....
        /*00e8*/ 	.word	0x00003d70


	//   ....[12]....
        /*00ec*/ 	.word	0x00004460


	//   ....[13]....
        /*00f0*/ 	.word	0x000044e0


	//   ....[14]....
        /*00f4*/ 	.word	0x00004510


	//   ....[15]....
        /*00f8*/ 	.word	0x00004530


	//   ....[16]....
        /*00fc*/ 	.word	0x00004550


	//   ....[17]....
        /*0100*/ 	.word	0x000045b0


	//   ....[18]....
        /*0104*/ 	.word	0x000045d0


	//   ....[19]....
        /*0108*/ 	.word	0x000068e0


	//   ....[20]....
        /*010c*/ 	.word	0x00006960


	//   ....[21]....
        /*0110*/ 	.word	0x000069d0


	//   ....[22]....
        /*0114*/ 	.word	0x00006a40


	//   ....[23]....
        /*0118*/ 	.word	0x00006ab0


	//   ....[24]....
        /*011c*/ 	.word	0x00006b30


	//   ....[25]....
        /*0120*/ 	.word	0x00006bb0


	//   ....[26]....
        /*0124*/ 	.word	0x00006c30


	//   ....[27]....
        /*0128*/ 	.word	0x00006cb0


	//   ....[28]....
        /*012c*/ 	.word	0x00006d20


	//----- nvinfo : EIATTR_SYSCALL_OFFSETS
	.align		4
.L_373:
        /*0130*/ 	.byte	0x04, 0x46
        /*0132*/ 	.short	(.L_375 - .L_374)


	//   ....[0]....
.L_374:
        /*0134*/ 	.word	0x00000d30


	//----- nvinfo : EIATTR_EXIT_INSTR_OFFSETS
	.align		4
.L_375:
        /*0138*/ 	.byte	0x04, 0x1c
        /*013a*/ 	.short	(.L_377 - .L_376)


	//   ....[0]....
.L_376:
        /*013c*/ 	.word	0x000000a0


	//   ....[1]....
        /*0140*/ 	.word	0x00006610


	//   ....[2]....
        /*0144*/ 	.word	0x000066c0


	//   ....[3]....
        /*0148*/ 	.word	0x00006880


	//----- nvinfo : EIATTR_CRS_STACK_SIZE
	.align		4
.L_377:
        /*014c*/ 	.byte	0x04, 0x1e
        /*014e*/ 	.short	(.L_379 - .L_378)
.L_378:
        /*0150*/ 	.word	0x00000000
.L_379:


//--------------------- .nv.info._ZN4mmha33masked_multihead_attention_kernelIfLi64ELi64ELi1ELi16ELi256ELb1ELb0EEEv26Multihead_attention_paramsIT_XT5_EE --------------------------
	.section	.nv.info._ZN4mmha33masked_multihead_attention_kernelIfLi64ELi64ELi1ELi16ELi256ELb1ELb0EEEv26Multihead_attention_paramsIT_XT5_EE,"",@"SHT_CUDA_INFO"
	.sectionflags	@""
	.align	4


	//----- nvinfo : EIATTR_CUDA_API_VERSION
	.align		4
        /*0000*/ 	.byte	0x04, 0x37
        /*0002*/ 	.short	(.L_381 - .L_380)
.L_380:
        /*0004*/ 	.word	0x00000082


	//----- nvinfo : EIATTR_SW2861232_WAR
	.align		4
.L_381:
        /*0008*/ 	.byte	0x01, 0x35
	.zero		2


	//----- nvinfo : EIATTR_PARAM_CBANK
	.align		4
        /*000c*/ 	.byte	0x04, 0x0a
        /*000e*/ 	.short	(.L_383 - .L_382)
	.align		4
.L_382:
        /*0010*/ 	.word	index@(.nv.constant0._ZN4mmha33masked_multihead_attention_kernelIfLi64ELi64ELi1ELi16ELi256ELb1ELb0EEEv26Multihead_attention_paramsIT_XT5_EE)
        /*0014*/ 	.short	0x0160
        /*0016*/ 	.short	0x0128


	//----- nvinfo : EIATTR_CBANK_PARAM_SIZE
	.align		4
.L_383:
        /*0018*/ 	.byte	0x03, 0x19
        /*001a*/ 	.short	0x0128


	//----- nvinfo : EIATTR_KPARAM_INFO
	.align		4
        /*001c*/ 	.byte	0x04, 0x17
        /*001e*/ 	.short	(.L_385 - .L_384)
.L_384:
        /*0020*/ 	.word	0x00000000
        /*0024*/ 	.short	0x0000
        /*0026*/ 	.short	0x0000
        /*0028*/ 	.byte	0x00, 0xf0, 0xa1, 0x04


	//----- nvinfo : EIATTR_MAXREG_COUNT
	.align		4
.L_385:
        /*002c*/ 	.byte	0x03, 0x1b
        /*002e*/ 	.short	0x00ff


	//----- nvinfo : EIATTR_NUM_BARRIERS
	.align		4
        /*0030*/ 	.byte	0x02, 0x4c
        /*0032*/ 	.byte	0x01
	.zero		1


	//----- nvinfo : EIATTR_EXTERNS
	.align		4
        /*0034*/ 	.byte	0x04, 0x0f
        /*0036*/ 	.short	(.L_387 - .L_386)


	//   ....[0]....
	.align		4
.L_386:
        /*0038*/ 	.word	index@(__assertfail)


	//----- nvinfo : EIATTR_MERCURY_ISA_VERSION
	.align		4
.L_387:
        /*003c*/ 	.byte	0x03, 0x5f
        /*003e*/ 	.short	0x0000


	//----- nvinfo : EIATTR_COOP_GROUP_MASK_REGIDS
	.align		4
        /*0040*/ 	.byte	0x04, 0x29
        /*0042*/ 	.short	(.L_389 - .L_388)


	//   ....[0]....
.L_388:
        /*0044*/ 	.word	0xffffffff


	//   ....[1]....
        /*0048*/ 	.word	0xffffffff


	//   ....[2]....
        /*004c*/ 	.word	0xffffffff


	//   ....[3]....
        /*0050*/ 	.word	0xffffffff


	//   ....[4]....
        /*0054*/ 	.word	0xffffffff


	//   ....[5]....
        /*0058*/ 	.word	0xffffffff


	//   ....[6]....
        /*005c*/ 	.word	0xffffffff


	//   ....[7]....
        /*0060*/ 	.word	0xffffffff


	//   ....[8]....
        /*0064*/ 	.word	0xffffffff


	//   ....[9]....
        /*0068*/ 	.word	0xffffffff


	//   ....[10]....
        /*006c*/ 	.word	0xffffffff


	//   ....[11]....
        /*0070*/ 	.word	0xffffffff


	//   ....[12]....
        /*0074*/ 	.word	0xffffffff


	//   ....[13]....
        /*0078*/ 	.word	0xffffffff


	//   ....[14]....
        /*007c*/ 	.word	0xffffffff


	//   ....[15]....
        /*0080*/ 	.word	0xffffffff


	//   ....[16]....
        /*0084*/ 	.word	0xffffffff


	//   ....[17]....
        /*0088*/ 	.word	0xffffffff


	//   ....[18]....
        /*008c*/ 	.word	0xffffffff


	//   ....[19]....
        /*0090*/ 	.word	0xffffffff


	//   ....[20]....
        /*0094*/ 	.word	0xffffffff


	//   ....[21]....
        /*0098*/ 	.word	0xffffffff


	//   ....[22]....
        /*009c*/ 	.word	0xffffffff


	//   ....[23]....
        /*00a0*/ 	.word	0xffffffff


	//   ....[24]....
        /*00a4*/ 	.word	0xffffffff


	//   ....[25]....
        /*00a8*/ 	.word	0xffffffff


	//   ....[26]....
        /*00ac*/ 	.word	0xffffffff


	//   ....[27]....
        /*00b0*/ 	.word	0xffffffff


	//----- nvinfo : EIATTR_COOP_GROUP_INSTR_OFFSETS
	.align		4
.L_389:
        /*00b4*/ 	.byte	0x04, 0x28
        /*00b6*/ 	.short	(.L_391 - .L_390)


	//   ....[0]....
.L_390:
        /*00b8*/ 	.word	0x00001680


	//   ....[1]....
        /*00bc*/ 	.word	0x000016b0


	//   ....[2]....
        /*00c0*/ 	.word	0x000016d0


	//   ....[3]....
        /*00c4*/ 	.word	0x000016f0


	//   ....[4]....
        /*00c8*/ 	.word	0x00001710


	//   ....[5]....
        /*00cc*/ 	.word	0x00004310


	//   ....[6]....
        /*00d0*/ 	.word	0x000043a0


	//   ....[7]....
        /*00d4*/ 	.word	0x000043e0


	//   ....[8]....
        /*00d8*/ 	.word	0x00004400


	//   ....[9]....
        /*00dc*/ 	.word	0x00004420


	//   ....[10]....
        /*00e0*/ 	.word	0x000044a0


	//   ....[11]....
        /*00e4*/ 	.word	0x000044c0


	//   ....[12]....
        /*00e8*/ 	.word	0x000044e0


	//   ....[13]....
        /*00ec*/ 	.word	0x00004500


	//   ....[14]....
        /*00f0*/ 	.word	0x00004bf0


	//   ....[15]....
        /*00f4*/ 	.word	0x00004c40


	//   ....[16]....
        /*00f8*/ 	.word	0x00004c70


	//   ....[17]....
        /*00fc*/ 	.word	0x00004c90


	//   ....[18]....
        /*0100*/ 	.word	0x00004cb0


	//   ....[19]....
        /*0104*/ 	.word	0x00004d00


	//   ....[20]....
        /*0108*/ 	.word	0x00004d20


	//   ....[21]....
        /*010c*/ 	.word	0x00004d40


	//   ....[22]....
        /*0110*/ 	.word	0x00004d60


	//   ....[23]....
        /*0114*/ 	.word	0x000070a0


	//   ....[24]....
        /*0118*/ 	.word	0x00007110


	//   ....[25]....
        /*011c*/ 	.word	0x00007170


	//   ....[26]....
        /*0120*/ 	.word	0x000071d0


	//   ....[27]....
        /*0124*/ 	.word	0x00007230


	//----- nvinfo : EIATTR_SYSCALL_OFFSETS
	.align		4
.L_391:
        /*0128*/ 	.byte	0x04, 0x46
        /*012a*/ 	.short	(.L_393 - .L_392)


	//   ....[0]....
.L_392:
        /*012c*/ 	.word	0x00000d00


	//----- nvinfo : EIATTR_EXIT_INSTR_OFFSETS
	.align		4
.L_393:
        /*0130*/ 	.byte	0x04, 0x1c
        /*0132*/ 	.short	(.L_395 - .L_394)


	//   ....[0]....
.L_394:
        /*0134*/ 	.word	0x000000a0


	//   ....[1]....
        /*0138*/ 	.word	0x00006de0


	//   ....[2]....
        /*013c*/ 	.word	0x00006e90


	//   ....[3]....
        /*0140*/ 	.word	0x00007050


	//----- nvinfo : EIATTR_CRS_STACK_SIZE
	.align		4
.L_395:
        /*0144*/ 	.byte	0x04, 0x1e
        /*0146*/ 	.short	(.L_397 - .L_396)
.L_396:
        /*0148*/ 	.word	0x00000000
.L_397:


//--------------------- .nv.info._ZN4mmha33masked_multihead_attention_kernelIfLi64ELi64ELi2ELi16ELi128ELb1ELb0EEEv26Multihead_attention_paramsIT_XT5_EE --------------------------
	.section	.nv.info._ZN4mmha33masked_multihead_attention_kernelIfLi64ELi64ELi2ELi16ELi128ELb1ELb0EEEv26Multihead_attention_paramsIT_XT5_EE,"",@"SHT_CUDA_INFO"
	.sectionflags	@""
	.align	4


	//----- nvinfo : EIATTR_CUDA_API_VERSION
	.align		4
        /*0000*/ 	.byte	0x04, 0x37
        /*0002*/ 	.short	(.L_399 - .L_398)
.L_398:
        /*0004*/ 	.word	0x00000082


	//----- nvinfo : EIATTR_SW2861232_WAR
	.align		4
.L_399:
        /*0008*/ 	.byte	0x01, 0x35
	.zero		2


	//----- nvinfo : EIATTR_PARAM_CBANK
	.align		4
        /*000c*/ 	.byte	0x04, 0x0a
        /*000e*/ 	.short	(.L_401 - .L_400)
	.align		4
.L_400:
        /*0010*/ 	.word	index@(.nv.constant0._ZN4mmha33masked_multihead_attention_kernelIfLi64ELi64ELi2ELi16ELi128ELb1ELb0EEEv26Multihead_attention_paramsIT_XT5_EE)
        /*0014*/ 	.short	0x0160
        /*0016*/ 	.short	0x0128


	//----- nvinfo : EIATTR_CBANK_PARAM_SIZE
	.align		4
.L_401:
        /*0018*/ 	.byte	0x03, 0x19
        /*001a*/ 	.short	0x0128


	//----- nvinfo : EIATTR_KPARAM_INFO
	.align		4
        /*001c*/ 	.byte	0x04, 0x17
        /*001e*/ 	.short	(.L_403 - .L_402)
.L_402:
        /*0020*/ 	.word	0x00000000
        /*0024*/ 	.short	0x0000
        /*0026*/ 	.short	0x0000
        /*0028*/ 	.byte	0x00, 0xf0, 0xa1, 0x04


	//----- nvinfo : EIATTR_MAXREG_COUNT
	.align		4
.L_403:
        /*002c*/ 	.byte	0x03, 0x1b
        /*002e*/ 	.short	0x00ff


	//----- nvinfo : EIATTR_NUM_BARRIERS
	.align		4
        /*0030*/ 	.byte	0x02, 0x4c
        /*0032*/ 	.byte	0x01
	.zero		1


	//----- nvinfo : EIATTR_EXTERNS
	.align		4
        /*0034*/ 	.byte	0x04, 0x0f
        /*0036*/ 	.short	(.L_405 - .L_404)


	//   ....[0]....
	.align		4
.L_404:
        /*0038*/ 	.word	index@(__assertfail)


	//----- nvinfo : EIATTR_MERCURY_ISA_VERSION
	.align		4
.L_405:
        /*003c*/ 	.byte	0x03, 0x5f
        /*003e*/ 	.short	0x0000


	//----- nvinfo : EIATTR_COOP_GROUP_MASK_REGIDS
	.align		4
        /*0040*/ 	.byte	0x04, 0x29
        /*0042*/ 	.short	(.L_407 - .L_406)


	//   ....[0]....
.L_406:
        /*0044*/ 	.word	0xffffffff


	//   ....[1]....
        /*0048*/ 	.word	0xffffffff


	//   ....[2]....
        /*004c*/ 	.word	0xffffffff


	//   ....[3]....
        /*0050*/ 	.word	0xffffffff


	//   ....[4]....
        /*0054*/ 	.word	0xffffffff


	//   ....[5]....
        /*0058*/ 	.word	0xffffffff


	//   ....[6]....
        /*005c*/ 	.word	0xffffffff


	//   ....[7]....
        /*0060*/ 	.word	0xffffffff


	//   ....[8]....
        /*0064*/ 	.word	0xffffffff


	//   ....[9]....
        /*0068*/ 	.word	0xffffffff


	//   ....[10]....
        /*006c*/ 	.word	0xffffffff


	//   ....[11]....
        /*0070*/ 	.word	0xffffffff


	//   ....[12]....
        /*0074*/ 	.word	0xffffffff


	//   ....[13]....
        /*0078*/ 	.word	0xffffffff


	//   ....[14]....
        /*007c*/ 	.word	0xffffffff


	//   ....[15]....
        /*0080*/ 	.word	0xffffffff


	//   ....[16]....
        /*0084*/ 	.word	0xffffffff


	//   ....[17]....
        /*0088*/ 	.word	0xffffffff


	//   ....[18]....
        /*008c*/ 	.word	0xffffffff


	//   ....[19]....
        /*0090*/ 	.word	0xffffffff


	//   ....[20]....
        /*0094*/ 	.word	0xffffffff


	//   ....[21]....
        /*0098*/ 	.word	0xffffffff


	//   ....[22]....
        /*009c*/ 	.word	0xffffffff


	//   ....[23]....
        /*00a0*/ 	.word	0xffffffff


	//   ....[24]....
        /*00a4*/ 	.word	0xffffffff


	//   ....[25]....
        /*00a8*/ 	.word	0xffffffff


	//   ....[26]....
        /*00ac*/ 	.word	0xffffffff


	//   ....[27]....
        /*00b0*/ 	.word	0xffffffff


	//   ....[28]....
        /*00b4*/ 	.word	0xffffffff


	//   ....[29]....
        /*00b8*/ 	.word	0xffffffff


	//   ....[30]....
        /*00bc*/ 	.word	0xffffffff


	//----- nvinfo : EIATTR_COOP_GROUP_INSTR_OFFSETS
	.align		4
.L_407:
        /*00c0*/ 	.byte	0x04, 0x28
        /*00c2*/ 	.short	(.L_409 - .L_408)


	//   ....[0]....
.L_408:
        /*00c4*/ 	.word	0x00001680


	//   ....[1]....
        /*00c8*/ 	.word	0x000016b0


	//   ....[2]....
        /*00cc*/ 	.word	0x000016d0


	//   ....[3]....
        /*00d0*/ 	.word	0x000016f0


	//   ....[4]....
        /*00d4*/ 	.word	0x00001710


	//   ....[5]....
        /*00d8*/ 	.word	0x00003b10


	//   ....[6]....
        /*00dc*/ 	.word	0x00003d50


	//   ....[7]....
        /*00e0*/ 	.word	0x00003d80


	//   ....[8]....
        /*00e4*/ 	.word	0x00003da0


	//   ....[9]....
        /*00e8*/ 	.word	0x00003dc0


	//   ....[10]....
        /*00ec*/ 	.word	0x00003ee0


	//   ....[11]....
        /*00f0*/ 	.word	0x00003f00


	//   ....[12]....
        /*00f4*/ 	.word	0x00003f20


	//   ....[13]....
        /*00f8*/ 	.word	0x00004660


	//   ....[14]....
        /*00fc*/ 	.word	0x000046b0


	//   ....[15]....
        /*0100*/ 	.word	0x000046e0


	//   ....[16]....
        /*0104*/ 	.word	0x00004700


	//   ....[17]....
        /*0108*/ 	.word	0x00004720


	//   ....[18]....
        /*010c*/ 	.word	0x00004770


	//   ....[19]....
        /*0110*/ 	.word	0x00004790


	//   ....[20]....
        /*0114*/ 	.word	0x000047b0


	//   ....[21]....
        /*0118*/ 	.word	0x00006a30


	//   ....[22]....
        /*011c*/ 	.word	0x00006ab0


	//   ....[23]....
        /*0120*/ 	.word	0x00006b20


	//   ....[24]....
        /*0124*/ 	.word	0x00006b90


	//   ....[25]....
        /*0128*/ 	.word	0x00006c00


	//   ....[26]....
        /*012c*/ 	.word	0x00006c80


	//   ....[27]....
        /*0130*/ 	.word	0x00006d00


	//   ....[28]....
        /*0134*/ 	.word	0x00006d80


	//   ....[29]....
        /*0138*/ 	.word	0x00006df0


	//   ....[30]....
        /*013c*/ 	.word	0x00006e60


	//----- nvinfo : EIATTR_SYSCALL_OFFSETS
	.align		4
.L_409:
        /*0140*/ 	.byte	0x04, 0x46
        /*0142*/ 	.short	(.L_411 - .L_410)


	//   ....[0]....
.L_410:
        /*0144*/ 	.word	0x00000cf0


	//----- nvinfo : EIATTR_EXIT_INSTR_OFFSETS
	.align		4
.L_411:
        /*0148*/ 	.byte	0x04, 0x1c
        /*014a*/ 	.short	(.L_413 - .L_412)


	//   ....[0]....
.L_412:
        /*014c*/ 	.word	0x000000a0


	//   ....[1]....
        /*0150*/ 	.word	0x00006760


	//   ....[2]....
        /*0154*/ 	.word	0x00006810


	//   ....[3]....
        /*0158*/ 	.word	0x000069d0


	//----- nvinfo : EIATTR_CRS_STACK_SIZE
	.align		4
.L_413:
        /*015c*/ 	.byte	0x04, 0x1e
        /*015e*/ 	.short	(.L_415 - .L_414)
.L_414:
        /*0160*/ 	.word	0x00000000
.L_415:


//--------------------- .nv.info._ZN4mmha33masked_multihead_attention_kernelIfLi64ELi64ELi4ELi16ELi64ELb1ELb0EEEv26Multihead_attention_paramsIT_XT5_EE --------------------------
	.section	.nv.info._ZN4mmha33masked_multihead_attention_kernelIfLi64ELi64ELi4ELi16ELi64ELb1ELb0EEEv26Multihead_attention_paramsIT_XT5_EE,"",@"SHT_CUDA_INFO"
	.sectionflags	@""
	.align	4


	//----- nvinfo : EIATTR_CUDA_API_VERSION
	.align		4
        /*0000*/ 	.byte	0x04, 0x37
        /*0002*/ 	.short	(.L_417 - .L_416)
.L_416:
        /*0004*/ 	.word	0x00000082


	//----- nvinfo : EIATTR_SW2861232_WAR
	.align		4
.L_417:
        /*0008*/ 	.byte	0x01, 0x35
	.zero		2


	//----- nvinfo : EIATTR_PARAM_CBANK
	.align		4
        /*000c*/ 	.byte	0x04, 0x0a
        /*000e*/ 	.short	(.L_419 - .L_418)
	.align		4
.L_418:
        /*0010*/ 	.word	index@(.nv.constant0._ZN4mmha33masked_multihead_attention_kernelIfLi64ELi64ELi4ELi16ELi64ELb1ELb0EEEv26Multihead_attention_paramsIT_XT5_EE)
        /*0014*/ 	.short	0x0160
        /*0016*/ 	.short	0x0128


	//----- nvinfo : EIATTR_CBANK_PARAM_SIZE
	.align		4
.L_419:
        /*0018*/ 	.byte	0x03, 0x19
        /*001a*/ 	.short	0x0128


	//----- nvinfo : EIATTR_KPARAM_INFO
	.align		4
        /*001c*/ 	.byte	0x04, 0x17
        /*001e*/ 	.short	(.L_421 - .L_420)
.L_420:
        /*0020*/ 	.word	0x00000000
        /*0024*/ 	.short	0x0000
        /*0026*/ 	.short	0x0000
        /*0028*/ 	.byte	0x00, 0xf0, 0xa1, 0x04


	//----- nvinfo : EIATTR_MAXREG_COUNT
	.align		4
.L_421:
        /*002c*/ 	.byte	0x03, 0x1b
        /*002e*/ 	.short	0x00ff


	//----- nvinfo : EIATTR_NUM_BARRIERS
	.align		4
        /*0030*/ 	.byte	0x02, 0x4c
        /*0032*/ 	.byte	0x01
	.zero		1


	//----- nvinfo : EIATTR_EXTERNS
	.align		4
        /*0034*/ 	.byte	0x04, 0x0f
        /*0036*/ 	.short	(.L_423 - .L_422)


	//   ....[0]....
	.align		4
.L_422:
        /*0038*/ 	.word	index@(__assertfail)


	//----- nvinfo : EIATTR_MERCURY_ISA_VERSION
	.align		4
.L_423:
        /*003c*/ 	.byte	0x03, 0x5f
        /*003e*/ 	.short	0x0000


	//----- nvinfo : EIATTR_COOP_GROUP_MASK_REGIDS
	.align		4
        /*0040*/ 	.byte	0x04, 0x29
        /*0042*/ 	.short	(.L_425 - .L_424)


	//   ....[0]....
.L_424:
        /*0044*/ 	.word	0xffffffff


	//   ....[1]....
        /*0048*/ 	.word	0xffffffff


	//   ....[2]....
        /*004c*/ 	.word	0xffffffff


	//   ....[3]....
        /*0050*/ 	.word	0xffffffff


	//   ....[4]....
        /*0054*/ 	.word	0xffffffff


	//   ....[5]....
        /*0058*/ 	.word	0xffffffff


	//   ....[6]....
        /*005c*/ 	.word	0xffffffff


	//   ....[7]....
        /*0060*/ 	.word	0xffffffff


	//   ....[8]....
        /*0064*/ 	.word	0xffffffff


	//   ....[9]....
        /*0068*/ 	.word	0xffffffff


	//   ....[10]....
        /*006c*/ 	.word	0xffffffff


	//   ....[11]....
        /*0070*/ 	.word	0xffffffff


	//   ....[12]....
        /*0074*/ 	.word	0xffffffff


	//   ....[13]....
        /*0078*/ 	.word	0xffffffff


	//   ....[14]....
        /*007c*/ 	.word	0xffffffff


	//   ....[15]....
        /*0080*/ 	.word	0xffffffff


	//   ....[16]....
        /*0084*/ 	.word	0xffffffff


	//   ....[17]....
        /*0088*/ 	.word	0xffffffff


	//   ....[18]....
        /*008c*/ 	.word	0xffffffff


	//   ....[19]....
        /*0090*/ 	.word	0xffffffff


	//   ....[20]....
        /*0094*/ 	.word	0xffffffff


	//   ....[21]....
        /*0098*/ 	.word	0xffffffff


	//   ....[22]....
        /*009c*/ 	.word	0xffffffff


	//   ....[23]....
        /*00a0*/ 	.word	0xffffffff


	//   ....[24]....
        /*00a4*/ 	.word	0xffffffff


	//   ....[25]....
        /*00a8*/ 	.word	0xffffffff


	//   ....[26]....
        /*00ac*/ 	.word	0xffffffff


	//   ....[27]....
        /*00b0*/ 	.word	0xffffffff


	//   ....[28]....
        /*00b4*/ 	.word	0xffffffff


	//----- nvinfo : EIATTR_COOP_GROUP_INSTR_OFFSETS
	.align		4
.L_425:
        /*00b8*/ 	.byte	0x04, 0x28
        /*00ba*/ 	.short	(.L_427 - .L_426)


	//   ....[0]....
.L_426:
        /*00bc*/ 	.word	0x000016b0


	//   ....[1]....
        /*00c0*/ 	.word	0x000016e0


	//   ....[2]....
        /*00c4*/ 	.word	0x00001700


	//   ....[3]....
        /*00c8*/ 	.word	0x00001720


	//   ....[4]....
        /*00cc*/ 	.word	0x00001740


	//   ....[5]....
        /*00d0*/ 	.word	0x00003650


	//   ....[6]....
        /*00d4*/ 	.word	0x00003680


	//   ....[7]....
        /*00d8*/ 	.word	0x00003890


	//   ....[8]....
        /*00dc*/ 	.word	0x000038c0


	//   ....[9]....
        /*00e0*/ 	.word	0x000038e0


	//   ....[10]....
        /*00e4*/ 	.word	0x000039f0


	//   ....[11]....
        /*00e8*/ 	.word	0x00003a10


	//   ....[12]....
        /*00ec*/ 	.word	0x00004100


	//   ....[13]....
        /*00f0*/ 	.word	0x00004180


	//   ....[14]....
        /*00f4*/ 	.word	0x000041b0


	//   ....[15]....
        /*00f8*/ 	.word	0x000041d0


	//   ....[16]....
        /*00fc*/ 	.word	0x000041f0


	//   ....[17]....
        /*0100*/ 	.word	0x00004250


	//   ....[18]....
        /*0104*/ 	.word	0x00004270


	//   ....[19]....
        /*0108*/ 	.word	0x00006400


	//   ....[20]....
        /*010c*/ 	.word	0x00006480


	//   ....[21]....
        /*0110*/ 	.word	0x000064f0


	//   ....[22]....
        /*0114*/ 	.word	0x00006560


	//   ....[23]....
        /*0118*/ 	.word	0x000065d0


	//   ....[24]....
        /*011c*/ 	.word	0x00006650


	//   ....[25]....
        /*0120*/ 	.word	0x000066d0


	//   ....[26]....
        /*0124*/ 	.word	0x00006750


	//   ....[27]....
        /*0128*/ 	.word	0x000067d0


	//   ....[28]....
        /*012c*/ 	.word	0x00006840


	//----- nvinfo : EIATTR_SYSCALL_OFFSETS
	.align		4
.L_427:
        /*0130*/ 	.byte	0x04, 0x46
        /*0132*/ 	.short	(.L_429 - .L_428)


	//   ....[0]....
.L_428:
        /*0134*/ 	.word	0x00000d30


	//----- nvinfo : EIATTR_EXIT_INSTR_OFFSETS
	.align		4
.L_429:
        /*0138*/ 	.byte	0x04, 0x1c
        /*013a*/ 	.short	(.L_431 - .L_430)


	//   ....[0]....
.L_430:
        /*013c*/ 	.word	0x000000a0


	//   ....[1]....
        /*0140*/ 	.word	0x00006130


	//   ....[2]....
        /*0144*/ 	.word	0x000061e0


	//   ....[3]....
        /*0148*/ 	.word	0x000063a0


	//----- nvinfo : EIATTR_CRS_STACK_SIZE
	.align		4
.L_431:
        /*014c*/ 	.byte	0x04, 0x1e
        /*014e*/ 	.short	(.L_433 - .L_432)
.L_432:
        /*0150*/ 	.word	0x00000000
.L_433:


//--------------------- .nv.info._ZN4mmha33masked_multihead_attention_kernelItLi64ELi64ELi1ELi8ELi256ELb0ELb1EEEv26Multihead_attention_paramsIT_XT5_EE --------------------------
	.section	.nv.info._ZN4mmha33masked_multihead_attention_kernelItLi64ELi64ELi1ELi8ELi256ELb0ELb1EEEv26Multihead_attention_paramsIT_XT5_EE,"",@"SHT_CUDA_INFO"
	.sectionflags	@""
	.align	4


	//----- nvinfo : EIATTR_CUDA_API_VERSION
	.align		4
        /*0000*/ 	.byte	0x04, 0x37
        /*0002*/ 	.short	(.L_435 - .L_434)
.L_434:
        /*0004*/ 	.word	0x00000082


	//----- nvinfo : EIATTR_SW2861232_WAR
	.align		4
.L_435:
        /*0008*/ 	.byte	0x01, 0x35
	.zero		2


	//----- nvinfo : EIATTR_PARAM_CBANK
	.align		4
        /*000c*/ 	.byte	0x04, 0x0a
        /*000e*/ 	.short	(.L_437 - .L_436)
	.align		4
.L_436:
        /*0010*/ 	.word	index@(.nv.constant0._ZN4mmha33masked_multihead_attention_kernelItLi64ELi64ELi1ELi8ELi256ELb0ELb1EEEv26Multihead_attention_paramsIT_XT5_EE)
        /*0014*/ 	.short	0x0160
        /*0016*/ 	.short	0x0128


	//----- nvinfo : EIATTR_CBANK_PARAM_SIZE
	.align		4
.L_437:
        /*0018*/ 	.byte	0x03, 0x19
        /*001a*/ 	.short	0x0128


	//----- nvinfo : EIATTR_KPARAM_INFO
	.align		4
        /*001c*/ 	.byte	0x04, 0x17
        /*001e*/ 	.short	(.L_439 - .L_438)
.L_438:
        /*0020*/ 	.word	0x00000000
        /*0024*/ 	.short	0x0000
        /*0026*/ 	.short	0x0000
        /*0028*/ 	.byte	0x00, 0xf0, 0xa1, 0x04


	//----- nvinfo : EIATTR_MAXREG_COUNT
	.align		4
.L_439:
        /*002c*/ 	.byte	0x03, 0x1b
        /*002e*/ 	.short	0x00ff


	//----- nvinfo : EIATTR_NUM_BARRIERS
	.align		4
        /*0030*/ 	.byte	0x02, 0x4c
        /*0032*/ 	.byte	0x01
	.zero		1


	//----- nvinfo : EIATTR_EXTERNS
	.align		4
        /*0034*/ 	.byte	0x04, 0x0f
        /*0036*/ 	.short	(.L_441 - .L_440)


	//   ....[0]....
	.align		4
.L_440:
        /*0038*/ 	.word	index@(__assertfail)


	//----- nvinfo : EIATTR_MERCURY_ISA_VERSION
	.align		4
.L_441:
        /*003c*/ 	.byte	0x03, 0x5f
        /*003e*/ 	.short	0x0000


	//----- nvinfo : EIATTR_INT_WARP_WIDE_INSTR_OFFSETS
	.align		4
        /*0040*/ 	.byte	0x04, 0x31
        /*0042*/ 	.short	(.L_443 - .L_442)


	//   ....[0]....
.L_442:
        /*0044*/ 	.word	0x00000ad0


	//----- nvinfo : EIATTR_COOP_GROUP_MASK_REGIDS
	.align		4
.L_443:
        /*0048*/ 	.byte	0x04, 0x29
        /*004a*/ 	.short	(.L_445 - .L_444)


	//   ....[0]....
.L_444:
        /*004c*/ 	.word	0xffffffff


	//   ....[1]....
        /*0050*/ 	.word	0xffffffff


	//   ....[2]....
        /*0054*/ 	.word	0xffffffff


	//   ....[3]....
        /*0058*/ 	.word	0xffffffff


	//   ....[4]....
        /*005c*/ 	.word	0xffffffff


	//   ....[5]....
        /*0060*/ 	.word	0xffffffff


	//   ....[6]....
        /*0064*/ 	.word	0xffffffff


	//   ....[7]....
        /*0068*/ 	.word	0xffffffff


	//   ....[8]....
        /*006c*/ 	.word	0xffffffff


	//   ....[9]....
        /*0070*/ 	.word	0xffffffff


	//   ....[10]....
        /*0074*/ 	.word	0xffffffff


	//   ....[11]....
        /*0078*/ 	.word	0xffffffff


	//   ....[12]....
        /*007c*/ 	.word	0xffffffff


	//   ....[13]....
        /*0080*/ 	.word	0xffffffff


	//   ....[14]....
        /*0084*/ 	.word	0xffffffff


	//   ....[15]....
        /*0088*/ 	.word	0xffffffff


	//   ....[16]....
        /*008c*/ 	.word	0xffffffff


	//   ....[17]....
        /*0090*/ 	.word	0xffffffff


	//   ....[18]....
        /*0094*/ 	.word	0xffffffff


	//   ....[19]....
        /*0098*/ 	.word	0xffffffff


	//   ....[20]....
        /*009c*/ 	.word	0xffffffff


	//   ....[21]....
        /*00a0*/ 	.word	0xffffffff


	//   ....[22]....
        /*00a4*/ 	.word	0xffffffff


	//   ....[23]....
        /*00a8*/ 	.word	0xffffffff


	//   ....[24]....
        /*00ac*/ 	.word	0xffffffff


	//   ....[25]....
        /*00b0*/ 	.word	0xffffffff


	//   ....[26]....
        /*00b4*/ 	.word	0xffffffff


	//   ....[27]....
        /*00b8*/ 	.word	0xffffffff


	//----- nvinfo : EIATTR_COOP_GROUP_INSTR_OFFSETS
	.align		4
.L_445:
        /*00bc*/ 	.byte	0x04, 0x28
        /*00be*/ 	.short	(.L_447 - .L_446)


	//   ....[0]....
.L_446:
        /*00c0*/ 	.word	0x00001830


	//   ....[1]....
        /*00c4*/ 	.word	0x00001860


	//   ....[2]....
        /*00c8*/ 	.word	0x00001880


	//   ....[3]....
        /*00cc*/ 	.word	0x000018a0


	//   ....[4]....
        /*00d0*/ 	.word	0x000018c0


	//   ....[5]....
        /*00d4*/ 	.word	0x00002820


	//   ....[6]....
        /*00d8*/ 	.word	0x00002870


	//   ....[7]....
        /*00dc*/ 	.word	0x00002890


	//   ....[8]....
        /*00e0*/ 	.word	0x000028b0


	//   ....[9]....
        /*00e4*/ 	.word	0x000028e0


	//   ....[10]....
        /*00e8*/ 	.word	0x00002990


	//   ....[11]....
        /*00ec*/ 	.word	0x000029c0


	//   ....[12]....
        /*00f0*/ 	.word	0x000029f0


	//   ....[13]....
        /*00f4*/ 	.word	0x00002a10


	//   ....[14]....
        /*00f8*/ 	.word	0x00002be0


	//   ....[15]....
        /*00fc*/ 	.word	0x00002cc0


	//   ....[16]....
        /*0100*/ 	.word	0x00002d20


	//   ....[17]....
        /*0104*/ 	.word	0x00002d40


	//   ....[18]....
        /*0108*/ 	.word	0x00002d60


	//   ....[19]....
        /*010c*/ 	.word	0x00002dd0


	//   ....[20]....
        /*0110*/ 	.word	0x00002df0


	//   ....[21]....
        /*0114*/ 	.word	0x00002e10


	//   ....[22]....
        /*0118*/ 	.word	0x00002e30


	//   ....[23]....
        /*011c*/ 	.word	0x00005c00


	//   ....[24]....
        /*0120*/ 	.word	0x00005c70


	//   ....[25]....
        /*0124*/ 	.word	0x00005cd0


	//   ....[26]....
        /*0128*/ 	.word	0x00005d30


	//   ....[27]....
        /*012c*/ 	.word	0x00005d90


	//----- nvinfo : EIATTR_SYSCALL_OFFSETS
	.align		4
.L_447:
        /*0130*/ 	.byte	0x04, 0x46
        /*0132*/ 	.short	(.L_449 - .L_448)


	//   ....[0]....
.L_448:
        /*0134*/ 	.word	0x00001030


	//----- nvinfo : EIATTR_EXIT_INSTR_OFFSETS
	.align		4
.L_449:
        /*0138*/ 	.byte	0x04, 0x1c
        /*013a*/ 	.short	(.L_451 - .L_450)


	//   ....[0]....
.L_450:
        /*013c*/ 	.word	0x000000d0


	//   ....[1]....
        /*0140*/ 	.word	0x00005730


	//   ....[2]....
        /*0144*/ 	.word	0x00005810


	//   ....[3]....
        /*0148*/ 	.word	0x00005bb0


	//----- nvinfo : EIATTR_CRS_STACK_SIZE
	.align		4
.L_451:
        /*014c*/ 	.byte	0x04, 0x1e
        /*014e*/ 	.short	(.L_453 - .L_452)
.L_452:
        /*0150*/ 	.word	0x00000000
.L_453:


//--------------------- .nv.info._ZN4mmha33masked_multihead_attention_kernelItLi64ELi64ELi2ELi8ELi128ELb0ELb1EEEv26Multihead_attention_paramsIT_XT5_EE --------------------------
	.section	.nv.info._ZN4mmha33masked_multihead_attention_kernelItLi64ELi64ELi2ELi8ELi128ELb0ELb1EEEv26Multihead_attention_paramsIT_XT5_EE,"",@"SHT_CUDA_INFO"
	.sectionflags	@""
	.align	4


	//----- nvinfo : EIATTR_CUDA_API_VERSION
	.align		4
        /*0000*/ 	.byte	0x04, 0x37
        /*0002*/ 	.short	(.L_455 - .L_454)
.L_454:
        /*0004*/ 	.word	0x00000082


	//----- nvinfo : EIATTR_SW2861232_WAR
	.align		4
.L_455:
        /*0008*/ 	.byte	0x01, 0x35
	.zero		2


	//----- nvinfo : EIATTR_PARAM_CBANK
	.align		4
        /*000c*/ 	.byte	0x04, 0x0a
        /*000e*/ 	.short	(.L_457 - .L_456)
	.align		4
.L_456:
        /*0010*/ 	.word	index@(.nv.constant0._ZN4mmha33masked_multihead_attention_kernelItLi64ELi64ELi2ELi8ELi128ELb0ELb1EEEv26Multihead_attention_paramsIT_XT5_EE)
        /*0014*/ 	.short	0x0160
        /*0016*/ 	.short	0x0128


	//----- nvinfo : EIATTR_CBANK_PARAM_SIZE
	.align		4
.L_457:
        /*0018*/ 	.byte	0x03, 0x19
        /*001a*/ 	.short	0x0128


	//----- nvinfo : EIATTR_KPARAM_INFO
	.align		4
        /*001c*/ 	.byte	0x04, 0x17
        /*001e*/ 	.short	(.L_459 - .L_458)
.L_458:
        /*0020*/ 	.word	0x00000000
        /*0024*/ 	.short	0x0000
        /*0026*/ 	.short	0x0000
        /*0028*/ 	.byte	0x00, 0xf0, 0xa1, 0x04


	//----- nvinfo : EIATTR_MAXREG_COUNT
	.align		4
.L_459:
        /*002c*/ 	.byte	0x03, 0x1b
        /*002e*/ 	.short	0x00ff


	//----- nvinfo : EIATTR_NUM_BARRIERS
	.align		4
        /*0030*/ 	.byte	0x02, 0x4c
        /*0032*/ 	.byte	0x01
	.zero		1


	//----- nvinfo : EIATTR_EXTERNS
	.align		4
        /*0034*/ 	.byte	0x04, 0x0f
        /*0036*/ 	.short	(.L_461 - .L_460)


	//   ....[0]....
	.align		4
.L_460:
        /*0038*/ 	.word	index@(__assertfail)


	//----- nvinfo : EIATTR_MERCURY_ISA_VERSION
	.align		4
.L_461:
        /*003c*/ 	.byte	0x03, 0x5f
        /*003e*/ 	.short	0x0000


	//----- nvinfo : EIATTR_INT_WARP_WIDE_INSTR_OFFSETS
	.align		4
        /*0040*/ 	.byte	0x04, 0x31
        /*0042*/ 	.short	(.L_463 - .L_462)


	//   ....[0]....
.L_462:
        /*0044*/ 	.word	0x00000ad0


	//----- nvinfo : EIATTR_COOP_GROUP_MASK_REGIDS
	.align		4
.L_463:
        /*0048*/ 	.byte	0x04, 0x29
        /*004a*/ 	.short	(.L_465 - .L_464)


	//   ....[0]....
.L_464:
        /*004c*/ 	.word	0xffffffff


	//   ....[1]....
        /*0050*/ 	.word	0xffffffff


	//   ....[2]....
        /*0054*/ 	.word	0xffffffff


	//   ....[3]....
        /*0058*/ 	.word	0xffffffff


	//   ....[4]....
        /*005c*/ 	.word	0xffffffff


	//   ....[5]....
        /*0060*/ 	.word	0xffffffff


	//   ....[6]....
        /*0064*/ 	.word	0xffffffff


	//   ....[7]....
        /*0068*/ 	.word	0xffffffff


	//   ....[8]....
        /*006c*/ 	.word	0xffffffff


	//   ....[9]....
        /*0070*/ 	.word	0xffffffff


	//   ....[10]....
        /*0074*/ 	.word	0xffffffff


	//   ....[11]....
        /*0078*/ 	.word	0xffffffff


	//   ....[12]....
        /*007c*/ 	.word	0xffffffff


	//   ....[13]....
        /*0080*/ 	.word	0xffffffff


	//   ....[14]....
        /*0084*/ 	.word	0xffffffff


	//   ....[15]....
        /*0088*/ 	.word	0xffffffff


	//   ....[16]....
        /*008c*/ 	.word	0xffffffff


	//   ....[17]....
        /*0090*/ 	.word	0xffffffff


	//   ....[18]....
        /*0094*/ 	.word	0xffffffff


	//   ....[19]....
        /*0098*/ 	.word	0xffffffff


	//   ....[20]....
        /*009c*/ 	.word	0xffffffff


	//   ....[21]....
        /*00a0*/ 	.word	0xffffffff


	//   ....[22]....
        /*00a4*/ 	.word	0xffffffff


	//   ....[23]....
        /*00a8*/ 	.word	0xffffffff


	//   ....[24]....
        /*00ac*/ 	.word	0xffffffff


	//   ....[25]....
        /*00b0*/ 	.word	0xffffffff


	//   ....[26]....
        /*00b4*/ 	.word	0xffffffff


	//   ....[27]....
        /*00b8*/ 	.word	0xffffffff


	//   ....[28]....
        /*00bc*/ 	.word	0xffffffff


	//   ....[29]....
        /*00c0*/ 	.word	0xffffffff


	//   ....[30]....
        /*00c4*/ 	.word	0xffffffff


	//----- nvinfo : EIATTR_COOP_GROUP_INSTR_OFFSETS
	.align		4
.L_465:
        /*00c8*/ 	.byte	0x04, 0x28
        /*00ca*/ 	.short	(.L_467 - .L_466)


	//   ....[0]....
.L_466:
        /*00cc*/ 	.word	0x00001830


	//   ....[1]....
        /*00d0*/ 	.word	0x00001860


	//   ....[2]....
        /*00d4*/ 	.word	0x00001880


	//   ....[3]....
        /*00d8*/ 	.word	0x000018a0


	//   ....[4]....
        /*00dc*/ 	.word	0x000018c0


	//   ....[5]....
        /*00e0*/ 	.word	0x00002590


	//   ....[6]....
        /*00e4*/ 	.word	0x000027a0


	//   ....[7]....
        /*00e8*/ 	.word	0x000027d0


	//   ....[8]....
        /*00ec*/ 	.word	0x000027f0


	//   ....[9]....
        /*00f0*/ 	.word	0x00002810


	//   ....[10]....
        /*00f4*/ 	.word	0x00002930


	//   ....[11]....
        /*00f8*/ 	.word	0x00002950


	//   ....[12]....
        /*00fc*/ 	.word	0x00002970


	//   ....[13]....
        /*0100*/ 	.word	0x00002b50


	//   ....[14]....
        /*0104*/ 	.word	0x00002c30


	//   ....[15]....
        /*0108*/ 	.word	0x00002c90


	//   ....[16]....
        /*010c*/ 	.word	0x00002cb0


	//   ....[17]....
        /*0110*/ 	.word	0x00002cd0


	//   ....[18]....
        /*0114*/ 	.word	0x00002d40


	//   ....[19]....
        /*0118*/ 	.word	0x00002d60


	//   ....[20]....
        /*011c*/ 	.word	0x00002d80


	//   ....[21]....
        /*0120*/ 	.word	0x00005920


	//   ....[22]....
        /*0124*/ 	.word	0x000059a0


	//   ....[23]....
        /*0128*/ 	.word	0x00005a10


	//   ....[24]....
        /*012c*/ 	.word	0x00005a80


	//   ....[25]....
        /*0130*/ 	.word	0x00005af0


	//   ....[26]....
        /*0134*/ 	.word	0x00005b70


	//   ....[27]....
        /*0138*/ 	.word	0x00005bf0


	//   ....[28]....
        /*013c*/ 	.word	0x00005c70


	//   ....[29]....
        /*0140*/ 	.word	0x00005ce0


	//   ....[30]....
        /*0144*/ 	.word	0x00005d50


	//----- nvinfo : EIATTR_SYSCALL_OFFSETS
	.align		4
.L_467:
        /*0148*/ 	.byte	0x04, 0x46
        /*014a*/ 	.short	(.L_469 - .L_468)


	//   ....[0]....
.L_468:
        /*014c*/ 	.word	0x00001030


	//----- nvinfo : EIATTR_EXIT_INSTR_OFFSETS
	.align		4
.L_469:
        /*0150*/ 	.byte	0x04, 0x1c
        /*0152*/ 	.short	(.L_471 - .L_470)


	//   ....[0]....
.L_470:
        /*0154*/ 	.word	0x000000d0


	//   ....[1]....
        /*0158*/ 	.word	0x00005440


	//   ....[2]....
        /*015c*/ 	.word	0x00005520


	//   ....[3]....
        /*0160*/ 	.word	0x000058c0


	//----- nvinfo : EIATTR_CRS_STACK_SIZE
	.align		4
.L_471:
        /*0164*/ 	.byte	0x04, 0x1e
        /*0166*/ 	.short	(.L_473 - .L_472)
.L_472:
        /*0168*/ 	.word	0x00000000
.L_473:


//--------------------- .nv.info._ZN4mmha33masked_multihead_attention_kernelItLi64ELi64ELi4ELi8ELi64ELb0ELb1EEEv26Multihead_attention_paramsIT_XT5_EE --------------------------
	.section	.nv.info._ZN4mmha33masked_multihead_attention_kernelItLi64ELi64ELi4ELi8ELi64ELb0ELb1EEEv26Multihead_attention_paramsIT_XT5_EE,"",@"SHT_CUDA_INFO"
	.sectionflags	@""
	.align	4


	//----- nvinfo : EIATTR_CUDA_API_VERSION
	.align		4
        /*0000*/ 	.byte	0x04, 0x37
        /*0002*/ 	.short	(.L_475 - .L_474)
.L_474:
        /*0004*/ 	.word	0x00000082


	//----- nvinfo : EIATTR_SW2861232_WAR
	.align		4
.L_475:
        /*0008*/ 	.byte	0x01, 0x35
	.zero		2


	//----- nvinfo : EIATTR_PARAM_CBANK
	.align		4
        /*000c*/ 	.byte	0x04, 0x0a
        /*000e*/ 	.short	(.L_477 - .L_476)
	.align		4
.L_476:
        /*0010*/ 	.word	index@(.nv.constant0._ZN4mmha33masked_multihead_attention_kernelItLi64ELi64ELi4ELi8ELi64ELb0ELb1EEEv26Multihead_attention_paramsIT_XT5_EE)
        /*0014*/ 	.short	0x0160
        /*0016*/ 	.short	0x0128


	//----- nvinfo : EIATTR_CBANK_PARAM_SIZE
	.align		4
.L_477:
        /*0018*/ 	.byte	0x03, 0x19
        /*001a*/ 	.short	0x0128


	//----- nvinfo : EIATTR_KPARAM_INFO
	.align		4
        /*001c*/ 	.byte	0x04, 0x17
        /*001e*/ 	.short	(.L_479 - .L_478)
.L_478:
        /*0020*/ 	.word	0x00000000
        /*0024*/ 	.short	0x0000
        /*0026*/ 	.short	0x0000
        /*0028*/ 	.byte	0x00, 0xf0, 0xa1, 0x04


	//----- nvinfo : EIATTR_MAXREG_COUNT
	.align		4
.L_479:
        /*002c*/ 	.byte	0x03, 0x1b
        /*002e*/ 	.short	0x00ff


	//----- nvinfo : EIATTR_NUM_BARRIERS
	.align		4
        /*0030*/ 	.byte	0x02, 0x4c
        /*0032*/ 	.byte	0x01
	.zero		1


	//----- nvinfo : EIATTR_EXTERNS
	.align		4
        /*0034*/ 	.byte	0x04, 0x0f
        /*0036*/ 	.short	(.L_481 - .L_480)


	//   ....[0]....
	.align		4
.L_480:
        /*0038*/ 	.word	index@(__assertfail)


	//----- nvinfo : EIATTR_MERCURY_ISA_VERSION
	.align		4
.L_481:
        /*003c*/ 	.byte	0x03, 0x5f
        /*003e*/ 	.short	0x0000


	//----- nvinfo : EIATTR_INT_WARP_WIDE_INSTR_OFFSETS
	.align		4
        /*0040*/ 	.byte	0x04, 0x31
        /*0042*/ 	.short	(.L_483 - .L_482)


	//   ....[0]....
.L_482:
        /*0044*/ 	.word	0x00000ad0


	//----- nvinfo : EIATTR_COOP_GROUP_MASK_REGIDS
	.align		4
.L_483:
        /*0048*/ 	.byte	0x04, 0x29
        /*004a*/ 	.short	(.L_485 - .L_484)


	//   ....[0]....
.L_484:
        /*004c*/ 	.word	0xffffffff


	//   ....[1]....
        /*0050*/ 	.word	0xffffffff


	//   ....[2]....
        /*0054*/ 	.word	0xffffffff


	//   ....[3]....
        /*0058*/ 	.word	0xffffffff


	//   ....[4]....
        /*005c*/ 	.word	0xffffffff


	//   ....[5]....
        /*0060*/ 	.word	0xffffffff


	//   ....[6]....
        /*0064*/ 	.word	0xffffffff


	//   ....[7]....
        /*0068*/ 	.word	0xffffffff


	//   ....[8]....
        /*006c*/ 	.word	0xffffffff


	//   ....[9]....
        /*0070*/ 	.word	0xffffffff


	//   ....[10]....
        /*0074*/ 	.word	0xffffffff


	//   ....[11]....
        /*0078*/ 	.word	0xffffffff


	//   ....[12]....
        /*007c*/ 	.word	0xffffffff


	//   ....[13]....
        /*0080*/ 	.word	0xffffffff


	//   ....[14]....
        /*0084*/ 	.word	0xffffffff


	//   ....[15]....
        /*0088*/ 	.word	0xffffffff


	//   ....[16]....
        /*008c*/ 	.word	0xffffffff


	//   ....[17]....
        /*0090*/ 	.word	0xffffffff


	//   ....[18]....
        /*0094*/ 	.word	0xffffffff


	//   ....[19]....
        /*0098*/ 	.word	0xffffffff


	//   ....[20]....
        /*009c*/ 	.word	0xffffffff


	//   ....[21]....
        /*00a0*/ 	.word	0xffffffff


	//   ....[22]....
        /*00a4*/ 	.word	0xffffffff


	//   ....[23]....
        /*00a8*/ 	.word	0xffffffff


	//   ....[24]....
        /*00ac*/ 	.word	0xffffffff


	//   ....[25]....
        /*00b0*/ 	.word	0xffffffff


	//   ....[26]....
        /*00b4*/ 	.word	0xffffffff


	//   ....[27]....
        /*00b8*/ 	.word	0xffffffff


	//   ....[28]....
        /*00bc*/ 	.word	0xffffffff


	//----- nvinfo : EIATTR_COOP_GROUP_INSTR_OFFSETS
	.align		4
.L_485:
        /*00c0*/ 	.byte	0x04, 0x28
        /*00c2*/ 	.short	(.L_487 - .L_486)


	//   ....[0]....
.L_486:
        /*00c4*/ 	.word	0x00001820


	//   ....[1]....
        /*00c8*/ 	.word	0x00001850


	//   ....[2]....
        /*00cc*/ 	.word	0x00001870


	//   ....[3]....
        /*00d0*/ 	.word	0x00001890


	//   ....[4]....
        /*00d4*/ 	.word	0x000018b0


	//   ....[5]....
        /*00d8*/ 	.word	0x00002500


	//   ....[6]....
        /*00dc*/ 	.word	0x00002530


	//   ....[7]....
        /*00e0*/ 	.word	0x00002750


	//   ....[8]....
        /*00e4*/ 	.word	0x00002780


	//   ....[9]....
        /*00e8*/ 	.word	0x000027a0


	//   ....[10]....
        /*00ec*/ 	.word	0x00002890


	//   ....[11]....
        /*00f0*/ 	.word	0x000028c0


	//   ....[12]....
        /*00f4*/ 	.word	0x00002ab0


	//   ....[13]....
        /*00f8*/ 	.word	0x00002b90


	//   ....[14]....
        /*00fc*/ 	.word	0x00002bf0


	//   ....[15]....
        /*0100*/ 	.word	0x00002c10


	//   ....[16]....
        /*0104*/ 	.word	0x00002c30


	//   ....[17]....
        /*0108*/ 	.word	0x00002ca0


	//   ....[18]....
        /*010c*/ 	.word	0x00002cc0


	//   ....[19]....
        /*0110*/ 	.word	0x00005660


	//   ....[20]....
        /*0114*/ 	.word	0x000056e0


	//   ....[21]....
        /*0118*/ 	.word	0x00005750


	//   ....[22]....
        /*011c*/ 	.word	0x000057c0


	//   ....[23]....
        /*0120*/ 	.word	0x00005830


	//   ....[24]....
        /*0124*/ 	.word	0x000058b0


	//   ....[25]....
        /*0128*/ 	.word	0x00005930


	//   ....[26]....
        /*012c*/ 	.word	0x000059b0


	//   ....[27]....
        /*0130*/ 	.word	0x00005a30


	//   ....[28]....
        /*0134*/ 	.word	0x00005aa0


	//----- nvinfo : EIATTR_SYSCALL_OFFSETS
	.align		4
.L_487:
        /*0138*/ 	.byte	0x04, 0x46
        /*013a*/ 	.short	(.L_489 - .L_488)


	//   ....[0]....
.L_488:
        /*013c*/ 	.word	0x00001020


	//----- nvinfo : EIATTR_EXIT_INSTR_OFFSETS
	.align		4
.L_489:
        /*0140*/ 	.byte	0x04, 0x1c
        /*0142*/ 	.short	(.L_491 - .L_490)


	//   ....[0]....
.L_490:
        /*0144*/ 	.word	0x000000d0


	//   ....[1]....
        /*0148*/ 	.word	0x00005180


	//   ....[2]....
        /*014c*/ 	.word	0x00005260


	//   ....[3]....
        /*0150*/ 	.word	0x00005600


	//----- nvinfo : EIATTR_CRS_STACK_SIZE
	.align		4
.L_491:
        /*0154*/ 	.byte	0x04, 0x1e
        /*0156*/ 	.short	(.L_493 - .L_492)
.L_492:
        /*0158*/ 	.word	0x00000000
.L_493:


//--------------------- .nv.info._ZN4mmha33masked_multihead_attention_kernelItLi64ELi64ELi1ELi8ELi256ELb0ELb0EEEv26Multihead_attention_paramsIT_XT5_EE --------------------------
	.section	.nv.info._ZN4mmha33masked_multihead_attention_kernelItLi64ELi64ELi1ELi8ELi256ELb0ELb0EEEv26Multihead_attention_paramsIT_XT5_EE,"",@"SHT_CUDA_INFO"
	.sectionflags	@""
	.align	4


	//----- nvinfo : EIATTR_CUDA_API_VERSION
	.align		4
        /*0000*/ 	.byte	0x04, 0x37
        /*0002*/ 	.short	(.L_495 - .L_494)
.L_494:
        /*0004*/ 	.word	0x00000082


	//----- nvinfo : EIATTR_SW2861232_WAR
	.align		4
.L_495:
        /*0008*/ 	.byte	0x01, 0x35
	.zero		2


	//----- nvinfo : EIATTR_PARAM_CBANK
	.align		4
        /*000c*/ 	.byte	0x04, 0x0a
        /*000e*/ 	.short	(.L_497 - .L_496)
	.align		4
.L_496:
        /*0010*/ 	.word	index@(.nv.constant0._ZN4mmha33masked_multihead_attention_kernelItLi64ELi64ELi1ELi8ELi256ELb0ELb0EEEv26Multihead_attention_paramsIT_XT5_EE)
        /*0014*/ 	.short	0x0160
        /*0016*/ 	.short	0x0128


	//----- nvinfo : EIATTR_CBANK_PARAM_SIZE
	.align		4
.L_497:
        /*0018*/ 	.byte	0x03, 0x19
        /*001a*/ 	.short	0x0128


	//----- nvinfo : EIATTR_KPARAM_INFO
	.align		4
        /*001c*/ 	.byte	0x04, 0x17
        /*001e*/ 	.short	(.L_499 - .L_498)
.L_498:
        /*0020*/ 	.word	0x00000000
        /*0024*/ 	.short	0x0000
        /*0026*/ 	.short	0x0000
        /*0028*/ 	.byte	0x00, 0xf0, 0xa1, 0x04


	//----- nvinfo : EIATTR_MAXREG_COUNT
	.align		4
.L_499:
        /*002c*/ 	.byte	0x03, 0x1b
        /*002e*/ 	.short	0x00ff


	//----- nvinfo : EIATTR_NUM_BARRIERS
	.align		4
        /*0030*/ 	.byte	0x02, 0x4c
        /*0032*/ 	.byte	0x01
	.zero		1


	//----- nvinfo : EIATTR_EXTERNS
	.align		4
        /*0034*/ 	.byte	0x04, 0x0f
        /*0036*/ 	.short	(.L_501 - .L_500)


	//   ....[0]....
	.align		4
.L_500:
        /*0038*/ 	.word	index@(__assertfail)


	//----- nvinfo : EIATTR_MERCURY_ISA_VERSION
	.align		4
.L_501:
        /*003c*/ 	.byte	0x03, 0x5f
        /*003e*/ 	.short	0x0000


	//----- nvinfo : EIATTR_INT_WARP_WIDE_INSTR_OFFSETS
	.align		4
        /*0040*/ 	.byte	0x04, 0x31
        /*0042*/ 	.short	(.L_503 - .L_502)


	//   ....[0]....
.L_502:
        /*0044*/ 	.word	0x00000ad0


	//----- nvinfo : EIATTR_COOP_GROUP_MASK_REGIDS
	.align		4
.L_503:
        /*0048*/ 	.byte	0x04, 0x29
        /*004a*/ 	.short	(.L_505 - .L_504)


	//   ....[0]....
.L_504:
        /*004c*/ 	.word	0xffffffff


	//   ....[1]....
        /*0050*/ 	.word	0xffffffff


	//   ....[2]....
        /*0054*/ 	.word	0xffffffff


	//   ....[3]....
        /*0058*/ 	.word	0xffffffff


	//   ....[4]....
        /*005c*/ 	.word	0xffffffff


	//   ....[5]....
        /*0060*/ 	.word	0xffffffff


	//   ....[6]....
        /*0064*/ 	.word	0xffffffff


	//   ....[7]....
        /*0068*/ 	.word	0xffffffff


	//   ....[8]....
        /*006c*/ 	.word	0xffffffff


	//   ....[9]....
        /*0070*/ 	.word	0xffffffff


	//   ....[10]....
        /*0074*/ 	.word	0xffffffff


	//   ....[11]....
        /*0078*/ 	.word	0xffffffff


	//   ....[12]....
        /*007c*/ 	.word	0xffffffff


	//   ....[13]....
        /*0080*/ 	.word	0xffffffff


	//   ....[14]....
        /*0084*/ 	.word	0xffffffff


	//   ....[15]....
        /*0088*/ 	.word	0xffffffff


	//   ....[16]....
        /*008c*/ 	.word	0xffffffff


	//   ....[17]....
        /*0090*/ 	.word	0xffffffff


	//   ....[18]....
        /*0094*/ 	.word	0xffffffff


	//   ....[19]....
        /*0098*/ 	.word	0xffffffff


	//   ....[20]....
        /*009c*/ 	.word	0xffffffff


	//   ....[21]....
        /*00a0*/ 	.word	0xffffffff


	//   ....[22]....
        /*00a4*/ 	.word	0xffffffff


	//   ....[23]....
        /*00a8*/ 	.word	0xffffffff


	//   ....[24]....
        /*00ac*/ 	.word	0xffffffff


	//   ....[25]....
        /*00b0*/ 	.word	0xffffffff


	//   ....[26]....
        /*00b4*/ 	.word	0xffffffff


	//   ....[27]....
        /*00b8*/ 	.word	0xffffffff


	//----- nvinfo : EIATTR_COOP_GROUP_INSTR_OFFSETS
	.align		4
.L_505:
        /*00bc*/ 	.byte	0x04, 0x28
        /*00be*/ 	.short	(.L_507 - .L_506)


	//   ....[0]....
.L_506:
        /*00c0*/ 	.word	0x00001830


	//   ....[1]....
        /*00c4*/ 	.word	0x00001860


	//   ....[2]....
        /*00c8*/ 	.word	0x00001880


	//   ....[3]....
        /*00cc*/ 	.word	0x000018a0


	//   ....[4]....
        /*00d0*/ 	.word	0x000018c0


	//   ....[5]....
        /*00d4*/ 	.word	0x000025e0


	//   ....[6]....
        /*00d8*/ 	.word	0x00002620


	//   ....[7]....
        /*00dc*/ 	.word	0x00002640


	//   ....[8]....
        /*00e0*/ 	.word	0x00002670


	//   ....[9]....
        /*00e4*/ 	.word	0x000026a0


	//   ....[10]....
        /*00e8*/ 	.word	0x00002770


	//   ....[11]....
        /*00ec*/ 	.word	0x00002790


	//   ....[12]....
        /*00f0*/ 	.word	0x000027b0


	//   ....[13]....
        /*00f4*/ 	.word	0x000027d0


	//   ....[14]....
        /*00f8*/ 	.word	0x000029a0


	//   ....[15]....
        /*00fc*/ 	.word	0x00002a80


	//   ....[16]....
        /*0100*/ 	.word	0x00002ab0


	//   ....[17]....
        /*0104*/ 	.word	0x00002ad0


	//   ....[18]....
        /*0108*/ 	.word	0x00002af0


	//   ....[19]....
        /*010c*/ 	.word	0x00002b80


	//   ....[20]....
        /*0110*/ 	.word	0x00002ba0


	//   ....[21]....
        /*0114*/ 	.word	0x00002bc0


	//   ....[22]....
        /*0118*/ 	.word	0x00002be0


	//   ....[23]....
        /*011c*/ 	.word	0x00005a30


	//   ....[24]....
        /*0120*/ 	.word	0x00005aa0


	//   ....[25]....
        /*0124*/ 	.word	0x00005b00


	//   ....[26]....
        /*0128*/ 	.word	0x00005b60


	//   ....[27]....
        /*012c*/ 	.word	0x00005bc0


	//----- nvinfo : EIATTR_SYSCALL_OFFSETS
	.align		4
.L_507:
        /*0130*/ 	.byte	0x04, 0x46
        /*0132*/ 	.short	(.L_509 - .L_508)


	//   ....[0]....
.L_508:
        /*0134*/ 	.word	0x00001030


	//----- nvinfo : EIATTR_EXIT_INSTR_OFFSETS
	.align		4
.L_509:
        /*0138*/ 	.byte	0x04, 0x1c
        /*013a*/ 	.short	(.L_511 - .L_510)


	//   ....[0]....
.L_510:
        /*013c*/ 	.word	0x000000d0


	//   ....[1]....
        /*0140*/ 	.word	0x00005560


	//   ....[2]....
        /*0144*/ 	.word	0x00005640


	//   ....[3]....
        /*0148*/ 	.word	0x000059e0


	//----- nvinfo : EIATTR_CRS_STACK_SIZE
	.align		4
.L_511:
        /*014c*/ 	.byte	0x04, 0x1e
        /*014e*/ 	.short	(.L_513 - .L_512)
.L_512:
        /*0150*/ 	.word	0x00000000
.L_513:


//--------------------- .nv.info._ZN4mmha33masked_multihead_attention_kernelItLi64ELi64ELi2ELi8ELi128ELb0ELb0EEEv26Multihead_attention_paramsIT_XT5_EE --------------------------
	.section	.nv.info._ZN4mmha33masked_multihead_attention_kernelItLi64ELi64ELi2ELi8ELi128ELb0ELb0EEEv26Multihead_attention_paramsIT_XT5_EE,"",@"SHT_CUDA_INFO"
	.sectionflags	@""
	.align	4


	//----- nvinfo : EIATTR_CUDA_API_VERSION
	.align		4
        /*0000*/ 	.byte	0x04, 0x37
        /*0002*/ 	.short	(.L_515 - .L_514)
.L_514:
        /*0004*/ 	.word	0x00000082


	//----- nvinfo : EIATTR_SW2861232_WAR
	.align		4
.L_515:
        /*0008*/ 	.byte	0x01, 0x35
	.zero		2


	//----- nvinfo : EIATTR_PARAM_CBANK
	.align		4
        /*000c*/ 	.byte	0x04, 0x0a
        /*000e*/ 	.short	(.L_517 - .L_516)
	.align		4
.L_516:
        /*0010*/ 	.word	index@(.nv.constant0._ZN4mmha33masked_multihead_attention_kernelItLi64ELi64ELi2ELi8ELi128ELb0ELb0EEEv26Multihead_attention_paramsIT_XT5_EE)
        /*0014*/ 	.short	0x0160
        /*0016*/ 	.short	0x0128


	//----- nvinfo : EIATTR_CBANK_PARAM_SIZE
	.align		4
.L_517:
        /*0018*/ 	.byte	0x03, 0x19
        /*001a*/ 	.short	0x0128


	//----- nvinfo : EIATTR_KPARAM_INFO
	.align		4
        /*001c*/ 	.byte	0x04, 0x17
        /*001e*/ 	.short	(.L_519 - .L_518)
.L_518:
        /*0020*/ 	.word	0x00000000
        /*0024*/ 	.short	0x0000
        /*0026*/ 	.short	0x0000
        /*0028*/ 	.byte	0x00, 0xf0, 0xa1, 0x04


	//----- nvinfo : EIATTR_MAXREG_COUNT
	.align		4
.L_519:
        /*002c*/ 	.byte	0x03, 0x1b
        /*002e*/ 	.short	0x00ff


	//----- nvinfo : EIATTR_NUM_BARRIERS
	.align		4
        /*0030*/ 	.byte	0x02, 0x4c
        /*0032*/ 	.byte	0x01
	.zero		1


	//----- nvinfo : EIATTR_EXTERNS
	.align		4
        /*0034*/ 	.byte	0x04, 0x0f
        /*0036*/ 	.short	(.L_521 - .L_520)


	//   ....[0]....
	.align		4
.L_520:
        /*0038*/ 	.word	index@(__assertfail)


	//----- nvinfo : EIATTR_MERCURY_ISA_VERSION
	.align		4
.L_521:
        /*003c*/ 	.byte	0x03, 0x5f
        /*003e*/ 	.short	0x0000


	//----- nvinfo : EIATTR_INT_WARP_WIDE_INSTR_OFFSETS
	.align		4
        /*0040*/ 	.byte	0x04, 0x31
        /*0042*/ 	.short	(.L_523 - .L_522)


	//   ....[0]....
.L_522:
        /*0044*/ 	.word	0x00000ad0


	//----- nvinfo : EIATTR_COOP_GROUP_MASK_REGIDS
	.align		4
.L_523:
        /*0048*/ 	.byte	0x04, 0x29
        /*004a*/ 	.short	(.L_525 - .L_524)


	//   ....[0]....
.L_524:
        /*004c*/ 	.word	0xffffffff


	//   ....[1]....
        /*0050*/ 	.word	0xffffffff


	//   ....[2]....
        /*0054*/ 	.word	0xffffffff


	//   ....[3]....
        /*0058*/ 	.word	0xffffffff


	//   ....[4]....
        /*005c*/ 	.word	0xffffffff


	//   ....[5]....
        /*0060*/ 	.word	0xffffffff


	//   ....[6]....
        /*0064*/ 	.word	0xffffffff


	//   ....[7]....
        /*0068*/ 	.word	0xffffffff


	//   ....[8]....
        /*006c*/ 	.word	0xffffffff


	//   ....[9]....
        /*0070*/ 	.word	0xffffffff


	//   ....[10]....
        /*0074*/ 	.word	0xffffffff


	//   ....[11]....
        /*0078*/ 	.word	0xffffffff


	//   ....[12]....
        /*007c*/ 	.word	0xffffffff


	//   ....[13]....
        /*0080*/ 	.word	0xffffffff


	//   ....[14]....
        /*0084*/ 	.word	0xffffffff


	//   ....[15]....
        /*0088*/ 	.word	0xffffffff


	//   ....[16]....
        /*008c*/ 	.word	0xffffffff


	//   ....[17]....
        /*0090*/ 	.word	0xffffffff


	//   ....[18]....
        /*0094*/ 	.word	0xffffffff


	//   ....[19]....
        /*0098*/ 	.word	0xffffffff


	//   ....[20]....
        /*009c*/ 	.word	0xffffffff


	//   ....[21]....
        /*00a0*/ 	.word	0xffffffff


	//   ....[22]....
        /*00a4*/ 	.word	0xffffffff


	//   ....[23]....
        /*00a8*/ 	.word	0xffffffff


	//   ....[24]....
        /*00ac*/ 	.word	0xffffffff


	//   ....[25]....
        /*00b0*/ 	.word	0xffffffff


	//   ....[26]....
        /*00b4*/ 	.word	0xffffffff


	//   ....[27]....
        /*00b8*/ 	.word	0xffffffff


	//   ....[28]....
        /*00bc*/ 	.word	0xffffffff


	//   ....[29]....
        /*00c0*/ 	.word	0xffffffff


	//   ....[30]....
        /*00c4*/ 	.word	0xffffffff


	//----- nvinfo : EIATTR_COOP_GROUP_INSTR_OFFSETS
	.align		4
.L_525:
        /*00c8*/ 	.byte	0x04, 0x28
        /*00ca*/ 	.short	(.L_527 - .L_526)


	//   ....[0]....
.L_526:
        /*00cc*/ 	.word	0x00001830


	//   ....[1]....
        /*00d0*/ 	.word	0x00001860


	//   ....[2]....
        /*00d4*/ 	.word	0x00001880


	//   ....[3]....
        /*00d8*/ 	.word	0x000018a0


	//   ....[4]....
        /*00dc*/ 	.word	0x000018c0


	//   ....[5]....
        /*00e0*/ 	.word	0x00002360


	//   ....[6]....
        /*00e4*/ 	.word	0x00002570


	//   ....[7]....
        /*00e8*/ 	.word	0x000025a0


	//   ....[8]....
        /*00ec*/ 	.word	0x000025c0


	//   ....[9]....
        /*00f0*/ 	.word	0x000025e0


	//   ....[10]....
        /*00f4*/ 	.word	0x00002700


	//   ....[11]....
        /*00f8*/ 	.word	0x00002720


	//   ....[12]....
        /*00fc*/ 	.word	0x00002740


	//   ....[13]....
        /*0100*/ 	.word	0x00002920


	//   ....[14]....
        /*0104*/ 	.word	0x00002a00


	//   ....[15]....
        /*0108*/ 	.word	0x00002a30


	//   ....[16]....
        /*010c*/ 	.word	0x00002a50


	//   ....[17]....
        /*0110*/ 	.word	0x00002a70


	//   ....[18]....
        /*0114*/ 	.word	0x00002b00


	//   ....[19]....
        /*0118*/ 	.word	0x00002b20


	//   ....[20]....
        /*011c*/ 	.word	0x00002b40


	//   ....[21]....
        /*0120*/ 	.word	0x00005780


	//   ....[22]....
        /*0124*/ 	.word	0x00005800


	//   ....[23]....
        /*0128*/ 	.word	0x00005870


	//   ....[24]....
        /*012c*/ 	.word	0x000058e0


	//   ....[25]....
        /*0130*/ 	.word	0x00005950


	//   ....[26]....
        /*0134*/ 	.word	0x000059d0


	//   ....[27]....
        /*0138*/ 	.word	0x00005a40


	//   ....[28]....
        /*013c*/ 	.word	0x00005ac0


	//   ....[29]....
        /*0140*/ 	.word	0x00005b30


	//   ....[30]....
        /*0144*/ 	.word	0x00005ba0


	//----- nvinfo : EIATTR_SYSCALL_OFFSETS
	.align		4
.L_527:
        /*0148*/ 	.byte	0x04, 0x46
        /*014a*/ 	.short	(.L_529 - .L_528)


	//   ....[0]....
.L_528:
        /*014c*/ 	.word	0x00001030


	//----- nvinfo : EIATTR_EXIT_INSTR_OFFSETS
	.align		4
.L_529:
        /*0150*/ 	.byte	0x04, 0x1c
        /*0152*/ 	.short	(.L_531 - .L_530)


	//   ....[0]....
.L_530:
        /*0154*/ 	.word	0x000000d0


	//   ....[1]....
        /*0158*/ 	.word	0x000052a0


	//   ....[2]....
        /*015c*/ 	.word	0x00005380


	//   ....[3]....
        /*0160*/ 	.word	0x00005720


	//----- nvinfo : EIATTR_CRS_STACK_SIZE
	.align		4
.L_531:
        /*0164*/ 	.byte	0x04, 0x1e
        /*0166*/ 	.short	(.L_533 - .L_532)
.L_532:
        /*0168*/ 	.word	0x00000000
.L_533:


//--------------------- .nv.info._ZN4mmha33masked_multihead_attention_kernelItLi64ELi64ELi4ELi8ELi64ELb0ELb0EEEv26Multihead_attention_paramsIT_XT5_EE --------------------------
	.section	.nv.info._ZN4mmha33masked_multihead_attention_kernelItLi64ELi64ELi4ELi8ELi64ELb0ELb0EEEv26Multihead_attention_paramsIT_XT5_EE,"",@"SHT_CUDA_INFO"
	.sectionflags	@""
	.align	4


	//----- nvinfo : EIATTR_CUDA_API_VERSION
	.align		4
        /*0000*/ 	.byte	0x04, 0x37
        /*0002*/ 	.short	(.L_535 - .L_534)
.L_534:
        /*0004*/ 	.word	0x00000082


	//----- nvinfo : EIATTR_SW2861232_WAR
	.align		4
.L_535:
        /*0008*/ 	.byte	0x01, 0x35
	.zero		2


	//----- nvinfo : EIATTR_PARAM_CBANK
	.align		4
        /*000c*/ 	.byte	0x04, 0x0a
        /*000e*/ 	.short	(.L_537 - .L_536)
	.align		4
.L_536:
        /*0010*/ 	.word	index@(.nv.constant0._ZN4mmha33masked_multihead_attention_kernelItLi64ELi64ELi4ELi8ELi64ELb0ELb0EEEv26Multihead_attention_paramsIT_XT5_EE)
        /*0014*/ 	.short	0x0160
        /*0016*/ 	.short	0x0128


	//----- nvinfo : EIATTR_CBANK_PARAM_SIZE
	.align		4
.L_537:
        /*0018*/ 	.byte	0x03, 0x19
        /*001a*/ 	.short	0x0128


	//----- nvinfo : EIATTR_KPARAM_INFO
	.align		4
        /*001c*/ 	.byte	0x04, 0x17
        /*001e*/ 	.short	(.L_539 - .L_538)
.L_538:
        /*0020*/ 	.word	0x00000000
        /*0024*/ 	.short	0x0000
        /*0026*/ 	.short	0x0000
        /*0028*/ 	.byte	0x00, 0xf0, 0xa1, 0x04


	//----- nvinfo : EIATTR_MAXREG_COUNT
	.align		4
.L_539:
        /*002c*/ 	.byte	0x03, 0x1b
        /*002e*/ 	.short	0x00ff


	//----- nvinfo : EIATTR_NUM_BARRIERS
	.align		4
        /*0030*/ 	.byte	0x02, 0x4c
        /*0032*/ 	.byte	0x01
	.zero		1


	//----- nvinfo : EIATTR_EXTERNS
	.align		4
        /*0034*/ 	.byte	0x04, 0x0f
        /*0036*/ 	.short	(.L_541 - .L_540)


	//   ....[0]....
	.align		4
.L_540:
        /*0038*/ 	.word	index@(__assertfail)


	//----- nvinfo : EIATTR_MERCURY_ISA_VERSION
	.align		4
.L_541:
        /*003c*/ 	.byte	0x03, 0x5f
        /*003e*/ 	.short	0x0000


	//----- nvinfo : EIATTR_INT_WARP_WIDE_INSTR_OFFSETS
	.align		4
        /*0040*/ 	.byte	0x04, 0x31
        /*0042*/ 	.short	(.L_543 - .L_542)


	//   ....[0]....
.L_542:
        /*0044*/ 	.word	0x00000ad0


	//----- nvinfo : EIATTR_COOP_GROUP_MASK_REGIDS
	.align		4
.L_543:
        /*0048*/ 	.byte	0x04, 0x29
        /*004a*/ 	.short	(.L_545 - .L_544)


	//   ....[0]....
.L_544:
        /*004c*/ 	.word	0xffffffff


	//   ....[1]....
        /*0050*/ 	.word	0xffffffff


	//   ....[2]....
        /*0054*/ 	.word	0xffffffff


	//   ....[3]....
        /*0058*/ 	.word	0xffffffff


	//   ....[4]....
        /*005c*/ 	.word	0xffffffff


	//   ....[5]....
        /*0060*/ 	.word	0xffffffff


	//   ....[6]....
        /*0064*/ 	.word	0xffffffff


	//   ....[7]....
        /*0068*/ 	.word	0xffffffff


	//   ....[8]....
        /*006c*/ 	.word	0xffffffff


	//   ....[9]....
        /*0070*/ 	.word	0xffffffff


	//   ....[10]....
        /*0074*/ 	.word	0xffffffff


	//   ....[11]....
        /*0078*/ 	.word	0xffffffff


	//   ....[12]....
        /*007c*/ 	.word	0xffffffff


	//   ....[13]....
        /*0080*/ 	.word	0xffffffff


	//   ....[14]....
        /*0084*/ 	.word	0xffffffff


	//   ....[15]....
        /*0088*/ 	.word	0xffffffff


	//   ....[16]....
        /*008c*/ 	.word	0xffffffff


	//   ....[17]....
        /*0090*/ 	.word	0xffffffff


	//   ....[18]....
        /*0094*/ 	.word	0xffffffff


	//   ....[19]....
        /*0098*/ 	.word	0xffffffff


	//   ....[20]....
        /*009c*/ 	.word	0xffffffff


	//   ....[21]....
        /*00a0*/ 	.word	0xffffffff


	//   ....[22]....
        /*00a4*/ 	.word	0xffffffff


	//   ....[23]....
        /*00a8*/ 	.word	0xffffffff


	//   ....[24]....
        /*00ac*/ 	.word	0xffffffff


	//   ....[25]....
        /*00b0*/ 	.word	0xffffffff


	//   ....[26]....
        /*00b4*/ 	.word	0xffffffff


	//   ....[27]....
        /*00b8*/ 	.word	0xffffffff


	//   ....[28]....
        /*00bc*/ 	.word	0xffffffff


	//----- nvinfo : EIATTR_COOP_GROUP_INSTR_OFFSETS
	.align		4
.L_545:
        /*00c0*/ 	.byte	0x04, 0x28
        /*00c2*/ 	.short	(.L_547 - .L_546)


	//   ....[0]....
.L_546:
        /*00c4*/ 	.word	0x00001820


	//   ....[1]....
        /*00c8*/ 	.word	0x00001850


	//   ....[2]....
        /*00cc*/ 	.word	0x00001870


	//   ....[3]....
        /*00d0*/ 	.word	0x00001890


	//   ....[4]....
        /*00d4*/ 	.word	0x000018b0


	//   ....[5]....
        /*00d8*/ 	.word	0x000022e0


	//   ....[6]....
        /*00dc*/ 	.word	0x00002310


	//   ....[7]....
        /*00e0*/ 	.word	0x00002530


	//   ....[8]....
        /*00e4*/ 	.word	0x00002560


	//   ....[9]....
        /*00e8*/ 	.word	0x00002580


	//   ....[10]....
        /*00ec*/ 	.word	0x00002670


	//   ....[11]....
        /*00f0*/ 	.word	0x000026a0


	//   ....[12]....
        /*00f4*/ 	.word	0x00002890


	//   ....[13]....
        /*00f8*/ 	.word	0x00002970


	//   ....[14]....
        /*00fc*/ 	.word	0x000029a0


	//   ....[15]....
        /*0100*/ 	.word	0x000029c0


	//   ....[16]....
        /*0104*/ 	.word	0x000029e0


	//   ....[17]....
        /*0108*/ 	.word	0x00002a70


	//   ....[18]....
        /*010c*/ 	.word	0x00002a90


	//   ....[19]....
        /*0110*/ 	.word	0x000054f0


	//   ....[20]....
        /*0114*/ 	.word	0x00005570


	//   ....[21]....
        /*0118*/ 	.word	0x000055e0


	//   ....[22]....
        /*011c*/ 	.word	0x00005650


	//   ....[23]....
        /*0120*/ 	.word	0x000056c0


	//   ....[24]....
        /*0124*/ 	.word	0x00005740


	//   ....[25]....
        /*0128*/ 	.word	0x000057c0


	//   ....[26]....
        /*012c*/ 	.word	0x00005840


	//   ....[27]....
        /*0130*/ 	.word	0x000058c0


	//   ....[28]....
        /*0134*/ 	.word	0x00005930


	//----- nvinfo : EIATTR_SYSCALL_OFFSETS
	.align		4
.L_547:
        /*0138*/ 	.byte	0x04, 0x46
        /*013a*/ 	.short	(.L_549 - .L_548)


	//   ....[0]....
.L_548:
        /*013c*/ 	.word	0x00001020


	//----- nvinfo : EIATTR_EXIT_INSTR_OFFSETS
	.align		4
.L_549:
        /*0140*/ 	.byte	0x04, 0x1c
        /*0142*/ 	.short	(.L_551 - .L_550)


	//   ....[0]....
.L_550:
        /*0144*/ 	.word	0x000000d0


	//   ....[1]....
        /*0148*/ 	.word	0x00005010


	//   ....[2]....
        /*014c*/ 	.word	0x000050f0


	//   ....[3]....
        /*0150*/ 	.word	0x00005490


	//----- nvinfo : EIATTR_CRS_STACK_SIZE
	.align		4
.L_551:
        /*0154*/ 	.byte	0x04, 0x1e
        /*0156*/ 	.short	(.L_553 - .L_552)
.L_552:
        /*0158*/ 	.word	0x00000000
.L_553:


//--------------------- .nv.info._ZN4mmha33masked_multihead_attention_kernelIfLi64ELi64ELi1ELi16ELi256ELb0ELb1EEEv26Multihead_attention_paramsIT_XT5_EE --------------------------
	.section	.nv.info._ZN4mmha33masked_multihead_attention_kernelIfLi64ELi64ELi1ELi16ELi256ELb0ELb1EEEv26Multihead_attention_paramsIT_XT5_EE,"",@"SHT_CUDA_INFO"
	.sectionflags	@""
	.align	4


	//----- nvinfo : EIATTR_CUDA_API_VERSION
	.align		4
        /*0000*/ 	.byte	0x04, 0x37
        /*0002*/ 	.short	(.L_555 - .L_554)
.L_554:
        /*0004*/ 	.word	0x00000082


	//----- nvinfo : EIATTR_SW2861232_WAR
	.align		4
.L_555:
        /*0008*/ 	.byte	0x01, 0x35
	.zero		2


	//----- nvinfo : EIATTR_PARAM_CBANK
	.align		4
        /*000c*/ 	.byte	0x04, 0x0a
        /*000e*/ 	.short	(.L_557 - .L_556)
	.align		4
.L_556:
        /*0010*/ 	.word	index@(.nv.constant0._ZN4mmha33masked_multihead_attention_kernelIfLi64ELi64ELi1ELi16ELi256ELb0ELb1EEEv26Multihead_attention_paramsIT_XT5_EE)
        /*0014*/ 	.short	0x0160
        /*0016*/ 	.short	0x0128


	//----- nvinfo : EIATTR_CBANK_PARAM_SIZE
	.align		4
.L_557:
        /*0018*/ 	.byte	0x03, 0x19
        /*001a*/ 	.short	0x0128


	//----- nvinfo : EIATTR_KPARAM_INFO
	.align		4
        /*001c*/ 	.byte	0x04, 0x17
        /*001e*/ 	.short	(.L_559 - .L_558)
.L_558:
        /*0020*/ 	.word	0x00000000
        /*0024*/ 	.short	0x0000
        /*0026*/ 	.short	0x0000
        /*0028*/ 	.byte	0x00, 0xf0, 0xa1, 0x04


	//----- nvinfo : EIATTR_MAXREG_COUNT
	.align		4
.L_559:
        /*002c*/ 	.byte	0x03, 0x1b
        /*002e*/ 	.short	0x00ff


	//----- nvinfo : EIATTR_NUM_BARRIERS
	.align		4
        /*0030*/ 	.byte	0x02, 0x4c
        /*0032*/ 	.byte	0x01
	.zero		1


	//----- nvinfo : EIATTR_EXTERNS
	.align		4
        /*0034*/ 	.byte	0x04, 0x0f
        /*0036*/ 	.short	(.L_561 - .L_560)


	//   ....[0]....
	.align		4
.L_560:
        /*0038*/ 	.word	index@(__assertfail)


	//----- nvinfo : EIATTR_MERCURY_ISA_VERSION
	.align		4
.L_561:
        /*003c*/ 	.byte	0x03, 0x5f
        /*003e*/ 	.short	0x0000


	//----- nvinfo : EIATTR_COOP_GROUP_MASK_REGIDS
	.align		4
        /*0040*/ 	.byte	0x04, 0x29
        /*0042*/ 	.short	(.L_563 - .L_562)


	//   ....[0]....
.L_562:
        /*0044*/ 	.word	0xffffffff


	//   ....[1]....
        /*0048*/ 	.word	0xffffffff


	//   ....[2]....
        /*004c*/ 	.word	0xffffffff


	//   ....[3]....
        /*0050*/ 	.word	0xffffffff


	//   ....[4]....
        /*0054*/ 	.word	0xffffffff


	//   ....[5]....
        /*0058*/ 	.word	0xffffffff


	//   ....[6]....
        /*005c*/ 	.word	0xffffffff


	//   ....[7]....
        /*0060*/ 	.word	0xffffffff


	//   ....[8]....
        /*0064*/ 	.word	0xffffffff


	//   ....[9]....
        /*0068*/ 	.word	0xffffffff


	//   ....[10]....
        /*006c*/ 	.word	0xffffffff


	//   ....[11]....
        /*0070*/ 	.word	0xffffffff


	//   ....[12]....
        /*0074*/ 	.word	0xffffffff


	//   ....[13]....
        /*0078*/ 	.word	0xffffffff


	//   ....[14]....
        /*007c*/ 	.word	0xffffffff


	//   ....[15]....
        /*0080*/ 	.word	0xffffffff


	//   ....[16]....
        /*0084*/ 	.word	0xffffffff


	//   ....[17]....
        /*0088*/ 	.word	0xffffffff


	//   ....[18]....
        /*008c*/ 	.word	0xffffffff


	//   ....[19]....
        /*0090*/ 	.word	0xffffffff


	//   ....[20]....
        /*0094*/ 	.word	0xffffffff


	//   ....[21]....
        /*0098*/ 	.word	0xffffffff


	//   ....[22]....
        /*009c*/ 	.word	0xffffffff


	//   ....[23]....
        /*00a0*/ 	.word	0xffffffff


	//   ....[24]....
        /*00a4*/ 	.word	0xffffffff


	//   ....[25]....
        /*00a8*/ 	.word	0xffffffff


	//   ....[26]....
        /*00ac*/ 	.word	0xffffffff


	//   ....[27]....
        /*00b0*/ 	.word	0xffffffff


	//----- nvinfo : EIATTR_COOP_GROUP_INSTR_OFFSETS
	.align		4
.L_563:
        /*00b4*/ 	.byte	0x04, 0x28
        /*00b6*/ 	.short	(.L_565 - .L_564)


	//   ....[0]....
.L_564:
        /*00b8*/ 	.word	0x000014a0


	//   ....[1]....
        /*00bc*/ 	.word	0x000014d0


	//   ....[2]....
        /*00c0*/ 	.word	0x000014f0


	//   ....[3]....
        /*00c4*/ 	.word	0x00001510


	//   ....[4]....
        /*00c8*/ 	.word	0x00001530


	//   ....[5]....
        /*00cc*/ 	.word	0x00002ba0


	//   ....[6]....
        /*00d0*/ 	.word	0x00002c40


	//   ....[7]....
        /*00d4*/ 	.word	0x00002c70


	//   ....[8]....
        /*00d8*/ 	.word	0x00002c90


	//   ....[9]....
        /*00dc*/ 	.word	0x00002cb0


	//   ....[10]....
        /*00e0*/ 	.word	0x00002d10


	//   ....[11]....
        /*00e4*/ 	.word	0x00002d40


	//   ....[12]....
        /*00e8*/ 	.word	0x00002d70


	//   ....[13]....
        /*00ec*/ 	.word	0x00002d90


	//   ....[14]....
        /*00f0*/ 	.word	0x00002f40


	//   ....[15]....
        /*00f4*/ 	.word	0x00002f90


	//   ....[16]....
        /*00f8*/ 	.word	0x00002fc0


	//   ....[17]....
        /*00fc*/ 	.word	0x00002fe0


	//   ....[18]....
        /*0100*/ 	.word	0x00003000


	//   ....[19]....
        /*0104*/ 	.word	0x00003050


	//   ....[20]....
        /*0108*/ 	.word	0x00003070


	//   ....[21]....
        /*010c*/ 	.word	0x00003090


	//   ....[22]....
        /*0110*/ 	.word	0x000030b0


	//   ....[23]....
        /*0114*/ 	.word	0x00005430


	//   ....[24]....
        /*0118*/ 	.word	0x000054a0


	//   ....[25]....
        /*011c*/ 	.word	0x00005500


	//   ....[26]....
        /*0120*/ 	.word	0x00005560


	//   ....[27]....
        /*0124*/ 	.word	0x000055c0


	//----- nvinfo : EIATTR_SYSCALL_OFFSETS
	.align		4
.L_565:
        /*0128*/ 	.byte	0x04, 0x46
        /*012a*/ 	.short	(.L_567 - .L_566)


	//   ....[0]....
.L_566:
        /*012c*/ 	.word	0x00000e00


	//----- nvinfo : EIATTR_EXIT_INSTR_OFFSETS
	.align		4
.L_567:
        /*0130*/ 	.byte	0x04, 0x1c
        /*0132*/ 	.short	(.L_569 - .L_568)


	//   ....[0]....
.L_568:
        /*0134*/ 	.word	0x000000a0


	//   ....[1]....
        /*0138*/ 	.word	0x00005170


	//   ....[2]....
        /*013c*/ 	.word	0x00005220


	//   ....[3]....
        /*0140*/ 	.word	0x000053e0


	//----- nvinfo : EIATTR_CRS_STACK_SIZE
	.align		4
.L_569:
        /*0144*/ 	.byte	0x04, 0x1e
        /*0146*/ 	.short	(.L_571 - .L_570)
.L_570:
        /*0148*/ 	.word	0x00000000
.L_571:


//--------------------- .nv.info._ZN4mmha33masked_multihead_attention_kernelIfLi64ELi64ELi2ELi16ELi128ELb0ELb1EEEv26Multihead_attention_paramsIT_XT5_EE --------------------------
	.section	.nv.info._ZN4mmha33masked_multihead_attention_kernelIfLi64ELi64ELi2ELi16ELi128ELb0ELb1EEEv26Multihead_attention_paramsIT_XT5_EE,"",@"SHT_CUDA_INFO"
	.sectionflags	@""
	.align	4


	//----- nvinfo : EIATTR_CUDA_API_VERSION
	.align		4
        /*0000*/ 	.byte	0x04, 0x37
        /*0002*/ 	.short	(.L_573 - .L_572)
.L_572:
        /*0004*/ 	.word	0x00000082


	//----- nvinfo : EIATTR_SW2861232_WAR
	.align		4
.L_573:
        /*0008*/ 	.byte	0x01, 0x35
	.zero		2


	//----- nvinfo : EIATTR_PARAM_CBANK
	.align		4
        /*000c*/ 	.byte	0x04, 0x0a
        /*000e*/ 	.short	(.L_575 - .L_574)
	.align		4
.L_574:
        /*0010*/ 	.word	index@(.nv.constant0._ZN4mmha33masked_multihead_attention_kernelIfLi64ELi64ELi2ELi16ELi128ELb0ELb1EEEv26Multihead_attention_paramsIT_XT5_EE)
        /*0014*/ 	.short	0x0160
        /*0016*/ 	.short	0x0128


	//----- nvinfo : EIATTR_CBANK_PARAM_SIZE
	.align		4
.L_575:
        /*0018*/ 	.byte	0x03, 0x19
        /*001a*/ 	.short	0x0128


	//----- nvinfo : EIATTR_KPARAM_INFO
	.align		4
        /*001c*/ 	.byte	0x04, 0x17
        /*001e*/ 	.short	(.L_577 - .L_576)
.L_576:
        /*0020*/ 	.word	0x00000000
        /*0024*/ 	.short	0x0000
        /*0026*/ 	.short	0x0000
        /*0028*/ 	.byte	0x00, 0xf0, 0xa1, 0x04


	//----- nvinfo : EIATTR_MAXREG_COUNT
	.align		4
.L_577:
        /*002c*/ 	.byte	0x03, 0x1b
        /*002e*/ 	.short	0x00ff


	//----- nvinfo : EIATTR_NUM_BARRIERS
	.align		4
        /*0030*/ 	.byte	0x02, 0x4c
        /*0032*/ 	.byte	0x01
	.zero		1


	//----- nvinfo : EIATTR_EXTERNS
	.align		4
        /*0034*/ 	.byte	0x04, 0x0f
        /*0036*/ 	.short	(.L_579 - .L_578)


	//   ....[0]....
	.align		4
.L_578:
        /*0038*/ 	.word	index@(__assertfail)


	//----- nvinfo : EIATTR_MERCURY_ISA_VERSION
	.align		4
.L_579:
        /*003c*/ 	.byte	0x03, 0x5f
        /*003e*/ 	.short	0x0000


	//----- nvinfo : EIATTR_INT_WARP_WIDE_INSTR_OFFSETS
	.align		4
        /*0040*/ 	.byte	0x04, 0x31
        /*0042*/ 	.short	(.L_581 - .L_580)


	//   ....[0]....
.L_580:
        /*0044*/ 	.word	0x00000ac0


	//----- nvinfo : EIATTR_COOP_GROUP_MASK_REGIDS
	.align		4
.L_581:
        /*0048*/ 	.byte	0x04, 0x29
        /*004a*/ 	.short	(.L_583 - .L_582)


	//   ....[0]....
.L_582:
        /*004c*/ 	.word	0xffffffff


	//   ....[1]....
        /*0050*/ 	.word	0xffffffff


	//   ....[2]....
        /*0054*/ 	.word	0xffffffff


	//   ....[3]....
        /*0058*/ 	.word	0xffffffff


	//   ....[4]....
        /*005c*/ 	.word	0xffffffff


	//   ....[5]....
        /*0060*/ 	.word	0xffffffff


	//   ....[6]....
        /*0064*/ 	.word	0xffffffff


	//   ....[7]....
        /*0068*/ 	.word	0xffffffff


	//   ....[8]....
        /*006c*/ 	.word	0xffffffff


	//   ....[9]....
        /*0070*/ 	.word	0xffffffff


	//   ....[10]....
        /*0074*/ 	.word	0xffffffff


	//   ....[11]....
        /*0078*/ 	.word	0xffffffff


	//   ....[12]....
        /*007c*/ 	.word	0xffffffff


	//   ....[13]....
        /*0080*/ 	.word	0xffffffff


	//   ....[14]....
        /*0084*/ 	.word	0xffffffff


	//   ....[15]....
        /*0088*/ 	.word	0xffffffff


	//   ....[16]....
        /*008c*/ 	.word	0xffffffff


	//   ....[17]....
        /*0090*/ 	.word	0xffffffff


	//   ....[18]....
        /*0094*/ 	.word	0xffffffff


	//   ....[19]....
        /*0098*/ 	.word	0xffffffff


	//   ....[20]....
        /*009c*/ 	.word	0xffffffff


	//   ....[21]....
        /*00a0*/ 	.word	0xffffffff


	//   ....[22]....
        /*00a4*/ 	.word	0xffffffff


	//   ....[23]....
        /*00a8*/ 	.word	0xffffffff


	//   ....[24]....
        /*00ac*/ 	.word	0xffffffff


	//   ....[25]....
        /*00b0*/ 	.word	0xffffffff


	//   ....[26]....
        /*00b4*/ 	.word	0xffffffff


	//   ....[27]....
        /*00b8*/ 	.word	0xffffffff


	//   ....[28]....
        /*00bc*/ 	.word	0xffffffff


	//   ....[29]....
        /*00c0*/ 	.word	0xffffffff


	//   ....[30]....
        /*00c4*/ 	.word	0xffffffff


	//----- nvinfo : EIATTR_COOP_GROUP_INSTR_OFFSETS
	.align		4
.L_583:
        /*00c8*/ 	.byte	0x04, 0x28
        /*00ca*/ 	.short	(.L_585 - .L_584)


	//   ....[0]....
.L_584:
        /*00cc*/ 	.word	0x00001720


	//   ....[1]....
        /*00d0*/ 	.word	0x00001750


	//   ....[2]....
        /*00d4*/ 	.word	0x00001770


	//   ....[3]....
        /*00d8*/ 	.word	0x00001790


	//   ....[4]....
        /*00dc*/ 	.word	0x000017b0


	//   ....[5]....
        /*00e0*/ 	.word	0x00002b50


	//   ....[6]....
        /*00e4*/ 	.word	0x00002d50


	//   ....[7]....
        /*00e8*/ 	.word	0x00002d80


	//   ....[8]....
        /*00ec*/ 	.word	0x00002da0


	//   ....[9]....
        /*00f0*/ 	.word	0x00002dc0


	//   ....[10]....
        /*00f4*/ 	.word	0x00002ee0


	//   ....[11]....
        /*00f8*/ 	.word	0x00002f00


	//   ....[12]....
        /*00fc*/ 	.word	0x00002f20


	//   ....[13]....
        /*0100*/ 	.word	0x00003100


	//   ....[14]....
        /*0104*/ 	.word	0x00003170


	//   ....[15]....
        /*0108*/ 	.word	0x000031a0


	//   ....[16]....
        /*010c*/ 	.word	0x000031c0


	//   ....[17]....
        /*0110*/ 	.word	0x000031e0


	//   ....[18]....
        /*0114*/ 	.word	0x00003250


	//   ....[19]....
        /*0118*/ 	.word	0x00003270


	//   ....[20]....
        /*011c*/ 	.word	0x00003290


	//   ....[21]....
        /*0120*/ 	.word	0x00005650


	//   ....[22]....
        /*0124*/ 	.word	0x000056d0


	//   ....[23]....
        /*0128*/ 	.word	0x00005740


	//   ....[24]....
        /*012c*/ 	.word	0x000057b0


	//   ....[25]....
        /*0130*/ 	.word	0x00005820


	//   ....[26]....
        /*0134*/ 	.word	0x000058a0


	//   ....[27]....
        /*0138*/ 	.word	0x00005920


	//   ....[28]....
        /*013c*/ 	.word	0x000059a0


	//   ....[29]....
        /*0140*/ 	.word	0x00005a10


	//   ....[30]....
        /*0144*/ 	.word	0x00005a80


	//----- nvinfo : EIATTR_SYSCALL_OFFSETS
	.align		4
.L_585:
        /*0148*/ 	.byte	0x04, 0x46
        /*014a*/ 	.short	(.L_587 - .L_586)


	//   ....[0]....
.L_586:
        /*014c*/ 	.word	0x00001060


	//----- nvinfo : EIATTR_EXIT_INSTR_OFFSETS
	.align		4
.L_587:
        /*0150*/ 	.byte	0x04, 0x1c
        /*0152*/ 	.short	(.L_589 - .L_588)


	//   ....[0]....
.L_588:
        /*0154*/ 	.word	0x000000d0


	//   ....[1]....
        /*0158*/ 	.word	0x00005380


	//   ....[2]....
        /*015c*/ 	.word	0x00005430


	//   ....[3]....
        /*0160*/ 	.word	0x000055f0


	//----- nvinfo : EIATTR_CRS_STACK_SIZE
	.align		4
.L_589:
        /*0164*/ 	.byte	0x04, 0x1e
        /*0166*/ 	.short	(.L_591 - .L_590)
.L_590:
        /*0168*/ 	.word	0x00000000
.L_591:


//--------------------- .nv.info._ZN4mmha33masked_multihead_attention_kernelIfLi64ELi64ELi4ELi16ELi64ELb0ELb1EEEv26Multihead_attention_paramsIT_XT5_EE --------------------------
	.section	.nv.info._ZN4mmha33masked_multihead_attention_kernelIfLi64ELi64ELi4ELi16ELi64ELb0ELb1EEEv26Multihead_attention_paramsIT_XT5_EE,"",@"SHT_CUDA_INFO"
	.sectionflags	@""
	.align	4


	//----- nvinfo : EIATTR_CUDA_API_VERSION
	.align		4
        /*0000*/ 	.byte	0x04, 0x37
        /*0002*/ 	.short	(.L_593 - .L_592)
.L_592:
        /*0004*/ 	.word	0x00000082


	//----- nvinfo : EIATTR_SW2861232_WAR
	.align		4
.L_593:
        /*0008*/ 	.byte	0x01, 0x35
	.zero		2


	//----- nvinfo : EIATTR_PARAM_CBANK
	.align		4
        /*000c*/ 	.byte	0x04, 0x0a
        /*000e*/ 	.short	(.L_595 - .L_594)
	.align		4
.L_594:
        /*0010*/ 	.word	index@(.nv.constant0._ZN4mmha33masked_multihead_attention_kernelIfLi64ELi64ELi4ELi16ELi64ELb0ELb1EEEv26Multihead_attention_paramsIT_XT5_EE)
        /*0014*/ 	.short	0x0160
        /*0016*/ 	.short	0x0128


	//----- nvinfo : EIATTR_CBANK_PARAM_SIZE
	.align		4
.L_595:
        /*0018*/ 	.byte	0x03, 0x19
        /*001a*/ 	.short	0x0128


	//----- nvinfo : EIATTR_KPARAM_INFO
	.align		4
        /*001c*/ 	.byte	0x04, 0x17
        /*001e*/ 	.short	(.L_597 - .L_596)
.L_596:
        /*0020*/ 	.word	0x00000000
        /*0024*/ 	.short	0x0000
        /*0026*/ 	.short	0x0000
        /*0028*/ 	.byte	0x00, 0xf0, 0xa1, 0x04


	//----- nvinfo : EIATTR_MAXREG_COUNT
	.align		4
.L_597:
        /*002c*/ 	.byte	0x03, 0x1b
        /*002e*/ 	.short	0x00ff


	//----- nvinfo : EIATTR_NUM_BARRIERS
	.align		4
        /*0030*/ 	.byte	0x02, 0x4c
        /*0032*/ 	.byte	0x01
	.zero		1


	//----- nvinfo : EIATTR_EXTERNS
	.align		4
        /*0034*/ 	.byte	0x04, 0x0f
        /*0036*/ 	.short	(.L_599 - .L_598)


	//   ....[0]....
	.align		4
.L_598:
        /*0038*/ 	.word	index@(__assertfail)


	//----- nvinfo : EIATTR_MERCURY_ISA_VERSION
	.align		4
.L_599:
        /*003c*/ 	.byte	0x03, 0x5f
        /*003e*/ 	.short	0x0000


	//----- nvinfo : EIATTR_INT_WARP_WIDE_INSTR_OFFSETS
	.align		4
        /*0040*/ 	.byte	0x04, 0x31
        /*0042*/ 	.short	(.L_601 - .L_600)


	//   ....[0]....
.L_600:
        /*0044*/ 	.word	0x00000ac0


	//----- nvinfo : EIATTR_COOP_GROUP_MASK_REGIDS
	.align		4
.L_601:
        /*0048*/ 	.byte	0x04, 0x29
        /*004a*/ 	.short	(.L_603 - .L_602)


	//   ....[0]....
.L_602:
        /*004c*/ 	.word	0xffffffff


	//   ....[1]....
        /*0050*/ 	.word	0xffffffff


	//   ....[2]....
        /*0054*/ 	.word	0xffffffff


	//   ....[3]....
        /*0058*/ 	.word	0xffffffff


	//   ....[4]....
        /*005c*/ 	.word	0xffffffff


	//   ....[5]....
        /*0060*/ 	.word	0xffffffff


	//   ....[6]....
        /*0064*/ 	.word	0xffffffff


	//   ....[7]....
        /*0068*/ 	.word	0xffffffff


	//   ....[8]....
        /*006c*/ 	.word	0xffffffff


	//   ....[9]....
        /*0070*/ 	.word	0xffffffff


	//   ....[10]....
        /*0074*/ 	.word	0xffffffff


	//   ....[11]....
        /*0078*/ 	.word	0xffffffff


	//   ....[12]....
        /*007c*/ 	.word	0xffffffff


	//   ....[13]....
        /*0080*/ 	.word	0xffffffff


	//   ....[14]....
        /*0084*/ 	.word	0xffffffff


	//   ....[15]....
        /*0088*/ 	.word	0xffffffff


	//   ....[16]....
        /*008c*/ 	.word	0xffffffff


	//   ....[17]....
        /*0090*/ 	.word	0xffffffff


	//   ....[18]....
        /*0094*/ 	.word	0xffffffff


	//   ....[19]....
        /*0098*/ 	.word	0xffffffff


	//   ....[20]....
        /*009c*/ 	.word	0xffffffff


	//   ....[21]....
        /*00a0*/ 	.word	0xffffffff


	//   ....[22]....
        /*00a4*/ 	.word	0xffffffff


	//   ....[23]....
        /*00a8*/ 	.word	0xffffffff


	//   ....[24]....
        /*00ac*/ 	.word	0xffffffff


	//   ....[25]....
        /*00b0*/ 	.word	0xffffffff


	//   ....[26]....
        /*00b4*/ 	.word	0xffffffff


	//   ....[27]....
        /*00b8*/ 	.word	0xffffffff


	//   ....[28]....
        /*00bc*/ 	.word	0xffffffff


	//----- nvinfo : EIATTR_COOP_GROUP_INSTR_OFFSETS
	.align		4
.L_603:
        /*00c0*/ 	.byte	0x04, 0x28
        /*00c2*/ 	.short	(.L_605 - .L_604)


	//   ....[0]....
.L_604:
        /*00c4*/ 	.word	0x00001710


	//   ....[1]....
        /*00c8*/ 	.word	0x00001740


	//   ....[2]....
        /*00cc*/ 	.word	0x00001760


	//   ....[3]....
        /*00d0*/ 	.word	0x00001780


	//   ....[4]....
        /*00d4*/ 	.word	0x000017a0


	//   ....[5]....
        /*00d8*/ 	.word	0x00002ab0


	//   ....[6]....
        /*00dc*/ 	.word	0x00002ae0


	//   ....[7]....
        /*00e0*/ 	.word	0x00002d10


	//   ....[8]....
        /*00e4*/ 	.word	0x00002d40


	//   ....[9]....
        /*00e8*/ 	.word	0x00002d60


	//   ....[10]....
        /*00ec*/ 	.word	0x00002e80


	//   ....[11]....
        /*00f0*/ 	.word	0x00002ea0


	//   ....[12]....
        /*00f4*/ 	.word	0x00003080


	//   ....[13]....
        /*00f8*/ 	.word	0x000030f0


	//   ....[14]....
        /*00fc*/ 	.word	0x00003140


	//   ....[15]....
        /*0100*/ 	.word	0x00003160


	//   ....[16]....
        /*0104*/ 	.word	0x00003180


	//   ....[17]....
        /*0108*/ 	.word	0x000031f0


	//   ....[18]....
        /*010c*/ 	.word	0x00003210


	//   ....[19]....
        /*0110*/ 	.word	0x00005540


	//   ....[20]....
        /*0114*/ 	.word	0x000055c0


	//   ....[21]....
        /*0118*/ 	.word	0x00005630


	//   ....[22]....
        /*011c*/ 	.word	0x000056a0


	//   ....[23]....
        /*0120*/ 	.word	0x00005710


	//   ....[24]....
        /*0124*/ 	.word	0x00005790


	//   ....[25]....
        /*0128*/ 	.word	0x00005810


	//   ....[26]....
        /*012c*/ 	.word	0x00005890


	//   ....[27]....
        /*0130*/ 	.word	0x00005910


	//   ....[28]....
        /*0134*/ 	.word	0x00005980


	//----- nvinfo : EIATTR_SYSCALL_OFFSETS
	.align		4
.L_605:
        /*0138*/ 	.byte	0x04, 0x46
        /*013a*/ 	.short	(.L_607 - .L_606)


	//   ....[0]....
.L_606:
        /*013c*/ 	.word	0x00001050


	//----- nvinfo : EIATTR_EXIT_INSTR_OFFSETS
	.align		4
.L_607:
        /*0140*/ 	.byte	0x04, 0x1c
        /*0142*/ 	.short	(.L_609 - .L_608)


	//   ....[0]....
.L_608:
        /*0144*/ 	.word	0x000000d0


	//   ....[1]....
        /*0148*/ 	.word	0x00005270


	//   ....[2]....
        /*014c*/ 	.word	0x00005320


	//   ....[3]....
        /*0150*/ 	.word	0x000054e0


	//----- nvinfo : EIATTR_CRS_STACK_SIZE
	.align		4
.L_609:
        /*0154*/ 	.byte	0x04, 0x1e
        /*0156*/ 	.short	(.L_611 - .L_610)
.L_610:
        /*0158*/ 	.word	0x00000000
.L_611:


//--------------------- .nv.info._ZN4mmha33masked_multihead_attention_kernelIfLi64ELi64ELi1ELi16ELi256ELb0ELb0EEEv26Multihead_attention_paramsIT_XT5_EE --------------------------
	.section	.nv.info._ZN4mmha33masked_multihead_attention_kernelIfLi64ELi64ELi1ELi16ELi256ELb0ELb0EEEv26Multihead_attention_paramsIT_XT5_EE,"",@"SHT_CUDA_INFO"
	.sectionflags	@""
	.align	4


	//----- nvinfo : EIATTR_CUDA_API_VERSION
	.align		4
        /*0000*/ 	.byte	0x04, 0x37
        /*0002*/ 	.short	(.L_613 - .L_612)
.L_612:
        /*0004*/ 	.word	0x00000082


	//----- nvinfo : EIATTR_SW2861232_WAR
	.align		4
.L_613:
        /*0008*/ 	.byte	0x01, 0x35
	.zero		2


	//----- nvinfo : EIATTR_PARAM_CBANK
	.align		4
        /*000c*/ 	.byte	0x04, 0x0a
        /*000e*/ 	.short	(.L_615 - .L_614)
	.align		4
.L_614:
        /*0010*/ 	.word	index@(.nv.constant0._ZN4mmha33masked_multihead_attention_kernelIfLi64ELi64ELi1ELi16ELi256ELb0ELb0EEEv26Multihead_attention_paramsIT_XT5_EE)
        /*0014*/ 	.short	0x0160
        /*0016*/ 	.short	0x0128


	//----- nvinfo : EIATTR_CBANK_PARAM_SIZE
	.align		4
.L_615:
        /*0018*/ 	.byte	0x03, 0x19
        /*001a*/ 	.short	0x0128


	//----- nvinfo : EIATTR_KPARAM_INFO
	.align		4
        /*001c*/ 	.byte	0x04, 0x17
        /*001e*/ 	.short	(.L_617 - .L_616)
.L_616:
        /*0020*/ 	.word	0x00000000
        /*0024*/ 	.short	0x0000
        /*0026*/ 	.short	0x0000
        /*0028*/ 	.byte	0x00, 0xf0, 0xa1, 0x04


	//----- nvinfo : EIATTR_MAXREG_COUNT
	.align		4
.L_617:
        /*002c*/ 	.byte	0x03, 0x1b
        /*002e*/ 	.short	0x00ff


	//----- nvinfo : EIATTR_NUM_BARRIERS
	.align		4
        /*0030*/ 	.byte	0x02, 0x4c
        /*0032*/ 	.byte	0x01
	.zero		1


	//----- nvinfo : EIATTR_EXTERNS
	.align		4
        /*0034*/ 	.byte	0x04, 0x0f
        /*0036*/ 	.short	(.L_619 - .L_618)


	//   ....[0]....
	.align		4
.L_618:
        /*0038*/ 	.word	index@(__assertfail)


	//----- nvinfo : EIATTR_MERCURY_ISA_VERSION
	.align		4
.L_619:
        /*003c*/ 	.byte	0x03, 0x5f
        /*003e*/ 	.short	0x0000


	//----- nvinfo : EIATTR_COOP_GROUP_MASK_REGIDS
	.align		4
        /*0040*/ 	.byte	0x04, 0x29
        /*0042*/ 	.short	(.L_621 - .L_620)


	//   ....[0]....
.L_620:
        /*0044*/ 	.word	0xffffffff


	//   ....[1]....
        /*0048*/ 	.word	0xffffffff


	//   ....[2]....
        /*004c*/ 	.word	0xffffffff


	//   ....[3]....
        /*0050*/ 	.word	0xffffffff


	//   ....[4]....
        /*0054*/ 	.word	0xffffffff


	//   ....[5]....
        /*0058*/ 	.word	0xffffffff


	//   ....[6]....
        /*005c*/ 	.word	0xffffffff


	//   ....[7]....
        /*0060*/ 	.word	0xffffffff


	//   ....[8]....
        /*0064*/ 	.word	0xffffffff


	//   ....[9]....
        /*0068*/ 	.word	0xffffffff


	//   ....[10]....
        /*006c*/ 	.word	0xffffffff


	//   ....[11]....
        /*0070*/ 	.word	0xffffffff


	//   ....[12]....
        /*0074*/ 	.word	0xffffffff


	//   ....[13]....
        /*0078*/ 	.word	0xffffffff


	//   ....[14]....
        /*007c*/ 	.word	0xffffffff


	//   ....[15]....
        /*0080*/ 	.word	0xffffffff


	//   ....[16]....
        /*0084*/ 	.word	0xffffffff


	//   ....[17]....
        /*0088*/ 	.word	0xffffffff


	//   ....[18]....
        /*008c*/ 	.word	0xffffffff


	//   ....[19]....
        /*0090*/ 	.word	0xffffffff


	//   ....[20]....
        /*0094*/ 	.word	0xffffffff


	//   ....[21]....
        /*0098*/ 	.word	0xffffffff


	//   ....[22]....
        /*009c*/ 	.word	0xffffffff


	//   ....[23]....
        /*00a0*/ 	.word	0xffffffff


	//   ....[24]....
        /*00a4*/ 	.word	0xffffffff


	//   ....[25]....
        /*00a8*/ 	.word	0xffffffff


	//   ....[26]....
        /*00ac*/ 	.word	0xffffffff


	//   ....[27]....
        /*00b0*/ 	.word	0xffffffff


	//----- nvinfo : EIATTR_COOP_GROUP_INSTR_OFFSETS
	.align		4
.L_621:
        /*00b4*/ 	.byte	0x04, 0x28
        /*00b6*/ 	.short	(.L_623 - .L_622)


	//   ....[0]....
.L_622:
        /*00b8*/ 	.word	0x00001480


	//   ....[1]....
        /*00bc*/ 	.word	0x000014b0


	//   ....[2]....
        /*00c0*/ 	.word	0x000014d0


	//   ....[3]....
        /*00c4*/ 	.word	0x000014f0


	//   ....[4]....
        /*00c8*/ 	.word	0x00001510


	//   ....[5]....
        /*00cc*/ 	.word	0x00002740


	//   ....[6]....
        /*00d0*/ 	.word	0x000027e0


	//   ....[7]....
        /*00d4*/ 	.word	0x00002810


	//   ....[8]....
        /*00d8*/ 	.word	0x00002830


	//   ....[9]....
        /*00dc*/ 	.word	0x00002850


	//   ....[10]....
        /*00e0*/ 	.word	0x000028b0


	//   ....[11]....
        /*00e4*/ 	.word	0x000028e0


	//   ....[12]....
        /*00e8*/ 	.word	0x00002910


	//   ....[13]....
        /*00ec*/ 	.word	0x00002930


	//   ....[14]....
        /*00f0*/ 	.word	0x00002ae0


	//   ....[15]....
        /*00f4*/ 	.word	0x00002b30


	//   ....[16]....
        /*00f8*/ 	.word	0x00002b60


	//   ....[17]....
        /*00fc*/ 	.word	0x00002b80


	//   ....[18]....
        /*0100*/ 	.word	0x00002ba0


	//   ....[19]....
        /*0104*/ 	.word	0x00002bf0


	//   ....[20]....
        /*0108*/ 	.word	0x00002c10


	//   ....[21]....
        /*010c*/ 	.word	0x00002c30


	//   ....[22]....
        /*0110*/ 	.word	0x00002c50


	//   ....[23]....
        /*0114*/ 	.word	0x00005550


	//   ....[24]....
        /*0118*/ 	.word	0x000055c0


	//   ....[25]....
        /*011c*/ 	.word	0x00005620


	//   ....[26]....
        /*0120*/ 	.word	0x00005680


	//   ....[27]....
        /*0124*/ 	.word	0x000056e0


	//----- nvinfo : EIATTR_SYSCALL_OFFSETS
	.align		4
.L_623:
        /*0128*/ 	.byte	0x04, 0x46
        /*012a*/ 	.short	(.L_625 - .L_624)


	//   ....[0]....
.L_624:
        /*012c*/ 	.word	0x00000de0


	//----- nvinfo : EIATTR_EXIT_INSTR_OFFSETS
	.align		4
.L_625:
        /*0130*/ 	.byte	0x04, 0x1c
        /*0132*/ 	.short	(.L_627 - .L_626)


	//   ....[0]....
.L_626:
        /*0134*/ 	.word	0x000000a0


	//   ....[1]....
        /*0138*/ 	.word	0x00005290


	//   ....[2]....
        /*013c*/ 	.word	0x00005340


	//   ....[3]....
        /*0140*/ 	.word	0x00005500


	//----- nvinfo : EIATTR_CRS_STACK_SIZE
	.align		4
.L_627:
        /*0144*/ 	.byte	0x04, 0x1e
        /*0146*/ 	.short	(.L_629 - .L_628)
.L_628:
        /*0148*/ 	.word	0x00000000
.L_629:


//--------------------- .nv.info._ZN4mmha33masked_multihead_attention_kernelIfLi64ELi64ELi2ELi16ELi128ELb0ELb0EEEv26Multihead_attention_paramsIT_XT5_EE --------------------------
	.section	.nv.info._ZN4mmha33masked_multihead_attention_kernelIfLi64ELi64ELi2ELi16ELi128ELb0ELb0EEEv26Multihead_attention_paramsIT_XT5_EE,"",@"SHT_CUDA_INFO"
	.sectionflags	@""
	.align	4


	//----- nvinfo : EIATTR_CUDA_API_VERSION
	.align		4
        /*0000*/ 	.byte	0x04, 0x37
        /*0002*/ 	.short	(.L_631 - .L_630)
.L_630:
        /*0004*/ 	.word	0x00000082


	//----- nvinfo : EIATTR_SW2861232_WAR
	.align		4
.L_631:
        /*0008*/ 	.byte	0x01, 0x35
	.zero		2


	//----- nvinfo : EIATTR_PARAM_CBANK
	.align		4
        /*000c*/ 	.byte	0x04, 0x0a
        /*000e*/ 	.short	(.L_633 - .L_632)
	.align		4
.L_632:
        /*0010*/ 	.word	index@(.nv.constant0._ZN4mmha33masked_multihead_attention_kernelIfLi64ELi64ELi2ELi16ELi128ELb0ELb0EEEv26Multihead_attention_paramsIT_XT5_EE)
        /*0014*/ 	.short	0x0160
        /*0016*/ 	.short	0x0128


	//----- nvinfo : EIATTR_CBANK_PARAM_SIZE
	.align		4
.L_633:
        /*0018*/ 	.byte	0x03, 0x19
        /*001a*/ 	.short	0x0128


	//----- nvinfo : EIATTR_KPARAM_INFO
	.align		4
        /*001c*/ 	.byte	0x04, 0x17
        /*001e*/ 	.short	(.L_635 - .L_634)
.L_634:
        /*0020*/ 	.word	0x00000000
        /*0024*/ 	.short	0x0000
        /*0026*/ 	.short	0x0000
        /*0028*/ 	.byte	0x00, 0xf0, 0xa1, 0x04


	//----- nvinfo : EIATTR_MAXREG_COUNT
	.align		4
.L_635:
        /*002c*/ 	.byte	0x03, 0x1b
        /*002e*/ 	.short	0x00ff


	//----- nvinfo : EIATTR_NUM_BARRIERS
	.align		4
        /*0030*/ 	.byte	0x02, 0x4c
        /*0032*/ 	.byte	0x01
	.zero		1


	//----- nvinfo : EIATTR_EXTERNS
	.align		4
        /*0034*/ 	.byte	0x04, 0x0f
        /*0036*/ 	.short	(.L_637 - .L_636)


	//   ....[0]....
	.align		4
.L_636:
        /*0038*/ 	.word	index@(__assertfail)


	//----- nvinfo : EIATTR_MERCURY_ISA_VERSION
	.align		4
.L_637:
        /*003c*/ 	.byte	0x03, 0x5f
        /*003e*/ 	.short	0x0000


	//----- nvinfo : EIATTR_INT_WARP_WIDE_INSTR_OFFSETS
	.align		4
        /*0040*/ 	.byte	0x04, 0x31
        /*0042*/ 	.short	(.L_639 - .L_638)


	//   ....[0]....
.L_638:
        /*0044*/ 	.word	0x00000a70


	//----- nvinfo : EIATTR_COOP_GROUP_MASK_REGIDS
	.align		4
.L_639:
        /*0048*/ 	.byte	0x04, 0x29
        /*004a*/ 	.short	(.L_641 - .L_640)


	//   ....[0]....
.L_640:
        /*004c*/ 	.word	0xffffffff


	//   ....[1]....
        /*0050*/ 	.word	0xffffffff


	//   ....[2]....
        /*0054*/ 	.word	0xffffffff


	//   ....[3]....
        /*0058*/ 	.word	0xffffffff


	//   ....[4]....
        /*005c*/ 	.word	0xffffffff


	//   ....[5]....
        /*0060*/ 	.word	0xffffffff


	//   ....[6]....
        /*0064*/ 	.word	0xffffffff


	//   ....[7]....
        /*0068*/ 	.word	0xffffffff


	//   ....[8]....
        /*006c*/ 	.word	0xffffffff


	//   ....[9]....
        /*0070*/ 	.word	0xffffffff


	//   ....[10]....
        /*0074*/ 	.word	0xffffffff


	//   ....[11]....
        /*0078*/ 	.word	0xffffffff


	//   ....[12]....
        /*007c*/ 	.word	0xffffffff


	//   ....[13]....
        /*0080*/ 	.word	0xffffffff


	//   ....[14]....
        /*0084*/ 	.word	0xffffffff


	//   ....[15]....
        /*0088*/ 	.word	0xffffffff


	//   ....[16]....
        /*008c*/ 	.word	0xffffffff


	//   ....[17]....
        /*0090*/ 	.word	0xffffffff


	//   ....[18]....
        /*0094*/ 	.word	0xffffffff


	//   ....[19]....
        /*0098*/ 	.word	0xffffffff


	//   ....[20]....
        /*009c*/ 	.word	0xffffffff


	//   ....[21]....
        /*00a0*/ 	.word	0xffffffff


	//   ....[22]....
        /*00a4*/ 	.word	0xffffffff


	//   ....[23]....
        /*00a8*/ 	.word	0xffffffff


	//   ....[24]....
        /*00ac*/ 	.word	0xffffffff


	//   ....[25]....
        /*00b0*/ 	.word	0xffffffff


	//   ....[26]....
        /*00b4*/ 	.word	0xffffffff


	//   ....[27]....
        /*00b8*/ 	.word	0xffffffff


	//   ....[28]....
        /*00bc*/ 	.word	0xffffffff


	//   ....[29]....
        /*00c0*/ 	.word	0xffffffff


	//   ....[30]....
        /*00c4*/ 	.word	0xffffffff


	//----- nvinfo : EIATTR_COOP_GROUP_INSTR_OFFSETS
	.align		4
.L_641:
        /*00c8*/ 	.byte	0x04, 0x28
        /*00ca*/ 	.short	(.L_643 - .L_642)


	//   ....[0]....
.L_642:
        /*00cc*/ 	.word	0x000016a0


	//   ....[1]....
        /*00d0*/ 	.word	0x000016d0


	//   ....[2]....
        /*00d4*/ 	.word	0x000016f0


	//   ....[3]....
        /*00d8*/ 	.word	0x00001710


	//   ....[4]....
        /*00dc*/ 	.word	0x00001730


	//   ....[5]....
        /*00e0*/ 	.word	0x000026a0


	//   ....[6]....
        /*00e4*/ 	.word	0x00002890


	//   ....[7]....
        /*00e8*/ 	.word	0x000028c0


	//   ....[8]....
        /*00ec*/ 	.word	0x000028e0


	//   ....[9]....
        /*00f0*/ 	.word	0x00002900


	//   ....[10]....
        /*00f4*/ 	.word	0x00002a20


	//   ....[11]....
        /*00f8*/ 	.word	0x00002a40


	//   ....[12]....
        /*00fc*/ 	.word	0x00002a60


	//   ....[13]....
        /*0100*/ 	.word	0x00002c40


	//   ....[14]....
        /*0104*/ 	.word	0x00002cb0


	//   ....[15]....
        /*0108*/ 	.word	0x00002ce0


	//   ....[16]....
        /*010c*/ 	.word	0x00002d00


	//   ....[17]....
        /*0110*/ 	.word	0x00002d20


	//   ....[18]....
        /*0114*/ 	.word	0x00002d90


	//   ....[19]....
        /*0118*/ 	.word	0x00002db0


	//   ....[20]....
        /*011c*/ 	.word	0x00002dd0


	//   ....[21]....
        /*0120*/ 	.word	0x00005720


	//   ....[22]....
        /*0124*/ 	.word	0x000057a0


	//   ....[23]....
        /*0128*/ 	.word	0x00005810


	//   ....[24]....
        /*012c*/ 	.word	0x00005880


	//   ....[25]....
        /*0130*/ 	.word	0x000058f0


	//   ....[26]....
        /*0134*/ 	.word	0x00005970


	//   ....[27]....
        /*0138*/ 	.word	0x000059f0


	//   ....[28]....
        /*013c*/ 	.word	0x00005a70


	//   ....[29]....
        /*0140*/ 	.word	0x00005ae0


	//   ....[30]....
        /*0144*/ 	.word	0x00005b50


	//----- nvinfo : EIATTR_SYSCALL_OFFSETS
	.align		4
.L_643:
        /*0148*/ 	.byte	0x04, 0x46
        /*014a*/ 	.short	(.L_645 - .L_644)


	//   ....[0]....
.L_644:
        /*014c*/ 	.word	0x00000fe0


	//----- nvinfo : EIATTR_EXIT_INSTR_OFFSETS
	.align		4
.L_645:
        /*0150*/ 	.byte	0x04, 0x1c
        /*0152*/ 	.short	(.L_647 - .L_646)


	//   ....[0]....
.L_646:
        /*0154*/ 	.word	0x000000d0


	//   ....[1]....
        /*0158*/ 	.word	0x00005450


	//   ....[2]....
        /*015c*/ 	.word	0x00005500


	//   ....[3]....
        /*0160*/ 	.word	0x000056c0


	//----- nvinfo : EIATTR_CRS_STACK_SIZE
	.align		4
.L_647:
        /*0164*/ 	.byte	0x04, 0x1e
        /*0166*/ 	.short	(.L_649 - .L_648)
.L_648:
        /*0168*/ 	.word	0x00000000
.L_649:


//--------------------- .nv.info._ZN4mmha33masked_multihead_attention_kernelIfLi64ELi64ELi4ELi16ELi64ELb0ELb0EEEv26Multihead_attention_paramsIT_XT5_EE --------------------------
	.section	.nv.info._ZN4mmha33masked_multihead_attention_kernelIfLi64ELi64ELi4ELi16ELi64ELb0ELb0EEEv26Multihead_attention_paramsIT_XT5_EE,"",@"SHT_CUDA_INFO"
	.sectionflags	@""
	.align	4


	//----- nvinfo : EIATTR_CUDA_API_VERSION
	.align		4
        /*0000*/ 	.byte	0x04, 0x37
        /*0002*/ 	.short	(.L_651 - .L_650)
.L_650:
        /*0004*/ 	.word	0x00000082


	//----- nvinfo : EIATTR_SW2861232_WAR
	.align		4
.L_651:
        /*0008*/ 	.byte	0x01, 0x35
	.zero		2


	//----- nvinfo : EIATTR_PARAM_CBANK
	.align		4
        /*000c*/ 	.byte	0x04, 0x0a
        /*000e*/ 	.short	(.L_653 - .L_652)
	.align		4
.L_652:
        /*0010*/ 	.word	index@(.nv.constant0._ZN4mmha33masked_multihead_attention_kernelIfLi64ELi64ELi4ELi16ELi64ELb0ELb0EEEv26Multihead_attention_paramsIT_XT5_EE)
        /*0014*/ 	.short	0x0160
        /*0016*/ 	.short	0x0128


	//----- nvinfo : EIATTR_CBANK_PARAM_SIZE
	.align		4
.L_653:
        /*0018*/ 	.byte	0x03, 0x19
        /*001a*/ 	.short	0x0128


	//----- nvinfo : EIATTR_KPARAM_INFO
	.align		4
        /*001c*/ 	.byte	0x04, 0x17
        /*001e*/ 	.short	(.L_655 - .L_654)
.L_654:
        /*0020*/ 	.word	0x00000000
        /*0024*/ 	.short	0x0000
        /*0026*/ 	.short	0x0000
        /*0028*/ 	.byte	0x00, 0xf0, 0xa1, 0x04


	//----- nvinfo : EIATTR_MAXREG_COUNT
	.align		4
.L_655:
        /*002c*/ 	.byte	0x03, 0x1b
        /*002e*/ 	.short	0x00ff


	//----- nvinfo : EIATTR_NUM_BARRIERS
	.align		4
        /*0030*/ 	.byte	0x02, 0x4c
        /*0032*/ 	.byte	0x01
	.zero		1


	//----- nvinfo : EIATTR_EXTERNS
	.align		4
        /*0034*/ 	.byte	0x04, 0x0f
        /*0036*/ 	.short	(.L_657 - .L_656)


	//   ....[0]....
	.align		4
.L_656:
        /*0038*/ 	.word	index@(__assertfail)


	//----- nvinfo : EIATTR_MERCURY_ISA_VERSION
	.align		4
.L_657:
        /*003c*/ 	.byte	0x03, 0x5f
        /*003e*/ 	.short	0x0000


	//----- nvinfo : EIATTR_INT_WARP_WIDE_INSTR_OFFSETS
	.align		4
        /*0040*/ 	.byte	0x04, 0x31
        /*0042*/ 	.short	(.L_659 - .L_658)


	//   ....[0]....
.L_658:
        /*0044*/ 	.word	0x00000a70


	//----- nvinfo : EIATTR_COOP_GROUP_MASK_REGIDS
	.align		4
.L_659:
        /*0048*/ 	.byte	0x04, 0x29
        /*004a*/ 	.short	(.L_661 - .L_660)


	//   ....[0]....
.L_660:
        /*004c*/ 	.word	0xffffffff


	//   ....[1]....
        /*0050*/ 	.word	0xffffffff


	//   ....[2]....
        /*0054*/ 	.word	0xffffffff


	//   ....[3]....
        /*0058*/ 	.word	0xffffffff


	//   ....[4]....
        /*005c*/ 	.word	0xffffffff


	//   ....[5]....
        /*0060*/ 	.word	0xffffffff


	//   ....[6]....
        /*0064*/ 	.word	0xffffffff


	//   ....[7]....
        /*0068*/ 	.word	0xffffffff


	//   ....[8]....
        /*006c*/ 	.word	0xffffffff


	//   ....[9]....
        /*0070*/ 	.word	0xffffffff


	//   ....[10]....
        /*0074*/ 	.word	0xffffffff


	//   ....[11]....
        /*0078*/ 	.word	0xffffffff


	//   ....[12]....
        /*007c*/ 	.word	0xffffffff


	//   ....[13]....
        /*0080*/ 	.word	0xffffffff


	//   ....[14]....
        /*0084*/ 	.word	0xffffffff


	//   ....[15]....
        /*0088*/ 	.word	0xffffffff


	//   ....[16]....
        /*008c*/ 	.word	0xffffffff


	//   ....[17]....
        /*0090*/ 	.word	0xffffffff


	//   ....[18]....
        /*0094*/ 	.word	0xffffffff


	//   ....[19]....
        /*0098*/ 	.word	0xffffffff


	//   ....[20]....
        /*009c*/ 	.word	0xffffffff


	//   ....[21]....
        /*00a0*/ 	.word	0xffffffff


	//   ....[22]....
        /*00a4*/ 	.word	0xffffffff


	//   ....[23]....
        /*00a8*/ 	.word	0xffffffff


	//   ....[24]....
        /*00ac*/ 	.word	0xffffffff


	//   ....[25]....
        /*00b0*/ 	.word	0xffffffff


	//   ....[26]....
        /*00b4*/ 	.word	0xffffffff


	//   ....[27]....
        /*00b8*/ 	.word	0xffffffff


	//   ....[28]....
        /*00bc*/ 	.word	0xffffffff


	//----- nvinfo : EIATTR_COOP_GROUP_INSTR_OFFSETS
	.align		4
.L_661:
        /*00c0*/ 	.byte	0x04, 0x28
        /*00c2*/ 	.short	(.L_663 - .L_662)


	//   ....[0]....
.L_662:
        /*00c4*/ 	.word	0x00001690


	//   ....[1]....
        /*00c8*/ 	.word	0x000016c0


	//   ....[2]....
        /*00cc*/ 	.word	0x000016e0


	//   ....[3]....
        /*00d0*/ 	.word	0x00001700


	//   ....[4]....
        /*00d4*/ 	.word	0x00001720


	//   ....[5]....
        /*00d8*/ 	.word	0x000025e0


	//   ....[6]....
        /*00dc*/ 	.word	0x00002610


	//   ....[7]....
        /*00e0*/ 	.word	0x00002830


	//   ....[8]....
        /*00e4*/ 	.word	0x00002860


	//   ....[9]....
        /*00e8*/ 	.word	0x00002880


	//   ....[10]....
        /*00ec*/ 	.word	0x000029a0


	//   ....[11]....
        /*00f0*/ 	.word	0x000029c0


	//   ....[12]....
        /*00f4*/ 	.word	0x00002ba0


	//   ....[13]....
        /*00f8*/ 	.word	0x00002c10


	//   ....[14]....
        /*00fc*/ 	.word	0x00002c60


	//   ....[15]....
        /*0100*/ 	.word	0x00002c80


	//   ....[16]....
        /*0104*/ 	.word	0x00002ca0


	//   ....[17]....
        /*0108*/ 	.word	0x00002d10


	//   ....[18]....
        /*010c*/ 	.word	0x00002d30


	//   ....[19]....
        /*0110*/ 	.word	0x000055d0


	//   ....[20]....
        /*0114*/ 	.word	0x00005650


	//   ....[21]....
        /*0118*/ 	.word	0x000056c0


	//   ....[22]....
        /*011c*/ 	.word	0x00005730


	//   ....[23]....
        /*0120*/ 	.word	0x000057a0


	//   ....[24]....
        /*0124*/ 	.word	0x00005820


	//   ....[25]....
        /*0128*/ 	.word	0x000058a0


	//   ....[26]....
        /*012c*/ 	.word	0x00005920


	//   ....[27]....
        /*0130*/ 	.word	0x000059a0


	//   ....[28]....
        /*0134*/ 	.word	0x00005a10


	//----- nvinfo : EIATTR_SYSCALL_OFFSETS
	.align		4
.L_663:
        /*0138*/ 	.byte	0x04, 0x46
        /*013a*/ 	.short	(.L_665 - .L_664)


	//   ....[0]....
.L_664:
        /*013c*/ 	.word	0x00000fd0


	//----- nvinfo : EIATTR_EXIT_INSTR_OFFSETS
	.align		4
.L_665:
        /*0140*/ 	.byte	0x04, 0x1c
        /*0142*/ 	.short	(.L_667 - .L_666)


	//   ....[0]....
.L_666:
        /*0144*/ 	.word	0x000000d0


	//   ....[1]....
        /*0148*/ 	.word	0x00005300


	//   ....[2]....
        /*014c*/ 	.word	0x000053b0


	//   ....[3]....
        /*0150*/ 	.word	0x00005570


	//----- nvinfo : EIATTR_CRS_STACK_SIZE
	.align		4
.L_667:
        /*0154*/ 	.byte	0x04, 0x1e
        /*0156*/ 	.short	(.L_669 - .L_668)
.L_668:
        /*0158*/ 	.word	0x00000000
.L_669:


//--------------------- .nv.callgraph             --------------------------
	.section	.nv.callgraph,"",@"SHT_CUDA_CALLGRAPH"
	.align	4
	.sectionentsize	8
	.align		4
        /*0000*/ 	.word	0x00000000
	.align		4
        /*0004*/ 	.word	0xffffffff
	.align		4
        /*0008*/ 	.word	index@(_ZN4mmha33masked_multihead_attention_kernelItLi64ELi64ELi1ELi8ELi256ELb1ELb1EEEv26Multihead_attention_paramsIT_XT5_EE)
	.align		4
        /*000c*/ 	.word	index@(__assertfail)
	.align		4
        /*0010*/ 	.word	index@(_ZN4mmha33masked_multihead_attention_kernelItLi64ELi64ELi2ELi8ELi128ELb1ELb1EEEv26Multihead_attention_paramsIT_XT5_EE)
	.align		4
        /*0014*/ 	.word	index@(__assertfail)
	.align		4
        /*0018*/ 	.word	index@(_ZN4mmha33masked_multihead_attention_kernelItLi64ELi64ELi4ELi8ELi64ELb1ELb1EEEv26Multihead_attention_paramsIT_XT5_EE)
	.align		4
        /*001c*/ 	.word	index@(__assertfail)
	.align		4
        /*0020*/ 	.word	index@(_ZN4mmha33masked_multihead_attention_kernelItLi64ELi64ELi1ELi8ELi256ELb1ELb0EEEv26Multihead_attention_paramsIT_XT5_EE)
	.align		4
        /*0024*/ 	.word	index@(__assertfail)
	.align		4
        /*0028*/ 	.word	index@(_ZN4mmha33masked_multihead_attention_kernelItLi64ELi64ELi2ELi8ELi128ELb1ELb0EEEv26Multihead_attention_paramsIT_XT5_EE)
	.align		4
        /*002c*/ 	.word	index@(__assertfail)
	.align		4
        /*0030*/ 	.word	index@(_ZN4mmha33masked_multihead_attention_kernelItLi64ELi64ELi4ELi8ELi64ELb1ELb0EEEv26Multihead_attention_paramsIT_XT5_EE)
	.align		4
        /*0034*/ 	.word	index@(__assertfail)
	.align		4
        /*0038*/ 	.word	index@(_ZN4mmha33masked_multihead_attention_kernelIfLi64ELi64ELi1ELi16ELi256ELb1ELb1EEEv26Multihead_attention_paramsIT_XT5_EE)
	.align		4
        /*003c*/ 	.word	index@(__assertfail)
	.align		4
        /*0040*/ 	.word	index@(_ZN4mmha33masked_multihead_attention_kernelIfLi64ELi64ELi2ELi16ELi128ELb1ELb1EEEv26Multihead_attention_paramsIT_XT5_EE)
	.align		4
        /*0044*/ 	.word	index@(__assertfail)
	.align		4
        /*0048*/ 	.word	index@(_ZN4mmha33masked_multihead_attention_kernelIfLi64ELi64ELi4ELi16ELi64ELb1ELb1EEEv26Multihead_attention_paramsIT_XT5_EE)
	.align		4
        /*004c*/ 	.word	index@(__assertfail)
	.align		4
        /*0050*/ 	.word	index@(_ZN4mmha33masked_multihead_attention_kernelIfLi64ELi64ELi1ELi16ELi256ELb1ELb0EEEv26Multihead_attention_paramsIT_XT5_EE)
	.align		4
        /*0054*/ 	.word	index@(__assertfail)
	.align		4
        /*0058*/ 	.word	index@(_ZN4mmha33masked_multihead_attention_kernelIfLi64ELi64ELi2ELi16ELi128ELb1ELb0EEEv26Multihead_attention_paramsIT_XT5_EE)
	.align		4
        /*005c*/ 	.word	index@(__assertfail)
	.align		4
        /*0060*/ 	.word	index@(_ZN4mmha33masked_multihead_attention_kernelIfLi64ELi64ELi4ELi16ELi64ELb1ELb0EEEv26Multihead_attention_paramsIT_XT5_EE)
	.align		4
        /*0064*/ 	.word	index@(__assertfail)
	.align		4
        /*0068*/ 	.word	index@(_ZN4mmha33masked_multihead_attention_kernelItLi64ELi64ELi1ELi8ELi256ELb0ELb1EEEv26Multihead_attention_paramsIT_XT5_EE)
	.align		4
        /*006c*/ 	.word	index@(__assertfail)
	.align		4
        /*0070*/ 	.word	index@(_ZN4mmha33masked_multihead_attention_kernelItLi64ELi64ELi2ELi8ELi128ELb0ELb1EEEv26Multihead_attention_paramsIT_XT5_EE)
	.align		4
        /*0074*/ 	.word	index@(__assertfail)
	.align		4
        /*0078*/ 	.word	index@(_ZN4mmha33masked_multihead_attention_kernelItLi64ELi64ELi4ELi8ELi64ELb0ELb1EEEv26Multihead_attention_paramsIT_XT5_EE)
	.align		4
        /*007c*/ 	.word	index@(__assertfail)
	.align		4
        /*0080*/ 	.word	index@(_ZN4mmha33masked_multihead_attention_kernelItLi64ELi64ELi1ELi8ELi256ELb0ELb0EEEv26Multihead_attention_paramsIT_XT5_EE)
	.align		4
        /*0084*/ 	.word	index@(__assertfail)
	.align		4
        /*0088*/ 	.word	index@(_ZN4mmha33masked_multihead_attention_kernelItLi64ELi64ELi2ELi8ELi128ELb0ELb0EEEv26Multihead_attention_paramsIT_XT5_EE)
	.align		4
        /*008c*/ 	.word	index@(__assertfail)
	.align		4
        /*0090*/ 	.word	index@(_ZN4mmha33masked_multihead_attention_kernelItLi64ELi64ELi4ELi8ELi64ELb0ELb0EEEv26Multihead_attention_paramsIT_XT5_EE)
	.align		4
        /*0094*/ 	.word	index@(__assertfail)
	.align		4
        /*0098*/ 	.word	index@(_ZN4mmha33masked_multihead_attention_kernelIfLi64ELi64ELi1ELi16ELi256ELb0ELb1EEEv26Multihead_attention_paramsIT_XT5_EE)
	.align		4
        /*009c*/ 	.word	index@(__assertfail)
	.align		4
        /*00a0*/ 	.word	index@(_ZN4mmha33masked_multihead_attention_kernelIfLi64ELi64ELi2ELi16ELi128ELb0ELb1EEEv26Multihead_attention_paramsIT_XT5_EE)
	.align		4
        /*00a4*/ 	.word	index@(__assertfail)
	.align		4
        /*00a8*/ 	.word	index@(_ZN4mmha33masked_multihead_attention_kernelIfLi64ELi64ELi4ELi16ELi64ELb0ELb1EEEv26Multihead_attention_paramsIT_XT5_EE)
	.align		4
        /*00ac*/ 	.word	index@(__assertfail)
	.align		4
        /*00b0*/ 	.word	index@(_ZN4mmha33masked_multihead_attention_kernelIfLi64ELi64ELi1ELi16ELi256ELb0ELb0EEEv26Multihead_attention_paramsIT_XT5_EE)
	.align		4
        /*00b4*/ 	.word	index@(__assertfail)
	.align		4
        /*00b8*/ 	.word	index@(_ZN4mmha33masked_multihead_attention_kernelIfLi64ELi64ELi2ELi16ELi128ELb0ELb0EEEv26Multihead_attention_paramsIT_XT5_EE)
	.align		4
        /*00bc*/ 	.word	index@(__assertfail)
	.align		4
        /*00c0*/ 	.word	index@(_ZN4mmha33masked_multihead_attention_kernelIfLi64ELi64ELi4ELi16ELi64ELb0ELb0EEEv26Multihead_attention_paramsIT_XT5_EE)
	.align		4
        /*00c4*/ 	.word	index@(__assertfail)
	.align		4
        /*00c8*/ 	.word	0x00000000
	.align		4
        /*00cc*/ 	.word	0xfffffffe
	.align		4
        /*00d0*/ 	.word	0x00000000
	.align		4
        /*00d4*/ 	.word	0xfffffffd
	.align		4
        /*00d8*/ 	.word	0x00000000
	.align		4
        /*00dc*/ 	.word	0xfffffffc


//--------------------- .nv.rel.action            --------------------------
	.section	.nv.rel.action,"",@"SHT_CUDA_RELOCINFO"
	.align	8
	.sectionentsize	8
        /*0000*/ 	.byte	0x73, 0x00, 0x00, 0x00, 0x00, 0x00, 0x00, 0x00, 0x00, 0x00, 0x00, 0x11, 0x25, 0x00, 0x05, 0x36


//--------------------- .nv.constant4             --------------------------
	.section	.nv.constant4,"a",@progbits
	.align	8
	.align		8
.nv.constant4:
        /*0000*/ 	.dword	__assertfail
	.align		8
        /*0008*/ 	.dword	__unnamed_1
	.align		8
        /*0010*/ 	.dword	__unnamed_2
	.align		8
        /*0018*/ 	.dword	__unnamed_3
	.align		8
        /*0020*/ 	.dword	__unnamed_4
	.align		8
        /*0028*/ 	.dword	__unnamed_5
	.align		8
        /*0030*/ 	.dword	__unnamed_6
	.align		8
        /*0038*/ 	.dword	__unnamed_7
	.align		8
        /*0040*/ 	.dword	__unnamed_8
	.align		8
        /*0048*/ 	.dword	__unnamed_9
	.align		8
        /*0050*/ 	.dword	__unnamed_10
	.align		8
        /*0058*/ 	.dword	__unnamed_11
	.align		8
        /*0060*/ 	.dword	__unnamed_12
	.align		8
        /*0068*/ 	.dword	__unnamed_13
	.align		8
        /*0070*/ 	.dword	__unnamed_14
	.align		8
        /*0078*/ 	.dword	__unnamed_15
	.align		8
        /*0080*/ 	.dword	__unnamed_16
	.align		8
        /*0088*/ 	.dword	__unnamed_17
	.align		8
        /*0090*/ 	.dword	__unnamed_18
	.align		8
        /*0098*/ 	.dword	__unnamed_19
	.align		8
        /*00a0*/ 	.dword	__unnamed_20
	.align		8
        /*00a8*/ 	.dword	__unnamed_21
	.align		8
        /*00b0*/ 	.dword	__unnamed_22
	.align		8
        /*00b8*/ 	.dword	__unnamed_23
	.align		8
        /*00c0*/ 	.dword	__unnamed_24
	.align		8
        /*00c8*/ 	.dword	$str
	.align		8
        /*00d0*/ 	.dword	$str$1


//--------------------- .nv.constant0._ZN4mmha33masked_multihead_attention_kernelItLi64ELi64ELi1ELi8ELi256ELb1ELb1EEEv26Multihead_attention_paramsIT_XT5_EE --------------------------
	.section	.nv.constant0._ZN4mmha33masked_multihead_attention_kernelItLi64ELi64ELi1ELi8ELi256ELb1ELb1EEEv26Multihead_attention_paramsIT_XT5_EE,"a",@progbits
	.sectionflags	@""
	.align	4
.nv.constant0._ZN4mmha33masked_multihead_attention_kernelItLi64ELi64ELi1ELi8ELi256ELb1ELb1EEEv26Multihead_attention_paramsIT_XT5_EE:
	.zero		648


//--------------------- .nv.constant0._ZN4mmha33masked_multihead_attention_kernelItLi64ELi64ELi2ELi8ELi128ELb1ELb1EEEv26Multihead_attention_paramsIT_XT5_EE --------------------------
	.section	.nv.constant0._ZN4mmha33masked_multihead_attention_kernelItLi64ELi64ELi2ELi8ELi128ELb1ELb1EEEv26Multihead_attention_paramsIT_XT5_EE,"a",@progbits
	.sectionflags	@""
	.align	4
.nv.constant0._ZN4mmha33masked_multihead_attention_kernelItLi64ELi64ELi2ELi8ELi128ELb1ELb1EEEv26Multihead_attention_paramsIT_XT5_EE:
	.zero		648


//--------------------- .nv.constant0._ZN4mmha33masked_multihead_attention_kernelItLi64ELi64ELi4ELi8ELi64ELb1ELb1EEEv26Multihead_attention_paramsIT_XT5_EE --------------------------
	.section	.nv.constant0._ZN4mmha33masked_multihead_attention_kernelItLi64ELi64ELi4ELi8ELi64ELb1ELb1EEEv26Multihead_attention_paramsIT_XT5_EE,"a",@progbits
	.sectionflags	@""
	.align	4
.nv.constant0._ZN4mmha33masked_multihead_attention_kernelItLi64ELi64ELi4ELi8ELi64ELb1ELb1EEEv26Multihead_attention_paramsIT_XT5_EE:
	.zero		648


//--------------------- .nv.constant0._ZN4mmha33masked_multihead_attention_kernelItLi64ELi64ELi1ELi8ELi256ELb1ELb0EEEv26Multihead_attention_paramsIT_XT5_EE --------------------------
	.section	.nv.constant0._ZN4mmha33masked_multihead_attention_kernelItLi64ELi64ELi1ELi8ELi256ELb1ELb0EEEv26Multihead_attention_paramsIT_XT5_EE,"a",@progbits
	.sectionflags	@""
	.align	4
.nv.constant0._ZN4mmha33masked_multihead_attention_kernelItLi64ELi64ELi1ELi8ELi256ELb1ELb0EEEv26Multihead_attention_paramsIT_XT5_EE:
	.zero		648


//--------------------- .nv.constant0._ZN4mmha33masked_multihead_attention_kernelItLi64ELi64ELi2ELi8ELi128ELb1ELb0EEEv26Multihead_attention_paramsIT_XT5_EE --------------------------
	.section	.nv.constant0._ZN4mmha33masked_multihead_attention_kernelItLi64ELi64ELi2ELi8ELi128ELb1ELb0EEEv26Multihead_attention_paramsIT_XT5_EE,"a",@progbits
	.sectionflags	@""
	.align	4
.nv.constant0._ZN4mmha33masked_multihead_attention_kernelItLi64ELi64ELi2ELi8ELi128ELb1ELb0EEEv26Multihead_attention_paramsIT_XT5_EE:
	.zero		648


//--------------------- .nv.constant0._ZN4mmha33masked_multihead_attention_kernelItLi64ELi64ELi4ELi8ELi64ELb1ELb0EEEv26Multihead_attention_paramsIT_XT5_EE --------------------------
	.section	.nv.constant0._ZN4mmha33masked_multihead_attention_kernelItLi64ELi64ELi4ELi8ELi64ELb1ELb0EEEv26Multihead_attention_paramsIT_XT5_EE,"a",@progbits
	.sectionflags	@""
	.align	4
.nv.constant0._ZN4mmha33masked_multihead_attention_kernelItLi64ELi64ELi4ELi8ELi64ELb1ELb0EEEv26Multihead_attention_paramsIT_XT5_EE:
	.zero		648


//--------------------- .nv.constant0._ZN4mmha33masked_multihead_attention_kernelIfLi64ELi64ELi1ELi16ELi256ELb1ELb1EEEv26Multihead_attention_paramsIT_XT5_EE --------------------------
	.section	.nv.constant0._ZN4mmha33masked_multihead_attention_kernelIfLi64ELi64ELi1ELi16ELi256ELb1ELb1EEEv26Multihead_attention_paramsIT_XT5_EE,"a",@progbits
	.sectionflags	@""
	.align	4
.nv.constant0._ZN4mmha33masked_multihead_attention_kernelIfLi64ELi64ELi1ELi16ELi256ELb1ELb1EEEv26Multihead_attention_paramsIT_XT5_EE:
	.zero		648


//--------------------- .nv.constant0._ZN4mmha33masked_multihead_attention_kernelIfLi64ELi64ELi2ELi16ELi128ELb1ELb1EEEv26Multihead_attention_paramsIT_XT5_EE --------------------------
	.section	.nv.constant0._ZN4mmha33masked_multihead_attention_kernelIfLi64ELi64ELi2ELi16ELi128ELb1ELb1EEEv26Multihead_attention_paramsIT_XT5_EE,"a",@progbits
	.sectionflags	@""
	.align	4
.nv.constant0._ZN4mmha33masked_multihead_attention_kernelIfLi64ELi64ELi2ELi16ELi128ELb1ELb1EEEv26Multihead_attention_paramsIT_XT5_EE:
	.zero		648


//--------------------- .nv.constant0._ZN4mmha33masked_multihead_attention_kernelIfLi64ELi64ELi4ELi16ELi64ELb1ELb1EEEv26Multihead_attention_paramsIT_XT5_EE --------------------------
	.section	.nv.constant0._ZN4mmha33masked_multihead_attention_kernelIfLi64ELi64ELi4ELi16ELi64ELb1ELb1EEEv26Multihead_attention_paramsIT_XT5_EE,"a",@progbits
	.sectionflags	@""
	.align	4
.nv.constant0._ZN4mmha33masked_multihead_attention_kernelIfLi64ELi64ELi4ELi16ELi64ELb1ELb1EEEv26Multihead_attention_paramsIT_XT5_EE:
	.zero		648


//--------------------- .nv.constant0._ZN4mmha33masked_multihead_attention_kernelIfLi64ELi64ELi1ELi16ELi256ELb1ELb0EEEv26Multihead_attention_paramsIT_XT5_EE --------------------------
	.section	.nv.constant0._ZN4mmha33masked_multihead_attention_kernelIfLi64ELi64ELi1ELi16ELi256ELb1ELb0EEEv26Multihead_attention_paramsIT_XT5_EE,"a",@progbits
	.sectionflags	@""
	.align	4
.nv.constant0._ZN4mmha33masked_multihead_attention_kernelIfLi64ELi64ELi1ELi16ELi256ELb1ELb0EEEv26Multihead_attention_paramsIT_XT5_EE:
	.zero		648


//--------------------- .nv.constant0._ZN4mmha33masked_multihead_attention_kernelIfLi64ELi64ELi2ELi16ELi128ELb1ELb0EEEv26Multihead_attention_paramsIT_XT5_EE --------------------------
	.section	.nv.constant0._ZN4mmha33masked_multihead_attention_kernelIfLi64ELi64ELi2ELi16ELi128ELb1ELb0EEEv26Multihead_attention_paramsIT_XT5_EE,"a",@progbits
	.sectionflags	@""
	.align	4
.nv.constant0._ZN4mmha33masked_multihead_attention_kernelIfLi64ELi64ELi2ELi16ELi128ELb1ELb0EEEv26Multihead_attention_paramsIT_XT5_EE:
	.zero		648


//--------------------- .nv.constant0._ZN4mmha33masked_multihead_attention_kernelIfLi64ELi64ELi4ELi16ELi64ELb1ELb0EEEv26Multihead_attention_paramsIT_XT5_EE --------------------------
	.section	.nv.constant0._ZN4mmha33masked_multihead_attention_kernelIfLi64ELi64ELi4ELi16ELi64ELb1ELb0EEEv26Multihead_attention_paramsIT_XT5_EE,"a",@progbits
	.sectionflags	@""
	.align	4
.nv.constant0._ZN4mmha33masked_multihead_attention_kernelIfLi64ELi64ELi4ELi16ELi64ELb1ELb0EEEv26Multihead_attention_paramsIT_XT5_EE:
	.zero		648


//--------------------- .nv.constant2._ZN4mmha33masked_multihead_attention_kernelItLi64ELi64ELi1ELi8ELi256ELb0ELb1EEEv26Multihead_attention_paramsIT_XT5_EE --------------------------
	.section	.nv.constant2._ZN4mmha33masked_multihead_attention_kernelItLi64ELi64ELi1ELi8ELi256ELb0ELb1EEEv26Multihead_attention_paramsIT_XT5_EE,"a",@progbits
	.sectionflags	@""
	.align	4
.nv.constant2._ZN4mmha33masked_multihead_attention_kernelItLi64ELi64ELi1ELi8ELi256ELb0ELb1EEEv26Multihead_attention_paramsIT_XT5_EE:
        /*0000*/ 	.byte	0x04, 0x00, 0x00, 0x00, 0x00, 0x00, 0x00, 0x00


//--------------------- .nv.constant0._ZN4mmha33masked_multihead_attention_kernelItLi64ELi64ELi1ELi8ELi256ELb0ELb1EEEv26Multihead_attention_paramsIT_XT5_EE --------------------------
	.section	.nv.constant0._ZN4mmha33masked_multihead_attention_kernelItLi64ELi64ELi1ELi8ELi256ELb0ELb1EEEv26Multihead_attention_paramsIT_XT5_EE,"a",@progbits
	.sectionflags	@""
	.align	4
.nv.constant0._ZN4mmha33masked_multihead_attention_kernelItLi64ELi64ELi1ELi8ELi256ELb0ELb1EEEv26Multihead_attention_paramsIT_XT5_EE:
	.zero		648


//--------------------- .nv.constant2._ZN4mmha33masked_multihead_attention_kernelItLi64ELi64ELi2ELi8ELi128ELb0ELb1EEEv26Multihead_attention_paramsIT_XT5_EE --------------------------
	.section	.nv.constant2._ZN4mmha33masked_multihead_attention_kernelItLi64ELi64ELi2ELi8ELi128ELb0ELb1EEEv26Multihead_attention_paramsIT_XT5_EE,"a",@progbits
	.sectionflags	@""
	.align	4
.nv.constant2._ZN4mmha33masked_multihead_attention_kernelItLi64ELi64ELi2ELi8ELi128ELb0ELb1EEEv26Multihead_attention_paramsIT_XT5_EE:
        /*0000*/ 	.byte	0x04, 0x00, 0x00, 0x00, 0x00, 0x00, 0x00, 0x00


//--------------------- .nv.constant0._ZN4mmha33masked_multihead_attention_kernelItLi64ELi64ELi2ELi8ELi128ELb0ELb1EEEv26Multihead_attention_paramsIT_XT5_EE --------------------------
	.section	.nv.constant0._ZN4mmha33masked_multihead_attention_kernelItLi64ELi64ELi2ELi8ELi128ELb0ELb1EEEv26Multihead_attention_paramsIT_XT5_EE,"a",@progbits
	.sectionflags	@""
	.align	4
.nv.constant0._ZN4mmha33masked_multihead_attention_kernelItLi64ELi64ELi2ELi8ELi128ELb0ELb1EEEv26Multihead_attention_paramsIT_XT5_EE:
	.zero		648


//--------------------- .nv.constant2._ZN4mmha33masked_multihead_attention_kernelItLi64ELi64ELi4ELi8ELi64ELb0ELb1EEEv26Multihead_attention_paramsIT_XT5_EE --------------------------
	.section	.nv.constant2._ZN4mmha33masked_multihead_attention_kernelItLi64ELi64ELi4ELi8ELi64ELb0ELb1EEEv26Multihead_attention_paramsIT_XT5_EE,"a",@progbits
	.sectionflags	@""
	.align	4
.nv.constant2._ZN4mmha33masked_multihead_attention_kernelItLi64ELi64ELi4ELi8ELi64ELb0ELb1EEEv26Multihead_attention_paramsIT_XT5_EE:
        /*0000*/ 	.byte	0x04, 0x00, 0x00, 0x00, 0x00, 0x00, 0x00, 0x00


//--------------------- .nv.constant0._ZN4mmha33masked_multihead_attention_kernelItLi64ELi64ELi4ELi8ELi64ELb0ELb1EEEv26Multihead_attention_paramsIT_XT5_EE --------------------------
	.section	.nv.constant0._ZN4mmha33masked_multihead_attention_kernelItLi64ELi64ELi4ELi8ELi64ELb0ELb1EEEv26Multihead_attention_paramsIT_XT5_EE,"a",@progbits
	.sectionflags	@""
	.align	4
.nv.constant0._ZN4mmha33masked_multihead_attention_kernelItLi64ELi64ELi4ELi8ELi64ELb0ELb1EEEv26Multihead_attention_paramsIT_XT5_EE:
	.zero		648


//--------------------- .nv.constant2._ZN4mmha33masked_multihead_attention_kernelItLi64ELi64ELi1ELi8ELi256ELb0ELb0EEEv26Multihead_attention_paramsIT_XT5_EE --------------------------
	.section	.nv.constant2._ZN4mmha33masked_multihead_attention_kernelItLi64ELi64ELi1ELi8ELi256ELb0ELb0EEEv26Multihead_attention_paramsIT_XT5_EE,"a",@progbits
	.sectionflags	@""
	.align	4
.nv.constant2._ZN4mmha33masked_multihead_attention_kernelItLi64ELi64ELi1ELi8ELi256ELb0ELb0EEEv26Multihead_attention_paramsIT_XT5_EE:
        /*0000*/ 	.byte	0x04, 0x00, 0x00, 0x00, 0x00, 0x00, 0x00, 0x00


//--------------------- .nv.constant0._ZN4mmha33masked_multihead_attention_kernelItLi64ELi64ELi1ELi8ELi256ELb0ELb0EEEv26Multihead_attention_paramsIT_XT5_EE --------------------------
	.section	.nv.constant0._ZN4mmha33masked_multihead_attention_kernelItLi64ELi64ELi1ELi8ELi256ELb0ELb0EEEv26Multihead_attention_paramsIT_XT5_EE,"a",@progbits
	.sectionflags	@""
	.align	4
.nv.constant0._ZN4mmha33masked_multihead_attention_kernelItLi64ELi64ELi1ELi8ELi256ELb0ELb0EEEv26Multihead_attention_paramsIT_XT5_EE:
	.zero		648


//--------------------- .nv.constant2._ZN4mmha33masked_multihead_attention_kernelItLi64ELi64ELi2ELi8ELi128ELb0ELb0EEEv26Multihead_attention_paramsIT_XT5_EE --------------------------
	.section	.nv.constant2._ZN4mmha33masked_multihead_attention_kernelItLi64ELi64ELi2ELi8ELi128ELb0ELb0EEEv26Multihead_attention_paramsIT_XT5_EE,"a",@progbits
	.sectionflags	@""
	.align	4
.nv.constant2._ZN4mmha33masked_multihead_attention_kernelItLi64ELi64ELi2ELi8ELi128ELb0ELb0EEEv26Multihead_attention_paramsIT_XT5_EE:
        /*0000*/ 	.byte	0x04, 0x00, 0x00, 0x00, 0x00, 0x00, 0x00, 0x00


//--------------------- .nv.constant0._ZN4mmha33masked_multihead_attention_kernelItLi64ELi64ELi2ELi8ELi128ELb0ELb0EEEv26Multihead_attention_paramsIT_XT5_EE --------------------------
	.section	.nv.constant0._ZN4mmha33masked_multihead_attention_kernelItLi64ELi64ELi2ELi8ELi128ELb0ELb0EEEv26Multihead_attention_paramsIT_XT5_EE,"a",@progbits
	.sectionflags	@""
	.align	4
.nv.constant0._ZN4mmha33masked_multihead_attention_kernelItLi64ELi64ELi2ELi8ELi128ELb0ELb0EEEv26Multihead_attention_paramsIT_XT5_EE:
	.zero		648


//--------------------- .nv.constant2._ZN4mmha33masked_multihead_attention_kernelItLi64ELi64ELi4ELi8ELi64ELb0ELb0EEEv26Multihead_attention_paramsIT_XT5_EE --------------------------
	.section	.nv.constant2._ZN4mmha33masked_multihead_attention_kernelItLi64ELi64ELi4ELi8ELi64ELb0ELb0EEEv26Multihead_attention_paramsIT_XT5_EE,"a",@progbits
	.sectionflags	@""
	.align	4
.nv.constant2._ZN4mmha33masked_multihead_attention_kernelItLi64ELi64ELi4ELi8ELi64ELb0ELb0EEEv26Multihead_attention_paramsIT_XT5_EE:
        /*0000*/ 	.byte	0x04, 0x00, 0x00, 0x00, 0x00, 0x00, 0x00, 0x00


//--------------------- .nv.constant0._ZN4mmha33masked_multihead_attention_kernelItLi64ELi64ELi4ELi8ELi64ELb0ELb0EEEv26Multihead_attention_paramsIT_XT5_EE --------------------------
	.section	.nv.constant0._ZN4mmha33masked_multihead_attention_kernelItLi64ELi64ELi4ELi8ELi64ELb0ELb0EEEv26Multihead_attention_paramsIT_XT5_EE,"a",@progbits
	.sectionflags	@""
	.align	4
.nv.constant0._ZN4mmha33masked_multihead_attention_kernelItLi64ELi64ELi4ELi8ELi64ELb0ELb0EEEv26Multihead_attention_paramsIT_XT5_EE:
	.zero		648


//--------------------- .nv.constant2._ZN4mmha33masked_multihead_attention_kernelIfLi64ELi64ELi1ELi16ELi256ELb0ELb1EEEv26Multihead_attention_paramsIT_XT5_EE --------------------------
	.section	.nv.constant2._ZN4mmha33masked_multihead_attention_kernelIfLi64ELi64ELi1ELi16ELi256ELb0ELb1EEEv26Multihead_attention_paramsIT_XT5_EE,"a",@progbits
	.sectionflags	@""
	.align	4
.nv.constant2._ZN4mmha33masked_multihead_attention_kernelIfLi64ELi64ELi1ELi16ELi256ELb0ELb1EEEv26Multihead_attention_paramsIT_XT5_EE:
        /*0000*/ 	.byte	0x04, 0x00, 0x00, 0x00, 0x00, 0x00, 0x00, 0x00


//--------------------- .nv.constant0._ZN4mmha33masked_multihead_attention_kernelIfLi64ELi64ELi1ELi16ELi256ELb0ELb1EEEv26Multihead_attention_paramsIT_XT5_EE --------------------------
	.section	.nv.constant0._ZN4mmha33masked_multihead_attention_kernelIfLi64ELi64ELi1ELi16ELi256ELb0ELb1EEEv26Multihead_attention_paramsIT_XT5_EE,"a",@progbits
	.sectionflags	@""
	.align	4
.nv.constant0._ZN4mmha33masked_multihead_attention_kernelIfLi64ELi64ELi1ELi16ELi256ELb0ELb1EEEv26Multihead_attention_paramsIT_XT5_EE:
	.zero		648


//--------------------- .nv.constant2._ZN4mmha33masked_multihead_attention_kernelIfLi64ELi64ELi2ELi16ELi128ELb0ELb1EEEv26Multihead_attention_paramsIT_XT5_EE --------------------------
	.section	.nv.constant2._ZN4mmha33masked_multihead_attention_kernelIfLi64ELi64ELi2ELi16ELi128ELb0ELb1EEEv26Multihead_attention_paramsIT_XT5_EE,"a",@progbits
	.sectionflags	@""
	.align	4
.nv.constant2._ZN4mmha33masked_multihead_attention_kernelIfLi64ELi64ELi2ELi16ELi128ELb0ELb1EEEv26Multihead_attention_paramsIT_XT5_EE:
        /*0000*/ 	.byte	0x04, 0x00, 0x00, 0x00, 0x00, 0x00, 0x00, 0x00


//--------------------- .nv.constant0._ZN4mmha33masked_multihead_attention_kernelIfLi64ELi64ELi2ELi16ELi128ELb0ELb1EEEv26Multihead_attention_paramsIT_XT5_EE --------------------------
	.section	.nv.constant0._ZN4mmha33masked_multihead_attention_kernelIfLi64ELi64ELi2ELi16ELi128ELb0ELb1EEEv26Multihead_attention_paramsIT_XT5_EE,"a",@progbits
	.sectionflags	@""
	.align	4
.nv.constant0._ZN4mmha33masked_multihead_attention_kernelIfLi64ELi64ELi2ELi16ELi128ELb0ELb1EEEv26Multihead_attention_paramsIT_XT5_EE:
	.zero		648


//--------------------- .nv.constant2._ZN4mmha33masked_multihead_attention_kernelIfLi64ELi64ELi4ELi16ELi64ELb0ELb1EEEv26Multihead_attention_paramsIT_XT5_EE --------------------------
	.section	.nv.constant2._ZN4mmha33masked_multihead_attention_kernelIfLi64ELi64ELi4ELi16ELi64ELb0ELb1EEEv26Multihead_attention_paramsIT_XT5_EE,"a",@progbits
	.sectionflags	@""
	.align	4
.nv.constant2._ZN4mmha33masked_multihead_attention_kernelIfLi64ELi64ELi4ELi16ELi64ELb0ELb1EEEv26Multihead_attention_paramsIT_XT5_EE:
        /*0000*/ 	.byte	0x04, 0x00, 0x00, 0x00, 0x00, 0x00, 0x00, 0x00


//--------------------- .nv.constant0._ZN4mmha33masked_multihead_attention_kernelIfLi64ELi64ELi4ELi16ELi64ELb0ELb1EEEv26Multihead_attention_paramsIT_XT5_EE --------------------------
	.section	.nv.constant0._ZN4mmha33masked_multihead_attention_kernelIfLi64ELi64ELi4ELi16ELi64ELb0ELb1EEEv26Multihead_attention_paramsIT_XT5_EE,"a",@progbits
	.sectionflags	@""
	.align	4
.nv.constant0._ZN4mmha33masked_multihead_attention_kernelIfLi64ELi64ELi4ELi16ELi64ELb0ELb1EEEv26Multihead_attention_paramsIT_XT5_EE:
	.zero		648


//--------------------- .nv.constant0._ZN4mmha33masked_multihead_attention_kernelIfLi64ELi64ELi1ELi16ELi256ELb0ELb0EEEv26Multihead_attention_paramsIT_XT5_EE --------------------------
	.section	.nv.constant0._ZN4mmha33masked_multihead_attention_kernelIfLi64ELi64ELi1ELi16ELi256ELb0ELb0EEEv26Multihead_attention_paramsIT_XT5_EE,"a",@progbits
	.sectionflags	@""
	.align	4
.nv.constant0._ZN4mmha33masked_multihead_attention_kernelIfLi64ELi64ELi1ELi16ELi256ELb0ELb0EEEv26Multihead_attention_paramsIT_XT5_EE:
	.zero		648


//--------------------- .nv.constant0._ZN4mmha33masked_multihead_attention_kernelIfLi64ELi64ELi2ELi16ELi128ELb0ELb0EEEv26Multihead_attention_paramsIT_XT5_EE --------------------------
	.section	.nv.constant0._ZN4mmha33masked_multihead_attention_kernelIfLi64ELi64ELi2ELi16ELi128ELb0ELb0EEEv26Multihead_attention_paramsIT_XT5_EE,"a",@progbits
	.sectionflags	@""
	.align	4
.nv.constant0._ZN4mmha33masked_multihead_attention_kernelIfLi64ELi64ELi2ELi16ELi128ELb0ELb0EEEv26Multihead_attention_paramsIT_XT5_EE:
	.zero		648


//--------------------- .nv.constant0._ZN4mmha33masked_multihead_attention_kernelIfLi64ELi64ELi4ELi16ELi64ELb0ELb0EEEv26Multihead_attention_paramsIT_XT5_EE --------------------------
	.section	.nv.constant0._ZN4mmha33masked_multihead_attention_kernelIfLi64ELi64ELi4ELi16ELi64ELb0ELb0EEEv26Multihead_attention_paramsIT_XT5_EE,"a",@progbits
	.sectionflags	@""
	.align	4
.nv.constant0._ZN4mmha33masked_multihead_attention_kernelIfLi64ELi64ELi4ELi16ELi64ELb0ELb0EEEv26Multihead_attention_paramsIT_XT5_EE:
	.zero		648


//--------------------- .text._ZN4mmha33masked_multihead_attention_kernelItLi64ELi64ELi1ELi8ELi256ELb1ELb1EEEv26Multihead_attention_paramsIT_XT5_EE --------------------------
	.section	.text._ZN4mmha33masked_multihead_attention_kernelItLi64ELi64ELi1ELi8ELi256ELb1ELb1EEEv26Multihead_attention_paramsIT_XT5_EE,"ax",@progbits
	.sectioninfo	@"SHI_REGISTERS=127"
	.align	128
        .global         _ZN4mmha33masked_multihead_attention_kernelItLi64ELi64ELi1ELi8ELi256ELb1ELb1EEEv26Multihead_attention_paramsIT_XT5_EE
        .type           _ZN4mmha33masked_multihead_attention_kernelItLi64ELi64ELi1ELi8ELi256ELb1ELb1EEEv26Multihead_attention_paramsIT_XT5_EE,@function
        .size           _ZN4mmha33masked_multihead_attention_kernelItLi64ELi64ELi1ELi8ELi256ELb1ELb1EEEv26Multihead_attention_paramsIT_XT5_EE,(.L_x_2423 - _ZN4mmha33masked_multihead_attention_kernelItLi64ELi64ELi1ELi8ELi256ELb1ELb1EEEv26Multihead_attention_paramsIT_XT5_EE)
        .other          _ZN4mmha33masked_multihead_attention_kernelItLi64ELi64ELi1ELi8ELi256ELb1ELb1EEEv26Multihead_attention_paramsIT_XT5_EE,@"STO_CUDA_ENTRY STV_DEFAULT"
_ZN4mmha33masked_multihead_attention_kernelItLi64ELi64ELi1ELi8ELi256ELb1ELb1EEEv26Multihead_attention_paramsIT_XT5_EE:
.text._ZN4mmha33masked_multihead_attention_kernelItLi64ELi64ELi1ELi8ELi256ELb1ELb1EEEv26Multihead_attention_paramsIT_XT5_EE:
[----:B------:R-:W-:Y:S02]  /*0000*/  IMAD.MOV.U32 R1, RZ, RZ, c[0x0][0x28] ;  /* 0x00000a00ff017624 */ /* 0x000fe400078e00ff */
[----:B------:R-:W0:Y:S01]  /*0010*/  S2R R2, SR_CTAID.Y ;  /* 0x0000000000027919 */ /* 0x000e220000002600 */
[----:B------:R-:W-:Y:S01]  /*0020*/  ISETP.NE.U32.AND P0, PT, RZ, c[0x0][0x270], PT ;  /* 0x00009c00ff007a0c */ /* 0x000fe20003f05070 */
[----:B------:R-:W-:-:S03]  /*0030*/  ULDC.64 UR36, c[0x0][0x118] ;  /* 0x0000460000247ab9 */ /* 0x000fc60000000a00 */
[----:B------:R-:W-:-:S13]  /*0040*/  ISETP.NE.AND.EX P0, PT, RZ, c[0x0][0x274], PT, P0 ;  /* 0x00009d00ff007a0c */ /* 0x000fda0003f05300 */
[----:B------:R-:W-:Y:S05]  /*0050*/  @!P0 BRA `(.L_x_0) ;  /* 0x0000005000008947 */ /* 0x000fea0003800000 */
[----:B0-----:R-:W-:-:S04]  /*0060*/  IADD3 R4, P0, R2, c[0x0][0x270], RZ ;  /* 0x00009c0002047a10 */ /* 0x001fc80007f1e0ff */
[----:B------:R-:W-:-:S05]  /*0070*/  LEA.HI.X.SX32 R5, R2, c[0x0][0x274], 0x1, P0 ;  /* 0x00009d0002057a11 */ /* 0x000fca00000f0eff */
[----:B------:R-:W2:Y:S02]  /*0080*/  LDG.E.U8 R4, [R4.64] ;  /* 0x0000002404047981 */ /* 0x000ea4000c1e1100 */
[----:B--2---:R-:W-:-:S13]  /*0090*/  ISETP.NE.AND P0, PT, R4, 0x1, PT ;  /* 0x000000010400780c */ /* 0x004fda0003f05270 */
[----:B------:R-:W-:Y:S05]  /*00a0*/  @!P0 EXIT ;  /* 0x000000000000894d */ /* 0x000fea0003800000 */
.L_x_0:
[----:B------:R-:W-:Y:S01]  /*00b0*/  IABS R3, c[0x0][0x1d0] ;  /* 0x0000740000037a13 */ /* 0x000fe20000000000 */
[----:B------:R-:W-:Y:S01]  /*00c0*/  IMAD.MOV.U32 R21, RZ, RZ, 0x4 ;  /* 0x00000004ff157424 */ /* 0x000fe200078e00ff */
[----:B------:R-:W-:Y:S02]  /*00d0*/  ISETP.NE.U32.AND P0, PT, RZ, c[0x0][0x240], PT ;  /* 0x00009000ff007a0c */ /* 0x000fe40003f05070 */
[----:B------:R-:W1:Y:S02]  /*00e0*/  I2F.RP R0, R3 ;  /* 0x0000000300007306 */ /* 0x000e640000209400 */
[----:B------:R-:W-:-:S04]  /*00f0*/  ISETP.NE.AND.EX P0, PT, RZ, c[0x0][0x244], PT, P0 ;  /* 0x00009100ff007a0c */ /* 0x000fc80003f05300 */
[----:B------:R-:W-:Y:S02]  /*0100*/  ISETP.EQ.AND P4, PT, RZ, c[0x0][0x1ec], P0 ;  /* 0x00007b00ff007a0c */ /* 0x000fe40000782270 */
[----:B-1----:R-:W1:Y:S01]  /*0110*/  MUFU.RCP R0, R0 ;  /* 0x0000000000007308 */ /* 0x002e620000001000 */
[----:B------:R-:W-:Y:S01]  /*0120*/  IMAD.MOV.U32 R108, RZ, RZ, RZ ;  /* 0x000000ffff6c7224 */ /* 0x000fe200078e00ff */
[----:B------:R-:W2:Y:S04]  /*0130*/  S2R R16, SR_TID.X ;  /* 0x0000000000107919 */ /* 0x000ea80000002100 */
[----:B------:R-:W3:Y:S01]  /*0140*/  S2R R17, SR_CTAID.X ;  /* 0x0000000000117919 */ /* 0x000ee20000002500 */
[----:B------:R-:W-:Y:S01]  /*0150*/  ISETP.EQ.U32.AND P0, PT, RZ, c[0x0][0x170], PT ;  /* 0x00005c00ff007a0c */ /* 0x000fe20003f02070 */
[----:B------:R-:W-:Y:S01]  /*0160*/  IMAD.MOV.U32 R20, RZ, RZ, RZ ;  /* 0x000000ffff147224 */ /* 0x000fe200078e00ff */
[----:B------:R-:W-:Y:S01]  /*0170*/  CS2R R26, SRZ ;  /* 0x00000000001a7805 */ /* 0x000fe2000001ff00 */
[----:B------:R-:W-:-:S02]  /*0180*/  IABS R22, c[0x0][0x1d4] ;  /* 0x0000750000167a13 */ /* 0x000fc40000000000 */
[----:B0-----:R-:W-:Y:S01]  /*0190*/  SHF.R.S32.HI R11, RZ, 0x1f, R2 ;  /* 0x0000001fff0b7819 */ /* 0x001fe20000011402 */
[----:B------:R-:W-:Y:S02]  /*01a0*/  IMAD.MOV.U32 R18, RZ, RZ, RZ ;  /* 0x000000ffff127224 */ /* 0x000fe400078e00ff */
[----:B------:R-:W-:Y:S01]  /*01b0*/  IMAD.MOV.U32 R23, RZ, RZ, RZ ;  /* 0x000000ffff177224 */ /* 0x000fe200078e00ff */
[----:B-1----:R-:W-:Y:S01]  /*01c0*/  IADD3 R4, R0, 0xffffffe, RZ ;  /* 0x0ffffffe00047810 */ /* 0x002fe20007ffe0ff */
[----:B------:R-:W-:Y:S01]  /*01d0*/  BSSY B0, `(.L_x_1) ;  /* 0x0000068000007945 */ /* 0x000fe20003800000 */
[----:B------:R-:W-:Y:S02]  /*01e0*/  P2R R114, PR, RZ, 0x10 ;  /* 0x00000010ff727803 */ /* 0x000fe40000000000 */
[----:B------:R0:W1:Y:S02]  /*01f0*/  F2I.FTZ.U32.TRUNC.NTZ R5, R4 ;  /* 0x0000000400057305 */ /* 0x000064000021f000 */
[----:B0-----:R-:W-:-:S02]  /*0200*/  IMAD.MOV.U32 R4, RZ, RZ, RZ ;  /* 0x000000ffff047224 */ /* 0x001fc400078e00ff */
[----:B-1----:R-:W-:-:S04]  /*0210*/  IMAD.MOV R6, RZ, RZ, -R5 ;  /* 0x000000ffff067224 */ /* 0x002fc800078e0a05 */
[----:B------:R-:W-:Y:S01]  /*0220*/  IMAD R7, R6, R3, RZ ;  /* 0x0000000306077224 */ /* 0x000fe200078e02ff */
[----:B------:R-:W-:-:S03]  /*0230*/  IABS R6, R2 ;  /* 0x0000000200067213 */ /* 0x000fc60000000000 */
[----:B------:R-:W-:-:S06]  /*0240*/  IMAD.HI.U32 R5, R5, R7, R4 ;  /* 0x0000000705057227 */ /* 0x000fcc00078e0004 */
[----:B------:R-:W-:-:S04]  /*0250*/  IMAD.HI.U32 R5, R5, R6, RZ ;  /* 0x0000000605057227 */ /* 0x000fc800078e00ff */
[----:B------:R-:W-:-:S04]  /*0260*/  IMAD.MOV R0, RZ, RZ, -R5 ;  /* 0x000000ffff007224 */ /* 0x000fc800078e0a05 */
[----:B------:R-:W-:-:S05]  /*0270*/  IMAD R0, R3, R0, R6 ;  /* 0x0000000003007224 */ /* 0x000fca00078e0206 */
[----:B------:R-:W-:-:S13]  /*0280*/  ISETP.GT.U32.AND P2, PT, R3, R0, PT ;  /* 0x000000000300720c */ /* 0x000fda0003f44070 */
[----:B------:R-:W-:Y:S01]  /*0290*/  @!P2 IMAD.IADD R0, R0, 0x1, -R3 ;  /* 0x000000010000a824 */ /* 0x000fe200078e0a03 */
[----:B------:R-:W-:Y:S02]  /*02a0*/  @!P2 IADD3 R5, R5, 0x1, RZ ;  /* 0x000000010505a810 */ /* 0x000fe40007ffe0ff */
[----:B------:R-:W-:Y:S02]  /*02b0*/  ISETP.NE.AND P2, PT, RZ, c[0x0][0x1d0], PT ;  /* 0x00007400ff007a0c */ /* 0x000fe40003f45270 */
[----:B------:R-:W-:Y:S02]  /*02c0*/  ISETP.GE.U32.AND P1, PT, R0, R3, PT ;  /* 0x000000030000720c */ /* 0x000fe40003f26070 */
[----:B------:R-:W-:-:S04]  /*02d0*/  LOP3.LUT R0, R2, c[0x0][0x1d0], RZ, 0x3c, !PT ;  /* 0x0000740002007a12 */ /* 0x000fc800078e3cff */
[----:B------:R-:W-:-:S07]  /*02e0*/  ISETP.GE.AND P3, PT, R0, RZ, PT ;  /* 0x000000ff0000720c */ /* 0x000fce0003f66270 */
[----:B------:R-:W-:-:S05]  /*02f0*/  @P1 IADD3 R5, R5, 0x1, RZ ;  /* 0x0000000105051810 */ /* 0x000fca0007ffe0ff */
[----:B------:R-:W-:Y:S02]  /*0300*/  IMAD.MOV.U32 R44, RZ, RZ, R5 ;  /* 0x000000ffff2c7224 */ /* 0x000fe400078e0005 */
[----:B------:R-:W-:-:S04]  /*0310*/  IMAD.WIDE R4, R2, R21, c[0x0][0x278] ;  /* 0x00009e0002047625 */ /* 0x000fc800078e0215 */
[----:B------:R-:W-:Y:S01]  /*0320*/  @!P3 IMAD.MOV R44, RZ, RZ, -R44 ;  /* 0x000000ffff2cb224 */ /* 0x000fe200078e0a2c */
[----:B------:R-:W-:Y:S01]  /*0330*/  @!P2 LOP3.LUT R44, RZ, c[0x0][0x1d0], RZ, 0x33, !PT ;  /* 0x00007400ff2caa12 */ /* 0x000fe200078e33ff */
[----:B------:R0:W4:Y:S04]  /*0340*/  LDG.E R111, [R4.64] ;  /* 0x00000024046f7981 */ /* 0x000128000c1e1900 */
[----:B------:R-:W-:-:S05]  /*0350*/  @P4 IMAD.WIDE R6, R44, R21, c[0x0][0x240] ;  /* 0x000090002c064625 */ /* 0x000fca00078e0215 */
[----:B------:R1:W4:Y:S01]  /*0360*/  @P4 LDG.E R108, [R6.64] ;  /* 0x00000024066c4981 */ /* 0x000322000c1e1900 */
[C---:B--2---:R-:W-:Y:S01]  /*0370*/  ISETP.GT.AND P5, PT, R16.reuse, 0x1f, PT ;  /* 0x0000001f1000780c */ /* 0x044fe20003fa4270 */
[----:B---3--:R-:W-:Y:S02]  /*0380*/  IMAD.SHL.U32 R3, R17, 0x40, RZ ;  /* 0x0000004011037824 */ /* 0x008fe400078e00ff */
[C---:B------:R-:W-:Y:S01]  /*0390*/  IMAD.SHL.U32 R14, R16.reuse, 0x2, RZ ;  /* 0x00000002100e7824 */ /* 0x040fe200078e00ff */
[----:B------:R-:W-:Y:S02]  /*03a0*/  ISETP.EQ.OR.EX P0, PT, RZ, c[0x0][0x174], P5, P0 ;  /* 0x00005d00ff007a0c */ /* 0x000fe40002f02700 */
[----:B------:R-:W-:Y:S02]  /*03b0*/  ISETP.LT.AND P2, PT, R16, 0x20, P4 ;  /* 0x000000201000780c */ /* 0x000fe40002741270 */
[----:B------:R-:W-:Y:S01]  /*03c0*/  P2R R0, PR, RZ, 0x20 ;  /* 0x00000020ff007803 */ /* 0x000fe20000000000 */
[----:B------:R-:W-:Y:S01]  /*03d0*/  IMAD.IADD R0, R3, 0x1, R14 ;  /* 0x0000000103007824 */ /* 0x000fe200078e020e */
[----:B-1----:R-:W-:-:S04]  /*03e0*/  SHF.R.S32.HI R7, RZ, 0x1f, R16 ;  /* 0x0000001fff077819 */ /* 0x002fc80000011410 */
[----:B------:R-:W-:Y:S01]  /*03f0*/  LEA.HI R7, R7, R16, RZ, 0x2 ;  /* 0x0000001007077211 */ /* 0x000fe200078f10ff */
[----:B------:R-:W-:Y:S02]  /*0400*/  IMAD R112, R2, c[0x0][0x1d8], R17 ;  /* 0x0000760002707a24 */ /* 0x000fe400078e0211 */
[----:B0-----:R-:W-:Y:S01]  /*0410*/  @!P0 IMAD.MOV.U32 R5, RZ, RZ, 0x2 ;  /* 0x00000002ff058424 */ /* 0x001fe200078e00ff */
[C---:B------:R-:W-:Y:S01]  /*0420*/  LOP3.LUT R9, R7.reuse, 0x7ffffffc, RZ, 0xc0, !PT ;  /* 0x7ffffffc07097812 */ /* 0x040fe200078ec0ff */
[----:B------:R-:W-:Y:S02]  /*0430*/  IMAD.SHL.U32 R7, R7, 0x2, RZ ;  /* 0x0000000207077824 */ /* 0x000fe400078e00ff */
[----:B------:R-:W-:-:S04]  /*0440*/  @!P0 IMAD.WIDE R4, R0, R5, c[0x0][0x170] ;  /* 0x00005c0000048625 */ /* 0x000fc800078e0205 */
[----:B------:R-:W-:Y:S01]  /*0450*/  IMAD.IADD R9, R16, 0x1, -R9 ;  /* 0x0000000110097824 */ /* 0x000fe200078e0a09 */
[----:B------:R-:W-:Y:S01]  /*0460*/  LOP3.LUT R7, R7, 0xfffffff8, RZ, 0xc0, !PT ;  /* 0xfffffff807077812 */ /* 0x000fe200078ec0ff */
[----:B------:R-:W-:Y:S01]  /*0470*/  IMAD.SHL.U32 R110, R112, 0x40, RZ ;  /* 0x00000040706e7824 */ /* 0x000fe200078e00ff */
[----:B------:R0:W5:Y:S01]  /*0480*/  @!P0 LDG.E R20, [R4.64] ;  /* 0x0000002404148981 */ /* 0x000162000c1e1900 */
[----:B------:R-:W-:Y:S01]  /*0490*/  IMAD.SHL.U32 R24, R9, 0x2, RZ ;  /* 0x0000000209187824 */ /* 0x000fe200078e00ff */
[----:B------:R-:W-:Y:S01]  /*04a0*/  ISETP.EQ.U32.AND P1, PT, RZ, c[0x0][0x180], PT ;  /* 0x00006000ff007a0c */ /* 0x000fe20003f22070 */
[----:B------:R-:W-:Y:S01]  /*04b0*/  IMAD.IADD R25, R110, 0x1, R7 ;  /* 0x000000016e197824 */ /* 0x000fe200078e0207 */
[----:B------:R-:W-:Y:S01]  /*04c0*/  ISETP.NE.U32.AND P0, PT, RZ, c[0x0][0x1f8], PT ;  /* 0x00007e00ff007a0c */ /* 0x000fe20003f05070 */
[----:B------:R-:W-:Y:S01]  /*04d0*/  @!P5 IMAD.MOV.U32 R9, RZ, RZ, 0x2 ;  /* 0x00000002ff09d424 */ /* 0x000fe200078e00ff */
[----:B------:R-:W-:Y:S01]  /*04e0*/  ISETP.EQ.OR.EX P1, PT, RZ, c[0x0][0x184], P5, P1 ;  /* 0x00006100ff007a0c */ /* 0x000fe20002f22710 */
[----:B------:R-:W-:Y:S01]  /*04f0*/  @P2 IMAD.MOV.U32 R13, RZ, RZ, 0x2 ;  /* 0x00000002ff0d2424 */ /* 0x000fe200078e00ff */
[----:B------:R-:W-:-:S02]  /*0500*/  ISETP.NE.AND.EX P0, PT, RZ, c[0x0][0x1fc], PT, P0 ;  /* 0x00007f00ff007a0c */ /* 0x000fc40003f05300 */
[----:B------:R-:W-:-:S11]  /*0510*/  ISETP.NE.OR P1, PT, RZ, c[0x0][0x1ec], P1 ;  /* 0x00007b00ff007a0c */ /* 0x000fd60000f25670 */
[C---:B------:R-:W-:Y:S02]  /*0520*/  @P0 LEA R10, P3, R2.reuse, c[0x0][0x1f8], 0x2 ;  /* 0x00007e00020a0a11 */ /* 0x040fe400078610ff */
[----:B------:R-:W-:Y:S02]  /*0530*/  @!P1 IMAD.MOV.U32 R7, RZ, RZ, 0x2 ;  /* 0x00000002ff079424 */ /* 0x000fe400078e00ff */
[----:B------:R-:W-:Y:S02]  /*0540*/  @P0 LEA.HI.X R11, R2, c[0x0][0x1fc], R11, 0x2, P3 ;  /* 0x00007f00020b0a11 */ /* 0x000fe400018f140b */
[----:B------:R-:W-:Y:S02]  /*0550*/  @!P1 IMAD.WIDE R6, R0, R7, c[0x0][0x180] ;  /* 0x0000600000069625 */ /* 0x000fe400078e0207 */
[----:B------:R-:W1:Y:S01]  /*0560*/  I2F.RP R0, R22 ;  /* 0x0000001600007306 */ /* 0x000e620000209400 */
[----:B------:R2:W5:Y:S04]  /*0570*/  @P0 LDG.E R18, [R10.64] ;  /* 0x000000240a120981 */ /* 0x000568000c1e1900 */
[----:B------:R3:W5:Y:S01]  /*0580*/  @!P1 LDG.E R23, [R6.64] ;  /* 0x0000002406179981 */ /* 0x000762000c1e1900 */
[----:B----4-:R-:W-:-:S05]  /*0590*/  IADD3 R109, R111, -0x1, RZ ;  /* 0xffffffff6f6d7810 */ /* 0x010fca0007ffe0ff */
[----:B0-----:R-:W-:Y:S02]  /*05a0*/  @!P5 IMAD R4, R109, 0x8, R24 ;  /* 0x000000086d04d824 */ /* 0x001fe400078e0218 */
[----:B------:R-:W-:Y:S02]  /*05b0*/  @P2 IMAD R5, R108, c[0x0][0x1d8], R17 ;  /* 0x000076006c052a24 */ /* 0x000fe400078e0211 */
[----:B------:R-:W-:Y:S02]  /*05c0*/  @!P5 IMAD R4, R25, c[0x0][0x1d4], R4 ;  /* 0x000075001904da24 */ /* 0x000fe400078e0204 */
[----:B------:R-:W-:Y:S02]  /*05d0*/  @P2 IMAD R8, R5, 0x40, R14 ;  /* 0x0000004005082824 */ /* 0x000fe400078e020e */
[----:B------:R-:W-:-:S04]  /*05e0*/  @!P5 IMAD.WIDE R4, R4, R9, c[0x0][0x198] ;  /* 0x000066000404d625 */ /* 0x000fc800078e0209 */
[----:B------:R-:W-:Y:S01]  /*05f0*/  @P2 IMAD.WIDE R8, R8, R13, c[0x0][0x230] ;  /* 0x00008c0008082625 */ /* 0x000fe200078e020d */
[----:B------:R0:W5:Y:S04]  /*0600*/  @!P5 LDG.E R26, [R4.64] ;  /* 0x00000024041ad981 */ /* 0x000168000c1e1900 */
[----:B------:R0:W5:Y:S01]  /*0610*/  @P2 LDG.E R15, [R8.64] ;  /* 0x00000024080f2981 */ /* 0x000162000c1e1900 */
[----:B-1----:R-:W1:Y:S02]  /*0620*/  MUFU.RCP R0, R0 ;  /* 0x0000000000007308 */ /* 0x002e640000001000 */
[----:B-1----:R-:W-:-:S06]  /*0630*/  IADD3 R12, R0, 0xffffffe, RZ ;  /* 0x0ffffffe000c7810 */ /* 0x002fcc0007ffe0ff */
[----:B------:R1:W2:Y:S01]  /*0640*/  F2I.FTZ.U32.TRUNC.NTZ R13, R12 ;  /* 0x0000000c000d7305 */ /* 0x0002a2000021f000 */
[----:B------:R-:W-:Y:S01]  /*0650*/  IABS R19, R109 ;  /* 0x0000006d00137213 */ /* 0x000fe20000000000 */
[----:B-1----:R-:W-:Y:S02]  /*0660*/  IMAD.MOV.U32 R12, RZ, RZ, RZ ;  /* 0x000000ffff0c7224 */ /* 0x002fe400078e00ff */
[----:B--2---:R-:W-:-:S04]  /*0670*/  IMAD.MOV R11, RZ, RZ, -R13 ;  /* 0x000000ffff0b7224 */ /* 0x004fc800078e0a0d */
[----:B---3--:R-:W-:-:S04]  /*0680*/  IMAD R7, R11, R22, RZ ;  /* 0x000000160b077224 */ /* 0x008fc800078e02ff */
[----:B------:R-:W-:-:S06]  /*0690*/  IMAD.HI.U32 R13, R13, R7, R12 ;  /* 0x000000070d0d7227 */ /* 0x000fcc00078e000c */
[----:B------:R-:W-:-:S04]  /*06a0*/  IMAD.HI.U32 R13, R13, R19, RZ ;  /* 0x000000130d0d7227 */ /* 0x000fc800078e00ff */
[----:B------:R-:W-:-:S04]  /*06b0*/  IMAD.MOV R13, RZ, RZ, -R13 ;  /* 0x000000ffff0d7224 */ /* 0x000fc800078e0a0d */
[----:B------:R-:W-:-:S05]  /*06c0*/  IMAD R19, R22, R13, R19 ;  /* 0x0000000d16137224 */ /* 0x000fca00078e0213 */
[----:B------:R-:W-:Y:S01]  /*06d0*/  ISETP.GT.U32.AND P0, PT, R22, R19, PT ;  /* 0x000000131600720c */ /* 0x000fe20003f04070 */
[----:B------:R-:W-:Y:S01]  /*06e0*/  IMAD R3, R2, c[0x0][0x1c8], R3 ;  /* 0x0000720002037a24 */ /* 0x000fe200078e0203 */
[----:B------:R-:W-:Y:S02]  /*06f0*/  ISETP.NE.AND P1, PT, RZ, c[0x0][0x1c8], PT ;  /* 0x00007200ff007a0c */ /* 0x000fe40003f25270 */
[----:B------:R-:W-:Y:S02]  /*0700*/  ISETP.NE.AND P4, PT, RZ, c[0x0][0x1ec], PT ;  /* 0x00007b00ff007a0c */ /* 0x000fe40003f85270 */
[----:B------:R-:W-:-:S07]  /*0710*/  SEL R3, R110, R3, !P1 ;  /* 0x000000036e037207 */ /* 0x000fce0004800000 */
[----:B------:R-:W-:-:S05]  /*0720*/  @!P0 IMAD.IADD R19, R19, 0x1, -R22 ;  /* 0x0000000113138824 */ /* 0x000fca00078e0a16 */
[----:B------:R-:W-:Y:S01]  /*0730*/  ISETP.GT.U32.AND P0, PT, R22, R19, PT ;  /* 0x000000131600720c */ /* 0x000fe20003f04070 */
[----:B------:R-:W-:Y:S07]  /*0740*/  @P5 BRA `(.L_x_2) ;  /* 0x0000010000005947 */ /* 0x000fee0003800000 */
[----:B0-----:R-:W-:Y:S02]  /*0750*/  IMAD.MOV.U32 R6, RZ, RZ, 0x2 ;  /* 0x00000002ff067424 */ /* 0x001fe400078e00ff */
[----:B------:R-:W-:-:S03]  /*0760*/  IMAD.IADD R3, R3, 0x1, R14 ;  /* 0x0000000103037824 */ /* 0x000fc600078e020e */
[----:B------:R-:W-:-:S13]  /*0770*/  ISETP.NE.AND P1, PT, R6, c[0x0][0x258], PT ;  /* 0x0000960006007a0c */ /* 0x000fda0003f25270 */
[----:B------:R-:W-:-:S04]  /*0780*/  @!P1 IADD3 R8, P3, R3, c[0x0][0x168], RZ ;  /* 0x00005a0003089a10 */ /* 0x000fc80007f7e0ff */
[----:B------:R-:W-:-:S05]  /*0790*/  @!P1 LEA.HI.X.SX32 R9, R3, c[0x0][0x16c], 0x1, P3 ;  /* 0x00005b0003099a11 */ /* 0x000fca00018f0eff */
[----:B------:R-:W2:Y:S01]  /*07a0*/  @!P1 LDG.E.U16 R8, [R8.64] ;  /* 0x0000002408089981 */ /* 0x000ea2000c1e1500 */
[----:B------:R-:W-:Y:S02]  /*07b0*/  @!P1 IMAD.MOV.U32 R4, RZ, RZ, c[0x0][0x248] ;  /* 0x00009200ff049624 */ /* 0x000fe400078e00ff */
[----:B------:R-:W-:Y:S02]  /*07c0*/  @!P1 IMAD.MOV.U32 R5, RZ, RZ, c[0x0][0x24c] ;  /* 0x00009300ff059624 */ /* 0x000fe400078e00ff */
[----:B------:R-:W-:-:S03]  /*07d0*/  @P1 IMAD.WIDE R6, R3, R6, c[0x0][0x168] ;  /* 0x00005a0003061625 */ /* 0x000fc600078e0206 */
[----:B------:R-:W3:Y:S04]  /*07e0*/  @!P1 LDG.E R4, [R4.64] ;  /* 0x0000002404049981 */ /* 0x000ee8000c1e1900 */
[----:B------:R0:W5:Y:S01]  /*07f0*/  @P1 LDG.E R27, [R6.64] ;  /* 0x00000024061b1981 */ /* 0x000162000c1e1900 */
[----:B--2---:R-:W3:Y:S08]  /*0800*/  @!P1 I2F.S8 R0, R8 ;  /* 0x0000000800009306 */ /* 0x004ef00000001400 */
[----:B------:R-:W1:Y:S01]  /*0810*/  @!P1 I2F.S8 R3, R8.B1 ;  /* 0x1000000800039306 */ /* 0x000e620000001400 */
[----:B---3--:R-:W-:-:S02]  /*0820*/  @!P1 FMUL.FTZ R0, R0, R4 ;  /* 0x0000000400009220 */ /* 0x008fc40000410000 */
[----:B-1----:R-:W-:-:S05]  /*0830*/  @!P1 FMUL.FTZ R3, R3, R4 ;  /* 0x0000000403039220 */ /* 0x002fca0000410000 */
[----:B------:R-:W-:Y:S02]  /*0840*/  @!P1 F2FP.PACK_AB R27, R3, R0 ;  /* 0x00000000031b923e */ /* 0x000fe400000000ff */
.L_x_2:
[----:B0-----:R-:W-:Y:S05]  /*0850*/  BSYNC B0 ;  /* 0x0000000000007941 */ /* 0x001fea0003800000 */
.L_x_1:
[----:B------:R-:W-:Y:S01]  /*0860*/  ISETP.GE.AND P1, PT, R109, RZ, PT ;  /* 0x000000ff6d00720c */ /* 0x000fe20003f26270 */
[----:B-----5:R-:W-:Y:S01]  /*0870*/  @!P4 HFMA2.MMA R26, R26, 1, 1, R23 ;  /* 0x3c003c001a1ac835 */ /* 0x020fe20000000017 */
[----:B------:R-:W-:Y:S01]  /*0880*/  @!P0 IMAD.IADD R19, R19, 0x1, -R22 ;  /* 0x0000000113138824 */ /* 0x000fe200078e0a16 */
[----:B------:R-:W-:Y:S01]  /*0890*/  IADD3 R0, R21, c[0x0][0x1d4], RZ ;  /* 0x0000750015007a10 */ /* 0x000fe20007ffe0ff */
[----:B------:R-:W-:Y:S01]  /*08a0*/  ULDC.U8 UR4, c[0x0][0x1e4] ;  /* 0x0000790000047ab9 */ /* 0x000fe20000000000 */
[----:B------:R-:W-:Y:S01]  /*08b0*/  ISETP.NE.AND P0, PT, RZ, c[0x0][0x1d4], PT ;  /* 0x00007500ff007a0c */ /* 0x000fe20003f05270 */
[----:B------:R-:W-:Y:S01]  /*08c0*/  HADD2 R27, R27, R20 ;  /* 0x000000141b1b7230 */ /* 0x000fe20000000000 */
[----:B------:R-:W-:Y:S01]  /*08d0*/  SHF.R.S32.HI R3, RZ, 0x1f, R0 ;  /* 0x0000001fff037819 */ /* 0x000fe20000011400 */
[----:B------:R-:W-:-:S03]  /*08e0*/  IMAD R44, R44, c[0x0][0x1d8], RZ ;  /* 0x000076002c2c7a24 */ /* 0x000fc600078e02ff */
[----:B------:R-:W-:Y:S01]  /*08f0*/  @P2 HMUL2 R26, R26, R15 ;  /* 0x0000000f1a1a2232 */ /* 0x000fe20000000000 */
[----:B------:R-:W-:Y:S01]  /*0900*/  ISETP.LT.AND P2, PT, RZ, c[0x0][0x1e0], PT ;  /* 0x00007800ff007a0c */ /* 0x000fe20003f41270 */
[----:B------:R-:W-:Y:S01]  /*0910*/  @!P1 IMAD.MOV R19, RZ, RZ, -R19 ;  /* 0x000000ffff139224 */ /* 0x000fe200078e0a13 */
[----:B------:R-:W-:Y:S02]  /*0920*/  ISETP.NE.AND P1, PT, RZ, UR4, PT ;  /* 0x00000004ff007c0c */ /* 0x000fe4000bf25270 */
[----:B------:R-:W-:Y:S02]  /*0930*/  LEA.HI R3, R3, R0, RZ, 0x2 ;  /* 0x0000000003037211 */ /* 0x000fe400078f10ff */
[----:B------:R-:W-:Y:S02]  /*0940*/  @!P0 LOP3.LUT R19, RZ, c[0x0][0x1d4], RZ, 0x33, !PT ;  /* 0x00007500ff138a12 */ /* 0x000fe400078e33ff */
[----:B------:R-:W-:Y:S01]  /*0950*/  ISETP.GE.AND P0, PT, R16, 0x20, PT ;  /* 0x000000201000780c */ /* 0x000fe20003f06270 */
[----:B------:R-:W-:-:S05]  /*0960*/  IMAD.SHL.U32 R3, R3, 0x4, RZ ;  /* 0x0000000403037824 */ /* 0x000fca00078e00ff */
[----:B------:R-:W-:Y:S01]  /*0970*/  LOP3.LUT R113, R3, 0xfffffff0, RZ, 0xc0, !PT ;  /* 0xfffffff003717812 */ /* 0x000fe200078ec0ff */
[----:B------:R-:W-:Y:S05]  /*0980*/  @!P1 BRA P2, `(.L_x_3) ;  /* 0x00000a0000009947 */ /* 0x000fea0001000000 */
[----:B------:R-:W-:-:S05]  /*0990*/  IMAD.MOV.U32 R0, RZ, RZ, c[0x0][0x1e0] ;  /* 0x00007800ff007624 */ /* 0x000fca00078e00ff */
[----:B------:R-:W-:-:S13]  /*09a0*/  ISETP.LT.OR P1, PT, R0, 0x1, !P1 ;  /* 0x000000010000780c */ /* 0x000fda0004f21670 */
[----:B------:R-:W-:Y:S05]  /*09b0*/  @P1 BRA `(.L_x_4) ;  /* 0x00000d2000001947 */ /* 0x000fea0003800000 */
[----:B------:R-:W-:Y:S02]  /*09c0*/  LEA.HI R0, R0, c[0x0][0x1e0], RZ, 0x1 ;  /* 0x0000780000007a11 */ /* 0x000fe400078f08ff */
[----:B------:R-:W-:Y:S02]  /*09d0*/  IABS R8, R14 ;  /* 0x0000000e00087213 */ /* 0x000fe40000000000 */
[----:B------:R-:W-:-:S04]  /*09e0*/  SHF.R.S32.HI R29, RZ, 0x1, R0 ;  /* 0x00000001ff1d7819 */ /* 0x000fc80000011400 */
[-C--:B------:R-:W-:Y:S02]  /*09f0*/  IABS R3, R29.reuse ;  /* 0x0000001d00037213 */ /* 0x080fe40000000000 */
[----:B------:R-:W-:Y:S02]  /*0a00*/  IABS R9, R29 ;  /* 0x0000001d00097213 */ /* 0x000fe40000000000 */
[----:B------:R-:W0:Y:S08]  /*0a10*/  I2F.RP R0, R3 ;  /* 0x0000000300007306 */ /* 0x000e300000209400 */
[----:B0-----:R-:W0:Y:S02]  /*0a20*/  MUFU.RCP R0, R0 ;  /* 0x0000000000007308 */ /* 0x001e240000001000 */
[----:B0-----:R-:W-:Y:S01]  /*0a30*/  IADD3 R4, R0, 0xffffffe, RZ ;  /* 0x0ffffffe00047810 */ /* 0x001fe20007ffe0ff */
[----:B------:R-:W-:-:S05]  /*0a40*/  IMAD.MOV R0, RZ, RZ, -R9 ;  /* 0x000000ffff007224 */ /* 0x000fca00078e0a09 */
[----:B------:R0:W1:Y:S02]  /*0a50*/  F2I.FTZ.U32.TRUNC.NTZ R5, R4 ;  /* 0x0000000400057305 */ /* 0x000064000021f000 */
[----:B0-----:R-:W-:Y:S02]  /*0a60*/  IMAD.MOV.U32 R4, RZ, RZ, RZ ;  /* 0x000000ffff047224 */ /* 0x001fe400078e00ff */
[----:B-1----:R-:W-:-:S04]  /*0a70*/  IMAD.MOV R6, RZ, RZ, -R5 ;  /* 0x000000ffff067224 */ /* 0x002fc800078e0a05 */
[----:B------:R-:W-:Y:S02]  /*0a80*/  IMAD R7, R6, R3, RZ ;  /* 0x0000000306077224 */ /* 0x000fe400078e02ff */
[----:B------:R-:W-:Y:S02]  /*0a90*/  IMAD.MOV.U32 R6, RZ, RZ, R8 ;  /* 0x000000ffff067224 */ /* 0x000fe400078e0008 */
[----:B------:R-:W-:-:S06]  /*0aa0*/  IMAD.HI.U32 R5, R5, R7, R4 ;  /* 0x0000000705057227 */ /* 0x000fcc00078e0004 */
[----:B------:R-:W-:-:S04]  /*0ab0*/  IMAD.HI.U32 R5, R5, R6, RZ ;  /* 0x0000000605057227 */ /* 0x000fc800078e00ff */
[----:B------:R-:W-:-:S05]  /*0ac0*/  IMAD R0, R5, R0, R6 ;  /* 0x0000000005007224 */ /* 0x000fca00078e0206 */
[----:B------:R-:W-:-:S13]  /*0ad0*/  ISETP.GT.U32.AND P1, PT, R3, R0, PT ;  /* 0x000000000300720c */ /* 0x000fda0003f24070 */
[----:B------:R-:W-:Y:S01]  /*0ae0*/  @!P1 IMAD.IADD R0, R0, 0x1, -R3 ;  /* 0x0000000100009824 */ /* 0x000fe200078e0a03 */
[----:B------:R-:W-:-:S04]  /*0af0*/  @!P1 IADD3 R5, R5, 0x1, RZ ;  /* 0x0000000105059810 */ /* 0x000fc80007ffe0ff */
[----:B------:R-:W-:Y:S02]  /*0b00*/  ISETP.GE.U32.AND P2, PT, R0, R3, PT ;  /* 0x000000030000720c */ /* 0x000fe40003f46070 */
[----:B------:R-:W-:-:S04]  /*0b10*/  LOP3.LUT R0, R14, R29, RZ, 0x3c, !PT ;  /* 0x0000001d0e007212 */ /* 0x000fc800078e3cff */
[----:B------:R-:W-:Y:S02]  /*0b20*/  ISETP.GE.AND P1, PT, R0, RZ, PT ;  /* 0x000000ff0000720c */ /* 0x000fe40003f26270 */
[----:B------:R-:W-:-:S05]  /*0b30*/  LOP3.LUT R0, R29, 0x1, RZ, 0xc0, !PT ;  /* 0x000000011d007812 */ /* 0x000fca00078ec0ff */
[----:B------:R-:W-:Y:S02]  /*0b40*/  @P2 IADD3 R5, R5, 0x1, RZ ;  /* 0x0000000105052810 */ /* 0x000fe40007ffe0ff */
[----:B------:R-:W-:-:S03]  /*0b50*/  ISETP.NE.AND P2, PT, R29, RZ, PT ;  /* 0x000000ff1d00720c */ /* 0x000fc60003f45270 */
[----:B------:R-:W-:-:S04]  /*0b60*/  IMAD.MOV.U32 R28, RZ, RZ, R5 ;  /* 0x000000ffff1c7224 */ /* 0x000fc800078e0005 */
[----:B------:R-:W-:Y:S01]  /*0b70*/  @!P1 IMAD.MOV R28, RZ, RZ, -R28 ;  /* 0x000000ffff1c9224 */ /* 0x000fe200078e0a1c */
[----:B------:R-:W-:Y:S02]  /*0b80*/  ISETP.LT.AND P1, PT, R14, c[0x0][0x1e0], !P0 ;  /* 0x000078000e007a0c */ /* 0x000fe40004721270 */
[----:B------:R-:W-:Y:S02]  /*0b90*/  ISETP.NE.U32.AND P0, PT, R0, 0x1, PT ;  /* 0x000000010000780c */ /* 0x000fe40003f05070 */
[----:B------:R-:W-:Y:S02]  /*0ba0*/  P2R R31, PR, RZ, 0x2 ;  /* 0x00000002ff1f7803 */ /* 0x000fe40000000000 */
[----:B------:R-:W-:-:S05]  /*0bb0*/  @!P2 LOP3.LUT R28, RZ, R29, RZ, 0x33, !PT ;  /* 0x0000001dff1ca212 */ /* 0x000fca00078e33ff */
[----:B------:R-:W-:-:S04]  /*0bc0*/  IMAD.MOV R0, RZ, RZ, -R28 ;  /* 0x000000ffff007224 */ /* 0x000fc800078e0a1c */
[----:B------:R-:W-:Y:S01]  /*0bd0*/  IMAD R30, R29, R0, R14 ;  /* 0x000000001d1e7224 */ /* 0x000fe200078e020e */
[----:B------:R-:W-:Y:S05]  /*0be0*/  @P0 BRA `(.L_x_5) ;  /* 0x0000013000000947 */ /* 0x000fea0003800000 */
[----:B------:R-:W-:Y:S01]  /*0bf0*/  MOV R0, 0x0 ;  /* 0x0000000000007802 */ /* 0x000fe20000000f00 */
[----:B------:R-:W-:Y:S02]  /*0c00*/  IMAD.MOV.U32 R4, RZ, RZ, c[0x4][0xc8] ;  /* 0x01003200ff047624 */ /* 0x000fe400078e00ff */
[----:B------:R-:W-:Y:S01]  /*0c10*/  IMAD.MOV.U32 R5, RZ, RZ, c[0x4][0xcc] ;  /* 0x01003300ff057624 */ /* 0x000fe200078e00ff */
[----:B------:R0:W1:Y:S01]  /*0c20*/  LDC.64 R14, c[0x4][R0] ;  /* 0x01000000000e7b82 */ /* 0x0000620000000a00 */
[----:B------:R-:W-:Y:S02]  /*0c30*/  IMAD.MOV.U32 R6, RZ, RZ, c[0x4][0xd0] ;  /* 0x01003400ff067624 */ /* 0x000fe400078e00ff */
[----:B------:R-:W-:Y:S02]  /*0c40*/  IMAD.MOV.U32 R7, RZ, RZ, c[0x4][0xd4] ;  /* 0x01003500ff077624 */ /* 0x000fe400078e00ff */
[----:B------:R-:W-:-:S02]  /*0c50*/  IMAD.MOV.U32 R8, RZ, RZ, 0x53f ;  /* 0x0000053fff087424 */ /* 0x000fc400078e00ff */
[----:B------:R-:W-:Y:S02]  /*0c60*/  IMAD.MOV.U32 R10, RZ, RZ, c[0x4][0xc0] ;  /* 0x01003000ff0a7624 */ /* 0x000fe400078e00ff */
[----:B------:R-:W-:Y:S02]  /*0c70*/  IMAD.MOV.U32 R11, RZ, RZ, c[0x4][0xc4] ;  /* 0x01003100ff0b7624 */ /* 0x000fe400078e00ff */
[----:B------:R-:W-:Y:S02]  /*0c80*/  IMAD.MOV.U32 R12, RZ, RZ, 0x1 ;  /* 0x00000001ff0c7424 */ /* 0x000fe400078e00ff */
[----:B------:R-:W-:Y:S02]  /*0c90*/  IMAD.MOV.U32 R13, RZ, RZ, RZ ;  /* 0x000000ffff0d7224 */ /* 0x000fe400078e00ff */
[----:B0-----:R-:W-:Y:S01]  /*0ca0*/  LEPC R20 ;  /* 0x000000000014734e */ /* 0x001fe20000000000 */
[----:B------:R-:W-:Y:S02]  /*0cb0*/  MOV R3, 0xd20 ;  /* 0x00000d2000037802 */ /* 0x000fe40000000f00 */
[----:B------:R-:W-:Y:S02]  /*0cc0*/  MOV R0, 0xca0 ;  /* 0x00000ca000007802 */ /* 0x000fe40000000f00 */
[----:B------:R-:W-:-:S02]  /*0cd0*/  MOV R9, 0x0 ;  /* 0x0000000000097802 */ /* 0x000fc40000000f00 */
[----:B------:R-:W-:Y:S02]  /*0ce0*/  MOV R22, 0x0 ;  /* 0x0000000000167802 */ /* 0x000fe40000000f00 */
[----:B------:R-:W-:-:S04]  /*0cf0*/  IADD3 R20, P0, P1, -R0, R3, R20 ;  /* 0x0000000300147210 */ /* 0x000fc8000791e114 */
[----:B------:R-:W-:-:S04]  /*0d00*/  IADD3.X R21, ~R22, R9, R21, P0, P1 ;  /* 0x0000000916157210 */ /* 0x000fc800007e2515 */
[----:B-1----:R-:W-:Y:S05]  /*0d10*/  CALL.ABS.NOINC R14 ;  /* 0x000000000e007343 */ /* 0x002fea0003c00000 */
.L_x_5:
[----:B------:R-:W-:Y:S01]  /*0d20*/  ISETP.NE.AND P6, PT, R31, RZ, PT ;  /* 0x000000ff1f00720c */ /* 0x000fe20003fc5270 */
[----:B------:R-:W-:Y:S02]  /*0d30*/  IMAD R0, R29, R28, R30 ;  /* 0x0000001c1d007224 */ /* 0x000fe400078e021e */
[----:B------:R-:W-:-:S03]  /*0d40*/  IMAD.MOV.U32 R13, RZ, RZ, c[0x0][0x1e0] ;  /* 0x00007800ff0d7624 */ /* 0x000fc600078e00ff */
[----:B------:R-:W-:-:S05]  /*0d50*/  LEA R10, R0, 0x140, 0x1 ;  /* 0x00000140000a7811 */ /* 0x000fca00078e08ff */
[----:B------:R-:W-:Y:S02]  /*0d60*/  IMAD R11, R13, 0x2, R10 ;  /* 0x000000020d0b7824 */ /* 0x000fe400078e020a */
[----:B------:R-:W-:Y:S05]  /*0d70*/  @!P6 BRA `(.L_x_6) ;  /* 0x000000300000e947 */ /* 0x000fea0003800000 */
[----:B------:R-:W-:Y:S01]  /*0d80*/  ISETP.NE.AND P5, PT, RZ, c[0x0][0x1ec], PT ;  /* 0x00007b00ff007a0c */ /* 0x000fe20003fa5270 */
[----:B------:R0:W-:-:S12]  /*0d90*/  STS [R10], R27 ;  /* 0x0000001b0a007388 */ /* 0x0001d80000000800 */
[----:B------:R0:W-:Y:S02]  /*0da0*/  @!P5 STS [R11], R26 ;  /* 0x0000001a0b00d388 */ /* 0x0001e40000000800 */
.L_x_6:
[----:B------:R-:W-:Y:S01]  /*0db0*/  WARPSYNC 0xffffffff ;  /* 0xffffffff00007948 */ /* 0x000fe20003800000 */
[----:B------:R-:W-:Y:S06]  /*0dc0*/  BAR.SYNC.DEFER_BLOCKING 0x0 ;  /* 0x0000000000007b1d */ /* 0x000fec0000010000 */
[----:B------:R-:W-:Y:S05]  /*0dd0*/  @!P6 BRA.U `(.L_x_7) ;  /* 0x000005210000e947 */ /* 0x000fea0003800000 */
[----:B------:R-:W-:Y:S01]  /*0de0*/  SHF.R.S32.HI R0, RZ, 0x1f, R13 ;  /* 0x0000001fff007819 */ /* 0x000fe2000001140d */
[----:B------:R-:W-:Y:S01]  /*0df0*/  BSSY B0, `(.L_x_7) ;  /* 0x0000050000007945 */ /* 0x000fe20003800000 */
[----:B------:R-:W-:Y:S02]  /*0e00*/  LEA.HI R3, R30, R30, RZ, 0x1 ;  /* 0x0000001e1e037211 */ /* 0x000fe400078f08ff */
[----:B------:R-:W-:-:S02]  /*0e10*/  LEA.HI R0, R0, c[0x0][0x1e0], RZ, 0x2 ;  /* 0x0000780000007a11 */ /* 0x000fc400078f10ff */
[----:B------:R-:W-:Y:S02]  /*0e20*/  SHF.R.S32.HI R3, RZ, 0x1, R3 ;  /* 0x00000001ff037819 */ /* 0x000fe40000011403 */
[----:B------:R-:W-:-:S05]  /*0e30*/  SHF.R.S32.HI R0, RZ, 0x2, R0 ;  /* 0x00000002ff007819 */ /* 0x000fca0000011400 */
[----:B------:R-:W-:Y:S01]  /*0e40*/  IMAD R0, R28, R0, R3 ;  /* 0x000000001c007224 */ /* 0x000fe200078e0203 */
[----:B------:R-:W-:Y:S05]  /*0e50*/  @!P6 BRA `(.L_x_8) ;  /* 0x000004900000e947 */ /* 0x000fea0003800000 */
[----:B------:R-:W-:Y:S01]  /*0e60*/  IMAD.SHL.U32 R12, R0, 0x2, RZ ;  /* 0x00000002000c7824 */ /* 0x000fe200078e00ff */
[----:B------:R-:W-:Y:S01]  /*0e70*/  ISETP.NE.AND P0, PT, RZ, c[0x0][0x1ec], PT ;  /* 0x00007b00ff007a0c */ /* 0x000fe20003f05270 */
[----:B------:R-:W-:Y:S02]  /*0e80*/  BSSY B1, `(.L_x_9) ;  /* 0x0000043000017945 */ /* 0x000fe40003800000 */
[----:B------:R-:W-:Y:S01]  /*0e90*/  IMAD R4, R29, 0x2, R12 ;  /* 0x000000021d047824 */ /* 0x000fe200078e020c */
[----:B0-----:R-:W-:Y:S01]  /*0ea0*/  LDS.U16 R27, [R12+0x140] ;  /* 0x000140000c1b7984 */ /* 0x001fe20000000400 */
[----:B------:R-:W-:-:S04]  /*0eb0*/  IADD3 R0, R12, 0x140, RZ ;  /* 0x000001400c007810 */ /* 0x000fc80007ffe0ff */
[----:B------:R-:W0:Y:S01]  /*0ec0*/  LDS.U16 R4, [R4+0x140] ;  /* 0x0001400004047984 */ /* 0x000e220000000400 */
[----:B------:R-:W-:Y:S01]  /*0ed0*/  IMAD R29, R29, 0x2, R0 ;  /* 0x000000021d1d7824 */ /* 0x000fe200078e0200 */
[----:B0-----:R-:W-:Y:S02]  /*0ee0*/  PRMT R27, R27, 0x5410, R4 ;  /* 0x000054101b1b7816 */ /* 0x001fe40000000004 */
[----:B------:R-:W-:Y:S05]  /*0ef0*/  @!P0 BRA `(.L_x_10) ;  /* 0x0000015000008947 */ /* 0x000fea0003800000 */
[----:B------:R-:W-:-:S13]  /*0f00*/  ISETP.GE.AND P0, PT, R12, c[0x0][0x1e0], PT ;  /* 0x000078000c007a0c */ /* 0x000fda0003f06270 */
[----:B------:R-:W-:Y:S05]  /*0f10*/  @P0 BRA `(.L_x_11) ;  /* 0x0000039000000947 */ /* 0x000fea0003800000 */
[----:B------:R-:W0:Y:S01]  /*0f20*/  I2F R3, c[0x0][0x1e0] ;  /* 0x0000780000037b06 */ /* 0x000e220000201400 */
[--C-:B------:R-:W-:Y:S02]  /*0f30*/  HADD2.F32 R6, -RZ, R27.reuse.H1_H1 ;  /* 0x3000001bff067230 */ /* 0x100fe40000004100 */
[----:B------:R-:W-:-:S05]  /*0f40*/  HADD2.F32 R27, -RZ, R27.H0_H0 ;  /* 0x2000001bff1b7230 */ /* 0x000fca0000004100 */
[----:B------:R-:W-:Y:S08]  /*0f50*/  I2F R4, R12 ;  /* 0x0000000c00047306 */ /* 0x000ff00000201400 */
[----:B0-----:R-:W0:Y:S08]  /*0f60*/  MUFU.RCP R3, R3 ;  /* 0x0000000300037308 */ /* 0x001e300000001000 */
[----:B------:R-:W-:Y:S01]  /*0f70*/  I2F R0, c[0x0][0x1ec] ;  /* 0x00007b0000007b06 */ /* 0x000fe20000201400 */
[----:B0-----:R-:W-:-:S04]  /*0f80*/  FMUL.FTZ R4, R4, R3 ;  /* 0x0000000304047220 */ /* 0x001fc80000410000 */
[----:B------:R-:W-:-:S04]  /*0f90*/  FMUL.FTZ R4, R4, 13.28771209716796875 ;  /* 0x41549a7804047820 */ /* 0x000fc80000410000 */
[----:B------:R-:W0:Y:S02]  /*0fa0*/  MUFU.EX2 R5, -R4 ;  /* 0x8000000400057308 */ /* 0x000e240000000800 */
[----:B0-----:R-:W-:-:S04]  /*0fb0*/  FMUL.FTZ R0, R0, R5 ;  /* 0x0000000500007220 */ /* 0x001fc80000410000 */
[----:B------:R-:W-:-:S04]  /*0fc0*/  FMUL.RZ R7, R0, 0.15915493667125701904 ;  /* 0x3e22f98300077820 */ /* 0x000fc8000040c000 */
[----:B------:R-:W0:Y:S08]  /*0fd0*/  MUFU.SIN R5, R7 ;  /* 0x0000000700057308 */ /* 0x000e300000000400 */
[----:B------:R-:W1:Y:S01]  /*0fe0*/  MUFU.COS R0, R7 ;  /* 0x0000000700007308 */ /* 0x000e620000000000 */
[-C--:B0-----:R-:W-:Y:S02]  /*0ff0*/  FMUL.FTZ R3, R5, R6.reuse ;  /* 0x0000000605037220 */ /* 0x081fe40000410000 */
[----:B-1----:R-:W-:-:S02]  /*1000*/  FMUL.FTZ R6, R0, R6 ;  /* 0x0000000600067220 */ /* 0x002fc40000410000 */
[-C--:B------:R-:W-:Y:S02]  /*1010*/  FFMA.FTZ R3, R0, R27.reuse, -R3 ;  /* 0x0000001b00037223 */ /* 0x080fe40000010803 */
[----:B------:R-:W-:-:S05]  /*1020*/  FFMA.FTZ R6, R5, R27, R6 ;  /* 0x0000001b05067223 */ /* 0x000fca0000010006 */
[----:B------:R-:W-:Y:S01]  /*1030*/  F2FP.PACK_AB R27, R6, R3 ;  /* 0x00000003061b723e */ /* 0x000fe200000000ff */
[----:B------:R-:W-:Y:S05]  /*1040*/  BRA `(.L_x_11) ;  /* 0x0000026000007947 */ /* 0x000fea0003800000 */
.L_x_10:
[C---:B------:R-:W-:Y:S01]  /*1050*/  IMAD R14, R13.reuse, 0x2, R29 ;  /* 0x000000020d0e7824 */ /* 0x040fe200078e021d */
[----:B------:R-:W-:Y:S01]  /*1060*/  ISETP.GE.AND P0, PT, R12, c[0x0][0x1e0], PT ;  /* 0x000078000c007a0c */ /* 0x000fe20003f06270 */
[----:B------:R-:W-:Y:S01]  /*1070*/  IMAD R13, R13, 0x2, R12 ;  /* 0x000000020d0d7824 */ /* 0x000fe200078e020c */
[----:B------:R-:W-:Y:S02]  /*1080*/  BSSY B2, `(.L_x_12) ;  /* 0x000001f000027945 */ /* 0x000fe40003800000 */
[----:B------:R-:W-:Y:S04]  /*1090*/  LDS.U16 R26, [R14] ;  /* 0x000000000e1a7984 */ /* 0x000fe80000000400 */
[----:B------:R-:W0:Y:S02]  /*10a0*/  LDS.U16 R3, [R13+0x140] ;  /* 0x000140000d037984 */ /* 0x000e240000000400 */
[----:B0-----:R-:W-:-:S03]  /*10b0*/  PRMT R26, R3, 0x5410, R26 ;  /* 0x00005410031a7816 */ /* 0x001fc6000000001a */
[----:B------:R-:W-:Y:S05]  /*10c0*/  @P0 BRA `(.L_x_13) ;  /* 0x000001a000000947 */ /* 0x000fea0003800000 */
[----:B------:R-:W0:Y:S01]  /*10d0*/  I2F R5, c[0x0][0x1e0] ;  /* 0x0000780000057b06 */ /* 0x000e220000201400 */
[----:B------:R-:W-:Y:S01]  /*10e0*/  IADD3 R0, -R18, c[0x0][0x1ec], RZ ;  /* 0x00007b0012007a10 */ /* 0x000fe20007ffe1ff */
[--C-:B------:R-:W-:Y:S02]  /*10f0*/  HADD2.F32 R9, -RZ, R27.reuse.H1_H1 ;  /* 0x3000001bff097230 */ /* 0x100fe40000004100 */
[--C-:B------:R-:W-:Y:S02]  /*1100*/  HADD2.F32 R6, -RZ, R26.reuse.H1_H1 ;  /* 0x3000001aff067230 */ /* 0x100fe40000004100 */
[----:B------:R-:W-:Y:S02]  /*1110*/  HADD2.F32 R26, -RZ, R26.H0_H0 ;  /* 0x2000001aff1a7230 */ /* 0x000fe40000004100 */
[----:B------:R-:W-:Y:S01]  /*1120*/  I2F R3, R12 ;  /* 0x0000000c00037306 */ /* 0x000fe20000201400 */
[----:B------:R-:W-:-:S07]  /*1130*/  HADD2.F32 R27, -RZ, R27.H0_H0 ;  /* 0x2000001bff1b7230 */ /* 0x000fce0000004100 */
[----:B0-----:R-:W0:Y:S08]  /*1140*/  MUFU.RCP R4, R5 ;  /* 0x0000000500047308 */ /* 0x001e300000001000 */
[----:B------:R-:W-:Y:S01]  /*1150*/  I2F R0, R0 ;  /* 0x0000000000007306 */ /* 0x000fe20000201400 */
[----:B0-----:R-:W-:-:S04]  /*1160*/  FMUL.FTZ R3, R3, R4 ;  /* 0x0000000403037220 */ /* 0x001fc80000410000 */
[----:B------:R-:W-:-:S04]  /*1170*/  FMUL.FTZ R7, R3, 13.28771209716796875 ;  /* 0x41549a7803077820 */ /* 0x000fc80000410000 */
[----:B------:R-:W0:Y:S02]  /*1180*/  MUFU.EX2 R3, -R7 ;  /* 0x8000000700037308 */ /* 0x000e240000000800 */
[----:B0-----:R-:W-:-:S04]  /*1190*/  FMUL.FTZ R3, R0, R3 ;  /* 0x0000000300037220 */ /* 0x001fc80000410000 */
[----:B------:R-:W-:-:S04]  /*11a0*/  FMUL.RZ R8, R3, 0.15915493667125701904 ;  /* 0x3e22f98303087820 */ /* 0x000fc8000040c000 */
[----:B------:R-:W0:Y:S08]  /*11b0*/  MUFU.SIN R4, R8 ;  /* 0x0000000800047308 */ /* 0x000e300000000400 */
[----:B------:R-:W1:Y:S01]  /*11c0*/  MUFU.COS R3, R8 ;  /* 0x0000000800037308 */ /* 0x000e620000000000 */
[----:B0-----:R-:W-:Y:S02]  /*11d0*/  FMUL.FTZ R0, R9, R4 ;  /* 0x0000000409007220 */ /* 0x001fe40000410000 */
[----:B------:R-:W-:-:S02]  /*11e0*/  FMUL.FTZ R7, R4, R6 ;  /* 0x0000000604077220 */ /* 0x000fc40000410000 */
[-C--:B-1----:R-:W-:Y:S02]  /*11f0*/  FMUL.FTZ R5, R9, R3.reuse ;  /* 0x0000000309057220 */ /* 0x082fe40000410000 */
[C---:B------:R-:W-:Y:S02]  /*1200*/  FMUL.FTZ R9, R3.reuse, R6 ;  /* 0x0000000603097220 */ /* 0x040fe40000410000 */
[----:B------:R-:W-:Y:S02]  /*1210*/  FFMA.FTZ R7, R3, R26, -R7 ;  /* 0x0000001a03077223 */ /* 0x000fe40000010807 */
[C---:B------:R-:W-:Y:S02]  /*1220*/  FFMA.FTZ R0, R27.reuse, R3, -R0 ;  /* 0x000000031b007223 */ /* 0x040fe40000010800 */
[----:B------:R-:W-:Y:S02]  /*1230*/  FFMA.FTZ R5, R27, R4, R5 ;  /* 0x000000041b057223 */ /* 0x000fe40000010005 */
[----:B------:R-:W-:-:S03]  /*1240*/  FFMA.FTZ R26, R4, R26, R9 ;  /* 0x0000001a041a7223 */ /* 0x000fc60000010009 */
[----:B------:R-:W-:Y:S02]  /*1250*/  F2FP.PACK_AB R27, R5, R0 ;  /* 0x00000000051b723e */ /* 0x000fe400000000ff */
[----:B------:R-:W-:Y:S02]  /*1260*/  F2FP.PACK_AB R26, R26, R7 ;  /* 0x000000071a1a723e */ /* 0x000fe400000000ff */
.L_x_13:
[----:B------:R-:W-:Y:S05]  /*1270*/  BSYNC B2 ;  /* 0x0000000000027941 */ /* 0x000fea0003800000 */
.L_x_12:
[----:B------:R-:W-:Y:S01]  /*1280*/  PRMT R7, R26, 0x7632, R7 ;  /* 0x000076321a077816 */ /* 0x000fe20000000007 */
[----:B------:R0:W-:Y:S04]  /*1290*/  STS.U16 [R13+0x140], R26 ;  /* 0x0001401a0d007388 */ /* 0x0001e80000000400 */
[----:B------:R0:W-:Y:S02]  /*12a0*/  STS.U16 [R14], R7 ;  /* 0x000000070e007388 */ /* 0x0001e40000000400 */
.L_x_11:
[----:B------:R-:W-:Y:S05]  /*12b0*/  BSYNC B1 ;  /* 0x0000000000017941 */ /* 0x000fea0003800000 */
.L_x_9:
[----:B------:R-:W-:Y:S01]  /*12c0*/  PRMT R0, R27, 0x7632, R0 ;  /* 0x000076321b007816 */ /* 0x000fe20000000000 */
[----:B------:R1:W-:Y:S04]  /*12d0*/  STS.U16 [R12+0x140], R27 ;  /* 0x0001401b0c007388 */ /* 0x0003e80000000400 */
[----:B------:R1:W-:Y:S02]  /*12e0*/  STS.U16 [R29], R0 ;  /* 0x000000001d007388 */ /* 0x0003e40000000400 */
.L_x_8:
[----:B------:R-:W-:Y:S05]  /*12f0*/  BSYNC B0 ;  /* 0x0000000000007941 */ /* 0x000fea0003800000 */
.L_x_7:
[----:B------:R-:W-:Y:S06]  /*1300*/  BAR.SYNC.DEFER_BLOCKING 0x0 ;  /* 0x0000000000007b1d */ /* 0x000fec0000010000 */
[----:B------:R-:W-:Y:S01]  /*1310*/  BSSY B0, `(.L_x_14) ;  /* 0x0000005000007945 */ /* 0x000fe20003800000 */
[----:B------:R-:W-:Y:S05]  /*1320*/  @!P6 BRA `(.L_x_15) ;  /* 0x000000300000e947 */ /* 0x000fea0003800000 */
[----:B------:R-:W-:Y:S01]  /*1330*/  ISETP.NE.AND P0, PT, RZ, c[0x0][0x1ec], PT ;  /* 0x00007b00ff007a0c */ /* 0x000fe20003f05270 */
[----:B01----:R0:W1:-:S12]  /*1340*/  LDS R27, [R10] ;  /* 0x000000000a1b7984 */ /* 0x0030580000000800 */
[----:B------:R0:W2:Y:S02]  /*1350*/  @!P0 LDS R26, [R11] ;  /* 0x000000000b1a8984 */ /* 0x0000a40000000800 */
.L_x_15:
[----:B------:R-:W-:Y:S05]  /*1360*/  BSYNC B0 ;  /* 0x0000000000007941 */ /* 0x000fea0003800000 */
.L_x_14:
[----:B------:R-:W-:Y:S06]  /*1370*/  BAR.SYNC.DEFER_BLOCKING 0x0 ;  /* 0x0000000000007b1d */ /* 0x000fec0000010000 */
[----:B------:R-:W-:Y:S05]  /*1380*/  BRA `(.L_x_4) ;  /* 0x0000035000007947 */ /* 0x000fea0003800000 */
.L_x_3:
[----:B------:R-:W-:Y:S01]  /*1390*/  ISETP.NE.AND P0, PT, RZ, c[0x0][0x1ec], PT ;  /* 0x00007b00ff007a0c */ /* 0x000fe20003f05270 */
[----:B------:R-:W-:Y:S01]  /*13a0*/  BSSY B0, `(.L_x_4) ;  /* 0x0000033000007945 */ /* 0x000fe20003800000 */
[----:B------:R-:W-:-:S11]  /*13b0*/  IADD3 R7, -R18, c[0x0][0x1ec], RZ ;  /* 0x00007b0012077a10 */ /* 0x000fd60007ffe1ff */
        /* <DEDUP_REMOVED lines=8> */
[----:B------:R-:W-:Y:S01]  /*1440*/  I2F R0, R7 ;  /* 0x0000000700007306 */ /* 0x000fe20000201400 */
[----:B0-----:R-:W-:-:S04]  /*1450*/  FMUL.FTZ R3, R14, R3 ;  /* 0x000000030e037220 */ /* 0x001fc80000410000 */
[----:B------:R-:W-:-:S06]  /*1460*/  FMUL.FTZ R3, R3, 13.28771209716796875 ;  /* 0x41549a7803037820 */ /* 0x000fcc0000410000 */
        /* <DEDUP_REMOVED lines=11> */
.L_x_16:
[----:B------:R-:W-:-:S13]  /*1520*/  ISETP.GE.AND P0, PT, R14, c[0x0][0x1e0], PT ;  /* 0x000078000e007a0c */ /* 0x000fda0003f06270 */
[----:B------:R-:W-:Y:S05]  /*1530*/  @P0 BRA `(.L_x_17) ;  /* 0x0000019000000947 */ /* 0x000fea0003800000 */
[----:B------:R-:W0:Y:S01]  /*1540*/  I2F R0, c[0x0][0x1e0] ;  /* 0x0000780000007b06 */ /* 0x000e220000201400 */
[--C-:B------:R-:W-:Y:S02]  /*1550*/  HADD2.F32 R8, -RZ, R27.reuse.H1_H1 ;  /* 0x3000001bff087230 */ /* 0x100fe40000004100 */
[--C-:B------:R-:W-:Y:S02]  /*1560*/  HADD2.F32 R9, -RZ, R26.reuse.H1_H1 ;  /* 0x3000001aff097230 */ /* 0x100fe40000004100 */
[----:B------:R-:W-:Y:S02]  /*1570*/  HADD2.F32 R27, -RZ, R27.H0_H0 ;  /* 0x2000001bff1b7230 */ /* 0x000fe40000004100 */
[----:B------:R-:W-:Y:S01]  /*1580*/  HADD2.F32 R26, -RZ, R26.H0_H0 ;  /* 0x2000001aff1a7230 */ /* 0x000fe20000004100 */
[----:B------:R-:W-:Y:S08]  /*1590*/  I2F R14, R14 ;  /* 0x0000000e000e7306 */ /* 0x000ff00000201400 */
        /* <DEDUP_REMOVED lines=9> */
[C---:B0-----:R-:W-:Y:S02]  /*1630*/  FMUL.FTZ R10, R6.reuse, R8 ;  /* 0x00000008060a7220 */ /* 0x041fe40000410000 */
[----:B------:R-:W-:-:S02]  /*1640*/  FMUL.FTZ R0, R6, R9 ;  /* 0x0000000906007220 */ /* 0x000fc40000410000 */
[C---:B-1----:R-:W-:Y:S02]  /*1650*/  FMUL.FTZ R8, R5.reuse, R8 ;  /* 0x0000000805087220 */ /* 0x042fe40000410000 */
[C---:B------:R-:W-:Y:S02]  /*1660*/  FMUL.FTZ R3, R5.reuse, R9 ;  /* 0x0000000905037220 */ /* 0x040fe40000410000 */
[CC--:B------:R-:W-:Y:S02]  /*1670*/  FFMA.FTZ R10, R5.reuse, R27.reuse, -R10 ;  /* 0x0000001b050a7223 */ /* 0x0c0fe4000001080a */
[C---:B------:R-:W-:Y:S02]  /*1680*/  FFMA.FTZ R27, R6.reuse, R27, R8 ;  /* 0x0000001b061b7223 */ /* 0x040fe40000010008 */
[-C--:B------:R-:W-:Y:S02]  /*1690*/  FFMA.FTZ R0, R5, R26.reuse, -R0 ;  /* 0x0000001a05007223 */ /* 0x080fe40000010800 */
[----:B------:R-:W-:Y:S01]  /*16a0*/  FFMA.FTZ R3, R6, R26, R3 ;  /* 0x0000001a06037223 */ /* 0x000fe20000010003 */
[----:B------:R-:W-:-:S04]  /*16b0*/  F2FP.PACK_AB R27, R27, R10 ;  /* 0x0000000a1b1b723e */ /* 0x000fc800000000ff */
[----:B------:R-:W-:Y:S02]  /*16c0*/  F2FP.PACK_AB R26, R3, R0 ;  /* 0x00000000031a723e */ /* 0x000fe400000000ff */
.L_x_17:
[----:B------:R-:W-:Y:S05]  /*16d0*/  BSYNC B0 ;  /* 0x0000000000007941 */ /* 0x000fea0003800000 */
.L_x_4:
[----:B------:R-:W-:Y:S01]  /*16e0*/  ISETP.GT.AND P0, PT, R16, 0x1f, PT ;  /* 0x0000001f1000780c */ /* 0x000fe20003f04270 */
[----:B------:R-:W-:Y:S01]  /*16f0*/  BSSY B0, `(.L_x_18) ;  /* 0x000001b000007945 */ /* 0x000fe20003800000 */
[----:B-1----:R-:W-:-:S11]  /*1700*/  IMAD.MOV.U32 R0, RZ, RZ, RZ ;  /* 0x000000ffff007224 */ /* 0x002fd600078e00ff */
[----:B------:R-:W-:Y:S05]  /*1710*/  @P0 BRA `(.L_x_19) ;  /* 0x0000018000000947 */ /* 0x000fea0003800000 */
[----:B------:R-:W-:Y:S01]  /*1720*/  ISETP.NE.AND P0, PT, RZ, c[0x0][0x1ec], PT ;  /* 0x00007b00ff007a0c */ /* 0x000fe20003f05270 */
[----:B------:R-:W-:Y:S01]  /*1730*/  IMAD R24, R19, 0x8, R24 ;  /* 0x0000000813187824 */ /* 0x000fe200078e0218 */
[----:B------:R1:W-:Y:S01]  /*1740*/  STS [R16.X4+0x40], R27 ;  /* 0x0000401b10007388 */ /* 0x0003e20000004800 */
[----:B--2---:R-:W-:Y:S02]  /*1750*/  HFMA2.MMA R0, R27, R26, -RZ ;  /* 0x0000001a1b007235 */ /* 0x004fe400001000ff */
[----:B------:R-:W-:-:S08]  /*1760*/  IMAD R4, R25, c[0x0][0x1d4], R24 ;  /* 0x0000750019047a24 */ /* 0x000fd000078e0218 */
[----:B------:R-:W-:Y:S01]  /*1770*/  @!P0 IMAD.MOV.U32 R5, RZ, RZ, 0x2 ;  /* 0x00000002ff058424 */ /* 0x000fe200078e00ff */
[----:B------:R1:W-:Y:S01]  /*1780*/  @!P0 STS [R16.X4+0xc0], R23 ;  /* 0x0000c01710008388 */ /* 0x0003e20000004800 */
[--C-:B------:R-:W-:Y:S02]  /*1790*/  HADD2.F32 R3, -RZ, R0.reuse.H0_H0 ;  /* 0x20000000ff037230 */ /* 0x100fe40000004100 */
[----:B------:R-:W-:Y:S01]  /*17a0*/  @!P0 IMAD.WIDE R4, R4, R5, c[0x0][0x198] ;  /* 0x0000660004048625 */ /* 0x000fe200078e0205 */
[----:B------:R-:W-:-:S04]  /*17b0*/  HADD2.F32 R0, -RZ, R0.H1_H1 ;  /* 0x30000000ff007230 */ /* 0x000fc80000004100 */
[----:B------:R1:W-:Y:S01]  /*17c0*/  @!P0 STG.E [R4.64], R26 ;  /* 0x0000001a04008986 */ /* 0x0003e2000c101924 */
[----:B------:R-:W-:Y:S01]  /*17d0*/  FADD.FTZ R6, R3, R0 ;  /* 0x0000000003067221 */ /* 0x000fe20000010000 */
[----:B------:R-:W-:Y:S05]  /*17e0*/  BRA.DIV ~URZ, `(.L_x_20) ;  /* 0x000061527f007947 */ /* 0x000fea000b800000 */
[----:B------:R2:W3:Y:S02]  /*17f0*/  SHFL.BFLY PT, R0, R6, 0x10, 0x1f ;  /* 0x0e001f0006007f89 */ /* 0x0004e400000e0000 */
.L_x_123:
[----:B---3--:R-:W-:Y:S01]  /*1800*/  FADD.FTZ R9, R6, R0 ;  /* 0x0000000006097221 */ /* 0x008fe20000010000 */
[----:B------:R-:W-:Y:S05]  /*1810*/  BRA.DIV ~URZ, `(.L_x_21) ;  /* 0x000061827f007947 */ /* 0x000fea000b800000 */
[----:B------:R-:W3:Y:S02]  /*1820*/  SHFL.BFLY PT, R0, R9, 0x8, 0x1f ;  /* 0x0d001f0009007f89 */ /* 0x000ee400000e0000 */
[----:B---3--:R-:W-:-:S05]  /*1830*/  FADD.FTZ R0, R9, R0 ;  /* 0x0000000009007221 */ /* 0x008fca0000010000 */
[----:B------:R-:W3:Y:S02]  /*1840*/  SHFL.BFLY PT, R3, R0, 0x4, 0x1f ;  /* 0x0c801f0000037f89 */ /* 0x000ee400000e0000 */
[----:B---3--:R-:W-:-:S05]  /*1850*/  FADD.FTZ R3, R0, R3 ;  /* 0x0000000300037221 */ /* 0x008fca0000010000 */
[----:B-1----:R-:W1:Y:S02]  /*1860*/  SHFL.BFLY PT, R4, R3, 0x2, 0x1f ;  /* 0x0c401f0003047f89 */ /* 0x002e6400000e0000 */
[----:B-12---:R-:W-:-:S05]  /*1870*/  FADD.FTZ R6, R3, R4 ;  /* 0x0000000403067221 */ /* 0x006fca0000010000 */
[----:B------:R1:W2:Y:S02]  /*1880*/  SHFL.BFLY PT, R5, R6, 0x1, 0x1f ;  /* 0x0c201f0006057f89 */ /* 0x0002a400000e0000 */
.L_x_124:
[----:B--2---:R-:W-:Y:S02]  /*1890*/  FADD.FTZ R0, R5, R6 ;  /* 0x0000000605007221 */ /* 0x004fe40000010000 */
.L_x_19:
[----:B------:R-:W-:Y:S05]  /*18a0*/  BSYNC B0 ;  /* 0x0000000000007941 */ /* 0x000fea0003800000 */
.L_x_18:
[----:B------:R-:W-:Y:S01]  /*18b0*/  ISETP.NE.AND P0, PT, R16, RZ, PT ;  /* 0x000000ff1000720c */ /* 0x000fe20003f05270 */
[----:B------:R-:W-:Y:S01]  /*18c0*/  IMAD.MOV.U32 R120, RZ, RZ, -0x800001 ;  /* 0xff7fffffff787424 */ /* 0x000fe200078e00ff */
[----:B------:R-:W-:-:S04]  /*18d0*/  IADD3 R116, R111, -c[0x0][0x1d4], RZ ;  /* 0x800075006f747a10 */ /* 0x000fc80007ffe0ff */
[----:B------:R-:W-:-:S07]  /*18e0*/  IMNMX R116, RZ, R116, !PT ;  /* 0x00000074ff747217 */ /* 0x000fce0007800200 */
[----:B------:R-:W-:Y:S05]  /*18f0*/  @P0 BRA `(.L_x_22) ;  /* 0x000000e000000947 */ /* 0x000fea0003800000 */
[----:B------:R-:W-:Y:S01]  /*1900*/  ISETP.NE.U32.AND P0, PT, RZ, c[0x0][0x218], PT ;  /* 0x00008600ff007a0c */ /* 0x000fe20003f05070 */
[----:B0-----:R-:W-:Y:S02]  /*1910*/  IMAD.IADD R7, R109, 0x1, -R116 ;  /* 0x000000016d077824 */ /* 0x001fe400078e0a74 */
[----:B------:R-:W-:Y:S01]  /*1920*/  FMUL.FTZ R120, R0, c[0x0][0x1f0] ;  /* 0x00007c0000787a20 */ /* 0x000fe20000410000 */
[----:B------:R-:W-:-:S13]  /*1930*/  ISETP.NE.AND.EX P0, PT, RZ, c[0x0][0x21c], PT, P0 ;  /* 0x00008700ff007a0c */ /* 0x000fda0003f05300 */
[----:B------:R-:W-:Y:S05]  /*1940*/  @!P0 BRA `(.L_x_23) ;  /* 0x0000008000008947 */ /* 0x000fea0003800000 */
[----:B------:R-:W-:Y:S02]  /*1950*/  IMAD.IADD R0, R109, 0x1, -R18 ;  /* 0x000000016d007824 */ /* 0x000fe400078e0a12 */
[----:B------:R-:W-:Y:S02]  /*1960*/  IMAD.MOV.U32 R4, RZ, RZ, 0x2 ;  /* 0x00000002ff047424 */ /* 0x000fe400078e00ff */
[----:B------:R-:W-:-:S04]  /*1970*/  IMAD R3, R17, c[0x0][0x220], R0 ;  /* 0x0000880011037a24 */ /* 0x000fc800078e0200 */
[----:B------:R-:W-:-:S04]  /*1980*/  IMAD R3, R3, c[0x0][0x220], R0 ;  /* 0x0000880003037a24 */ /* 0x000fc800078e0200 */
[----:B------:R-:W-:-:S06]  /*1990*/  IMAD.WIDE R4, R3, R4, c[0x0][0x218] ;  /* 0x0000860003047625 */ /* 0x000fcc00078e0204 */
[----:B------:R-:W3:Y:S02]  /*19a0*/  LDG.E.U16 R4, [R4.64] ;  /* 0x0000002404047981 */ /* 0x000ee4000c1e1500 */
[----:B---3--:R-:W-:-:S05]  /*19b0*/  HADD2.F32 R3, -RZ, R4.H0_H0 ;  /* 0x20000004ff037230 */ /* 0x008fca0000004100 */
[----:B------:R-:W-:-:S05]  /*19c0*/  FADD.FTZ R120, R120, R3 ;  /* 0x0000000378787221 */ /* 0x000fca0000010000 */
.L_x_23:
[----:B------:R0:W-:Y:S02]  /*19d0*/  STS [R7.X4+0x140], R120 ;  /* 0x0001407807007388 */ /* 0x0001e40000004800 */
.L_x_22:
[----:B------:R-:W-:Y:S02]  /*19e0*/  WARPSYNC 0xffffffff ;  /* 0xffffffff00007948 */ /* 0x000fe40003800000 */
[----:B------:R-:W-:Y:S01]  /*19f0*/  BAR.SYNC.DEFER_BLOCKING 0x0 ;  /* 0x0000000000007b1d */ /* 0x000fe20000010000 */
[--C-:B------:R-:W-:Y:S01]  /*1a00*/  IADD3 R0, R109, 0x1f, -R116.reuse ;  /* 0x0000001f6d007810 */ /* 0x100fe20007ffe874 */
[----:B------:R-:W-:Y:S02]  /*1a10*/  IMAD.IADD R118, R16, 0x1, R116 ;  /* 0x0000000110767824 */ /* 0x000fe400078e0274 */
[----:B------:R-:W-:Y:S01]  /*1a20*/  IMAD R115, R44, c[0x0][0x1d0], R17 ;  /* 0x000074002c737a24 */ /* 0x000fe200078e0211 */
[----:B------:R-:W-:Y:S01]  /*1a30*/  SHF.R.S32.HI R3, RZ, 0x1f, R0 ;  /* 0x0000001fff037819 */ /* 0x000fe20000011400 */
[----:B------:R-:W-:Y:S02]  /*1a40*/  ULDC UR4, c[0x0][0x1ec] ;  /* 0x00007b0000047ab9 */ /* 0x000fe40000000800 */
[----:B------:R-:W-:Y:S01]  /*1a50*/  UISETP.NE.AND UP0, UPT, URZ, UR4, UPT ;  /* 0x000000043f00728c */ /* 0x000fe2000bf05270 */
[----:B------:R-:W-:-:S04]  /*1a60*/  LEA.HI R3, R3, R0, RZ, 0x5 ;  /* 0x0000000003037211 */ /* 0x000fc800078f28ff */
[----:B------:R-:W-:Y:S02]  /*1a70*/  LOP3.LUT R3, R3, 0xffffffe0, RZ, 0xc0, !PT ;  /* 0xffffffe003037812 */ /* 0x000fe400078ec0ff */
[----:B------:R-:W-:-:S03]  /*1a80*/  PLOP3.LUT P2, PT, PT, PT, UP0, 0x80, 0x0 ;  /* 0x000000000000781c */ /* 0x000fc60003f4f008 */
[----:B------:R-:W-:-:S05]  /*1a90*/  IMAD.IADD R119, R3, 0x1, R116 ;  /* 0x0000000103777824 */ /* 0x000fca00078e0274 */
[----:B------:R-:W-:Y:S01]  /*1aa0*/  ISETP.GE.AND P0, PT, R118, R119, PT ;  /* 0x000000777600720c */ /* 0x000fe20003f06270 */
[----:B0-----:R-:W0:Y:S04]  /*1ab0*/  LDS.128 R8, [0x40] ;  /* 0x00004000ff087984 */ /* 0x001e280000000c00 */
[----:B------:R-:W3:Y:S04]  /*1ac0*/  LDS.128 R12, [0x50] ;  /* 0x00005000ff0c7984 */ /* 0x000ee80000000c00 */
[----:B------:R-:W4:Y:S04]  /*1ad0*/  LDS.128 R20, [0x60] ;  /* 0x00006000ff147984 */ /* 0x000f280000000c00 */
[----:B--2---:R-:W2:Y:S04]  /*1ae0*/  LDS.128 R24, [0x70] ;  /* 0x00007000ff187984 */ /* 0x004ea80000000c00 */
[----:B------:R-:W1:Y:S04]  /*1af0*/  LDS.128 R28, [0x80] ;  /* 0x00008000ff1c7984 */ /* 0x000e680000000c00 */
[----:B------:R-:W0:Y:S04]  /*1b00*/  LDS.128 R32, [0x90] ;  /* 0x00009000ff207984 */ /* 0x000e280000000c00 */
[----:B------:R-:W0:Y:S04]  /*1b10*/  LDS.128 R36, [0xa0] ;  /* 0x0000a000ff247984 */ /* 0x000e280000000c00 */
[----:B------:R-:W0:Y:S01]  /*1b20*/  LDS.128 R40, [0xb0] ;  /* 0x0000b000ff287984 */ /* 0x000e220000000c00 */
[----:B------:R-:W-:Y:S05]  /*1b30*/  @P2 BRA `(.L_x_24) ;  /* 0x0000008000002947 */ /* 0x000fea0003800000 */
[----:B------:R-:W4:Y:S04]  /*1b40*/  LDS.128 R44, [0xc0] ;  /* 0x0000c000ff2c7984 */ /* 0x000f280000000c00 */
[----:B------:R-:W3:Y:S04]  /*1b50*/  LDS.128 R48, [0xd0] ;  /* 0x0000d000ff307984 */ /* 0x000ee80000000c00 */
[----:B------:R-:W2:Y:S04]  /*1b60*/  LDS.128 R52, [0xe0] ;  /* 0x0000e000ff347984 */ /* 0x000ea80000000c00 */
[----:B------:R-:W1:Y:S04]  /*1b70*/  LDS.128 R56, [0xf0] ;  /* 0x0000f000ff387984 */ /* 0x000e680000000c00 */
[----:B------:R-:W0:Y:S04]  /*1b80*/  LDS.128 R60, [0x100] ;  /* 0x00010000ff3c7984 */ /* 0x000e280000000c00 */
[----:B------:R-:W0:Y:S04]  /*1b90*/  LDS.128 R64, [0x110] ;  /* 0x00011000ff407984 */ /* 0x000e280000000c00 */
[----:B------:R-:W0:Y:S04]  /*1ba0*/  LDS.128 R68, [0x120] ;  /* 0x00012000ff447984 */ /* 0x000e280000000c00 */
[----:B------:R-:W0:Y:S02]  /*1bb0*/  LDS.128 R72, [0x130] ;  /* 0x00013000ff487984 */ /* 0x000e240000000c00 */
.L_x_24:
[----:B------:R-:W-:Y:S01]  /*1bc0*/  BSSY B0, `(.L_x_25) ;  /* 0x00001c6000007945 */ /* 0x000fe20003800000 */
[----:B------:R-:W-:Y:S01]  /*1bd0*/  IMAD.SHL.U32 R115, R115, 0x40, RZ ;  /* 0x0000004073737824 */ /* 0x000fe200078e00ff */
[----:B------:R-:W-:Y:S05]  /*1be0*/  @P0 BRA `(.L_x_26) ;  /* 0x00001c3000000947 */ /* 0x000fea0003800000 */
[----:B------:R-:W-:Y:S01]  /*1bf0*/  IABS R3, c[0x0][0x1d4] ;  /* 0x0000750000037a13 */ /* 0x000fe20000000000 */
[----:B------:R-:W-:-:S03]  /*1c00*/  IMAD.MOV.U32 R117, RZ, RZ, c[0x0][0x1e8] ;  /* 0x00007a00ff757624 */ /* 0x000fc600078e00ff */
[----:B-1----:R-:W1:Y:S02]  /*1c10*/  I2F.RP R6, R3 ;  /* 0x0000000300067306 */ /* 0x002e640000209400 */
[----:B------:R-:W-:-:S06]  /*1c20*/  IADD3 R117, R117, c[0x0][0x210], RZ ;  /* 0x0000840075757a10 */ /* 0x000fcc0007ffe0ff */
[----:B-1----:R-:W1:Y:S02]  /*1c30*/  MUFU.RCP R6, R6 ;  /* 0x0000000600067308 */ /* 0x002e640000001000 */
[----:B-1----:R-:W-:-:S06]  /*1c40*/  IADD3 R4, R6, 0xffffffe, RZ ;  /* 0x0ffffffe06047810 */ /* 0x002fcc0007ffe0ff */
[----:B------:R1:W5:Y:S02]  /*1c50*/  F2I.FTZ.U32.TRUNC.NTZ R5, R4 ;  /* 0x0000000400057305 */ /* 0x000364000021f000 */
[----:B-1----:R-:W-:Y:S02]  /*1c60*/  IMAD.MOV.U32 R4, RZ, RZ, RZ ;  /* 0x000000ffff047224 */ /* 0x002fe400078e00ff */
[----:B-----5:R-:W-:-:S04]  /*1c70*/  IMAD.MOV R0, RZ, RZ, -R5 ;  /* 0x000000ffff007224 */ /* 0x020fc800078e0a05 */
[----:B------:R-:W-:-:S04]  /*1c80*/  IMAD R7, R0, R3, RZ ;  /* 0x0000000300077224 */ /* 0x000fc800078e02ff */
[----:B------:R-:W-:-:S04]  /*1c90*/  IMAD.HI.U32 R0, R5, R7, R4 ;  /* 0x0000000705007227 */ /* 0x000fc800078e0004 */
.L_x_45:
[----:B------:R-:W-:Y:S01]  /*1ca0*/  ISETP.NE.U32.AND P0, PT, RZ, c[0x0][0x200], PT ;  /* 0x00008000ff007a0c */ /* 0x000fe20003f05070 */
[----:B------:R-:W-:-:S03]  /*1cb0*/  IMAD R106, R2, c[0x0][0x1d4], RZ ;  /* 0x00007500026a7a24 */ /* 0x000fc600078e02ff */
[----:B------:R-:W-:-:S13]  /*1cc0*/  ISETP.NE.AND.EX P0, PT, RZ, c[0x0][0x204], PT, P0 ;  /* 0x00008100ff007a0c */ /* 0x000fda0003f05300 */
[----:B01----:R-:W-:Y:S02]  /*1cd0*/  @P0 SHF.R.S32.HI R105, RZ, 0x1f, R118 ;  /* 0x0000001fff690819 */ /* 0x003fe40000011476 */
[--C-:B------:R-:W-:Y:S02]  /*1ce0*/  @P0 SHF.R.S32.HI R122, RZ, 0x1f, R106.reuse ;  /* 0x0000001fff7a0819 */ /* 0x100fe4000001146a */
[----:B------:R-:W-:-:S04]  /*1cf0*/  @P0 IADD3 R104, P1, P3, R118, c[0x0][0x200], R106 ;  /* 0x0000800076680a10 */ /* 0x000fc80007b3e06a */
[----:B------:R-:W-:-:S05]  /*1d00*/  @P0 IADD3.X R105, R105, c[0x0][0x204], R122, P1, P3 ;  /* 0x0000810069690a10 */ /* 0x000fca0000fe647a */
[----:B-----5:R1:W5:Y:S01]  /*1d10*/  @P0 LDG.E.U8 R104, [R104.64] ;  /* 0x0000002468680981 */ /* 0x020362000c1e1100 */
[----:B------:R-:W-:Y:S01]  /*1d20*/  IABS R121, R118 ;  /* 0x0000007600797213 */ /* 0x000fe20000000000 */
[----:B------:R-:W-:Y:S01]  /*1d30*/  BSSY B1, `(.L_x_27) ;  /* 0x000003b000017945 */ /* 0x000fe20003800000 */
[----:B------:R-:W-:Y:S02]  /*1d40*/  IABS R124, c[0x0][0x1d4] ;  /* 0x00007500007c7a13 */ /* 0x000fe40000000000 */
[----:B------:R-:W-:Y:S01]  /*1d50*/  ISETP.GE.AND P3, PT, R118, RZ, PT ;  /* 0x000000ff7600720c */ /* 0x000fe20003f66270 */
[----:B------:R-:W-:-:S04]  /*1d60*/  IMAD.HI.U32 R107, R0, R121, RZ ;  /* 0x00000079006b7227 */ /* 0x000fc800078e00ff */
[----:B------:R-:W-:-:S04]  /*1d70*/  IMAD.MOV R122, RZ, RZ, -R107 ;  /* 0x000000ffff7a7224 */ /* 0x000fc800078e0a6b */
[----:B------:R-:W-:-:S05]  /*1d80*/  IMAD R121, R124, R122, R121 ;  /* 0x0000007a7c797224 */ /* 0x000fca00078e0279 */
[----:B------:R-:W-:-:S13]  /*1d90*/  ISETP.GT.U32.AND P1, PT, R3, R121, PT ;  /* 0x000000790300720c */ /* 0x000fda0003f24070 */
[----:B------:R-:W-:-:S05]  /*1da0*/  @!P1 IMAD.IADD R121, R121, 0x1, -R124 ;  /* 0x0000000179799824 */ /* 0x000fca00078e0a7c */
[----:B------:R-:W-:-:S13]  /*1db0*/  ISETP.GT.U32.AND P1, PT, R3, R121, PT ;  /* 0x000000790300720c */ /* 0x000fda0003f24070 */
[----:B------:R-:W-:Y:S01]  /*1dc0*/  @!P1 IMAD.IADD R121, R121, 0x1, -R124 ;  /* 0x0000000179799824 */ /* 0x000fe200078e0a7c */
[----:B------:R-:W-:-:S03]  /*1dd0*/  ISETP.NE.AND P1, PT, RZ, c[0x0][0x1d4], PT ;  /* 0x00007500ff007a0c */ /* 0x000fc60003f25270 */
[----:B------:R-:W-:-:S10]  /*1de0*/  @!P3 IMAD.MOV R121, RZ, RZ, -R121 ;  /* 0x000000ffff79b224 */ /* 0x000fd400078e0a79 */
[----:B------:R-:W-:-:S04]  /*1df0*/  @!P1 LOP3.LUT R121, RZ, c[0x0][0x1d4], RZ, 0x33, !PT ;  /* 0x00007500ff799a12 */ /* 0x000fc800078e33ff */
[----:B-1----:R-:W-:Y:S02]  /*1e00*/  SHF.R.S32.HI R105, RZ, 0x1f, R121 ;  /* 0x0000001fff697819 */ /* 0x002fe40000011479 */
[----:B-----5:R-:W-:Y:S02]  /*1e10*/  ISETP.NE.AND P0, PT, R104, RZ, P0 ;  /* 0x000000ff6800720c */ /* 0x020fe40000705270 */
[----:B------:R-:W-:-:S04]  /*1e20*/  IADD3 R104, P1, R121, R106, RZ ;  /* 0x0000006a79687210 */ /* 0x000fc80007f3e0ff */
[----:B------:R-:W-:Y:S02]  /*1e30*/  LEA.HI.X.SX32 R105, R106, R105, 0x1, P1 ;  /* 0x000000696a697211 */ /* 0x000fe400008f0eff */
[----:B------:R-:W-:Y:S02]  /*1e40*/  ISETP.GE.AND P1, PT, R118, R109, PT ;  /* 0x0000006d7600720c */ /* 0x000fe40003f26270 */
[----:B------:R-:W-:-:S04]  /*1e50*/  LEA R122, P3, R104, c[0x0][0x1a8], 0x2 ;  /* 0x00006a00687a7a11 */ /* 0x000fc800078610ff */
[----:B------:R-:W-:-:S07]  /*1e60*/  LEA.HI.X R123, R104, c[0x0][0x1ac], R105, 0x2, P3 ;  /* 0x00006b00687b7a11 */ /* 0x000fce00018f1469 */
[----:B---34-:R-:W-:Y:S05]  /*1e70*/  @P1 BRA `(.L_x_28) ;  /* 0x0000026000001947 */ /* 0x018fea0003800000 */
[----:B----4-:R-:W4:Y:S01]  /*1e80*/  LDG.E R76, [R122.64] ;  /* 0x000000247a4c7981 */ /* 0x010f22000c1e1900 */
[----:B------:R-:W-:Y:S02]  /*1e90*/  IMAD.SHL.U32 R124, R121, 0x8, RZ ;  /* 0x00000008797c7824 */ /* 0x000fe400078e00ff */
[----:B----4-:R-:W-:-:S04]  /*1ea0*/  IMAD R76, R76, c[0x0][0x1d8], RZ ;  /* 0x000076004c4c7a24 */ /* 0x010fc800078e02ff */
[----:B------:R-:W-:Y:S02]  /*1eb0*/  IMAD.SHL.U32 R77, R76, 0x40, RZ ;  /* 0x000000404c4d7824 */ /* 0x000fe400078e00ff */
[----:B------:R-:W-:Y:S02]  /*1ec0*/  IMAD R76, R115, c[0x0][0x1d4], RZ ;  /* 0x00007500734c7a24 */ /* 0x000fe400078e02ff */
[----:B------:R-:W-:-:S03]  /*1ed0*/  IMAD R77, R77, c[0x0][0x1d4], R124 ;  /* 0x000075004d4d7a24 */ /* 0x000fc600078e027c */
[----:B------:R-:W-:Y:S02]  /*1ee0*/  SHF.R.S32.HI R78, RZ, 0x1f, R76 ;  /* 0x0000001fff4e7819 */ /* 0x000fe4000001144c */
[----:B------:R-:W-:-:S04]  /*1ef0*/  IADD3 R79, P2, R77, R76, RZ ;  /* 0x0000004c4d4f7210 */ /* 0x000fc80007f5e0ff */
[----:B------:R-:W-:Y:S02]  /*1f00*/  LEA.HI.X.SX32 R78, R77, R78, 0x1, P2 ;  /* 0x0000004e4d4e7211 */ /* 0x000fe400010f0eff */
[----:B------:R-:W-:-:S04]  /*1f10*/  LEA R76, P2, R79, c[0x0][0x198], 0x1 ;  /* 0x000066004f4c7a11 */ /* 0x000fc800078408ff */
[----:B------:R-:W-:-:S06]  /*1f20*/  LEA.HI.X R77, R79, c[0x0][0x19c], R78, 0x1, P2 ;  /* 0x000067004f4d7a11 */ /* 0x000fcc00010f0c4e */
[----:B------:R-:W5:Y:S01]  /*1f30*/  LDG.E.128 R76, [R76.64] ;  /* 0x000000244c4c7981 */ /* 0x000f62000c1e1d00 */
[----:B------:R-:W-:Y:S02]  /*1f40*/  ULDC UR4, c[0x0][0x1ec] ;  /* 0x00007b0000047ab9 */ /* 0x000fe40000000800 */
[----:B------:R-:W-:-:S06]  /*1f50*/  UISETP.NE.AND UP0, UPT, URZ, UR4, UPT ;  /* 0x000000043f00728c */ /* 0x000fcc000bf05270 */
[----:B------:R-:W-:-:S13]  /*1f60*/  PLOP3.LUT P2, PT, PT, PT, UP0, 0x80, 0x0 ;  /* 0x000000000000781c */ /* 0x000fda0003f4f008 */
[----:B------:R-:W-:Y:S05]  /*1f70*/  @P2 BRA `(.L_x_28) ;  /* 0x0000016000002947 */ /* 0x000fea0003800000 */
[----:B------:R-:W-:-:S13]  /*1f80*/  ISETP.NE.AND P4, PT, R114, RZ, PT ;  /* 0x000000ff7200720c */ /* 0x000fda0003f85270 */
[----:B------:R-:W-:Y:S02]  /*1f90*/  @P4 IMAD R104, R108, c[0x0][0x1d8], R17 ;  /* 0x000076006c684a24 */ /* 0x000fe400078e0211 */
[----:B------:R-:W-:Y:S02]  /*1fa0*/  @P4 IMAD.MOV.U32 R105, RZ, RZ, 0x2 ;  /* 0x00000002ff694424 */ /* 0x000fe400078e00ff */
[----:B------:R-:W-:-:S04]  /*1fb0*/  @P4 IMAD.SHL.U32 R104, R104, 0x40, RZ ;  /* 0x0000004068684824 */ /* 0x000fc800078e00ff */
[----:B------:R-:W-:-:S06]  /*1fc0*/  @P4 IMAD.WIDE R104, R104, R105, c[0x0][0x230] ;  /* 0x00008c0068684625 */ /* 0x000fcc00078e0269 */
[----:B------:R-:W4:Y:S01]  /*1fd0*/  @P4 LDG.E.128 R104, [R104.64] ;  /* 0x0000002468684981 */ /* 0x000f22000c1e1d00 */
[----:B-----5:R-:W-:Y:S01]  /*1fe0*/  HADD2 R78, R78, R46 ;  /* 0x0000002e4e4e7230 */ /* 0x020fe20000000000 */
[----:B------:R-:W-:Y:S01]  /*1ff0*/  HFMA2.MMA R76, R76, 1, 1, R44 ;  /* 0x3c003c004c4c7835 */ /* 0x000fe2000000002c */
[----:B------:R-:W-:Y:S01]  /*2000*/  HADD2 R77, R77, R45 ;  /* 0x0000002d4d4d7230 */ /* 0x000fe20000000000 */
[----:B------:R-:W-:Y:S01]  /*2010*/  HFMA2.MMA R79, R79, 1, 1, R47 ;  /* 0x3c003c004f4f7835 */ /* 0x000fe2000000002f */
[----:B----4-:R-:W-:Y:S01]  /*2020*/  @P4 HMUL2 R78, R78, R106 ;  /* 0x0000006a4e4e4232 */ /* 0x010fe20000000000 */
[----:B------:R-:W-:-:S04]  /*2030*/  IMAD R106, R112, c[0x0][0x1d4], RZ ;  /* 0x00007500706a7a24 */ /* 0x000fc800078e02ff */
[----:B------:R-:W-:Y:S02]  /*2040*/  @P4 HFMA2.MMA R79, R79, R107, -RZ ;  /* 0x0000006b4f4f4235 */ /* 0x000fe400001000ff */
[----:B------:R-:W-:Y:S01]  /*2050*/  @P4 HMUL2 R76, R76, R104 ;  /* 0x000000684c4c4232 */ /* 0x000fe20000000000 */
[----:B------:R-:W-:Y:S01]  /*2060*/  SHF.R.S32.HI R104, RZ, 0x1f, R124 ;  /* 0x0000001fff687819 */ /* 0x000fe2000001147c */
[----:B------:R-:W-:Y:S01]  /*2070*/  IMAD.SHL.U32 R107, R106, 0x40, RZ ;  /* 0x000000406a6b7824 */ /* 0x000fe200078e00ff */
[----:B------:R-:W-:-:S04]  /*2080*/  @P4 HFMA2.MMA R77, R77, R105, -RZ ;  /* 0x000000694d4d4235 */ /* 0x000fc800001000ff */
[----:B------:R-:W-:-:S04]  /*2090*/  IADD3 R124, P3, R124, R107, RZ ;  /* 0x0000006b7c7c7210 */ /* 0x000fc80007f7e0ff */
[----:B------:R-:W-:Y:S02]  /*20a0*/  LEA.HI.X.SX32 R107, R107, R104, 0x1, P3 ;  /* 0x000000686b6b7211 */ /* 0x000fe400018f0eff */
[----:B------:R-:W-:-:S04]  /*20b0*/  LEA R104, P3, R124, c[0x0][0x198], 0x1 ;  /* 0x000066007c687a11 */ /* 0x000fc800078608ff */
[----:B------:R-:W-:-:S05]  /*20c0*/  LEA.HI.X R105, R124, c[0x0][0x19c], R107, 0x1, P3 ;  /* 0x000067007c697a11 */ /* 0x000fca00018f0c6b */
[----:B------:R1:W-:Y:S04]  /*20d0*/  STG.E.128 [R104.64], R76 ;  /* 0x0000004c68007986 */ /* 0x0003e8000c101d24 */
.L_x_28:
[----:B------:R-:W-:Y:S05]  /*20e0*/  BSYNC B1 ;  /* 0x0000000000017941 */ /* 0x000fea0003800000 */
.L_x_27:
[----:B------:R-:W-:Y:S01]  /*20f0*/  BSSY B1, `(.L_x_29) ;  /* 0x0000029000017945 */ /* 0x000fe20003800000 */
[----:B------:R-:W-:Y:S05]  /*2100*/  @P1 BRA `(.L_x_30) ;  /* 0x0000027000001947 */ /* 0x000fea0003800000 */
[----:B----4-:R-:W4:Y:S01]  /*2110*/  LDG.E R4, [R122.64] ;  /* 0x000000247a047981 */ /* 0x010f22000c1e1900 */
[----:B------:R-:W-:Y:S01]  /*2120*/  IADD3 R124, R121, c[0x0][0x1d4], RZ ;  /* 0x00007500797c7a10 */ /* 0x000fe20007ffe0ff */
[----:B------:R-:W-:-:S04]  /*2130*/  IMAD R6, R115, c[0x0][0x1d4], RZ ;  /* 0x0000750073067a24 */ /* 0x000fc800078e02ff */
[----:B------:R-:W-:Y:S02]  /*2140*/  IMAD.SHL.U32 R124, R124, 0x8, RZ ;  /* 0x000000087c7c7824 */ /* 0x000fe400078e00ff */
[----:B----4-:R-:W-:-:S04]  /*2150*/  IMAD R4, R4, c[0x0][0x1d8], RZ ;  /* 0x0000760004047a24 */ /* 0x010fc800078e02ff */
[----:B------:R-:W-:-:S04]  /*2160*/  IMAD.SHL.U32 R5, R4, 0x40, RZ ;  /* 0x0000004004057824 */ /* 0x000fc800078e00ff */
[----:B------:R-:W-:-:S05]  /*2170*/  IMAD R5, R5, c[0x0][0x1d4], R124 ;  /* 0x0000750005057a24 */ /* 0x000fca00078e027c */
        /* <DEDUP_REMOVED lines=11> */
[----:B-1----:R-:W-:Y:S02]  /*2230*/  @P3 IMAD R104, R108, c[0x0][0x1d8], R17 ;  /* 0x000076006c683a24 */ /* 0x002fe400078e0211 */
[----:B------:R-:W-:-:S03]  /*2240*/  @P3 IMAD.MOV.U32 R105, RZ, RZ, 0x2 ;  /* 0x00000002ff693424 */ /* 0x000fc600078e00ff */
[----:B------:R-:W-:-:S05]  /*2250*/  @P3 LEA R104, R104, 0x8, 0x6 ;  /* 0x0000000868683811 */ /* 0x000fca00078e30ff */
[----:B------:R-:W-:-:S06]  /*2260*/  @P3 IMAD.WIDE R104, R104, R105, c[0x0][0x230] ;  /* 0x00008c0068683625 */ /* 0x000fcc00078e0269 */
[----:B------:R-:W4:Y:S01]  /*2270*/  @P3 LDG.E.128 R104, [R104.64] ;  /* 0x0000002468683981 */ /* 0x000f22000c1e1d00 */
[----:B---3-5:R-:W-:Y:S01]  /*2280*/  HADD2 R6, R6, R50 ;  /* 0x0000003206067230 */ /* 0x028fe20000000000 */
[----:B------:R-:W-:Y:S01]  /*2290*/  HFMA2.MMA R7, R7, 1, 1, R51 ;  /* 0x3c003c0007077835 */ /* 0x000fe20000000033 */
[----:B------:R-:W-:Y:S01]  /*22a0*/  HADD2 R4, R4, R48 ;  /* 0x0000003004047230 */ /* 0x000fe20000000000 */
[----:B------:R-:W-:Y:S01]  /*22b0*/  HFMA2.MMA R5, R5, 1, 1, R49 ;  /* 0x3c003c0005057835 */ /* 0x000fe20000000031 */
[----:B----4-:R-:W-:Y:S01]  /*22c0*/  @P3 HMUL2 R6, R6, R106 ;  /* 0x0000006a06063232 */ /* 0x010fe20000000000 */
[----:B------:R-:W-:Y:S02]  /*22d0*/  IMAD R106, R112, c[0x0][0x1d4], RZ ;  /* 0x00007500706a7a24 */ /* 0x000fe400078e02ff */
[----:B------:R-:W-:Y:S01]  /*22e0*/  @P3 HFMA2.MMA R7, R7, R107, -RZ ;  /* 0x0000006b07073235 */ /* 0x000fe200001000ff */
[----:B------:R-:W-:Y:S01]  /*22f0*/  @P3 HMUL2 R4, R4, R104 ;  /* 0x0000006804043232 */ /* 0x000fe20000000000 */
[----:B------:R-:W-:Y:S01]  /*2300*/  @P3 HFMA2.MMA R5, R5, R105, -RZ ;  /* 0x0000006905053235 */ /* 0x000fe200001000ff */
[----:B------:R-:W-:Y:S01]  /*2310*/  IMAD.SHL.U32 R107, R106, 0x40, RZ ;  /* 0x000000406a6b7824 */ /* 0x000fe200078e00ff */
[----:B------:R-:W-:-:S04]  /*2320*/  SHF.R.S32.HI R104, RZ, 0x1f, R124 ;  /* 0x0000001fff687819 */ /* 0x000fc8000001147c */
[----:B------:R-:W-:-:S04]  /*2330*/  IADD3 R124, P3, R107, R124, RZ ;  /* 0x0000007c6b7c7210 */ /* 0x000fc80007f7e0ff */
[----:B------:R-:W-:Y:S02]  /*2340*/  LEA.HI.X.SX32 R105, R107, R104, 0x1, P3 ;  /* 0x000000686b697211 */ /* 0x000fe400018f0eff */
[----:B------:R-:W-:-:S04]  /*2350*/  LEA R104, P3, R124, c[0x0][0x198], 0x1 ;  /* 0x000066007c687a11 */ /* 0x000fc800078608ff */
[----:B------:R-:W-:-:S05]  /*2360*/  LEA.HI.X R105, R124, c[0x0][0x19c], R105, 0x1, P3 ;  /* 0x000067007c697a11 */ /* 0x000fca00018f0c69 */
[----:B------:R1:W-:Y:S04]  /*2370*/  STG.E.128 [R104.64], R4 ;  /* 0x0000000468007986 */ /* 0x0003e8000c101d24 */
.L_x_30:
[----:B------:R-:W-:Y:S05]  /*2380*/  BSYNC B1 ;  /* 0x0000000000017941 */ /* 0x000fea0003800000 */
.L_x_29:
[----:B------:R-:W-:Y:S01]  /*2390*/  BSSY B1, `(.L_x_31) ;  /* 0x000002a000017945 */ /* 0x000fe20003800000 */
[----:B------:R-:W-:Y:S05]  /*23a0*/  @P1 BRA `(.L_x_32) ;  /* 0x0000028000001947 */ /* 0x000fea0003800000 */
[----:B----4-:R-:W4:Y:S01]  /*23b0*/  LDG.E R80, [R122.64] ;  /* 0x000000247a507981 */ /* 0x010f22000c1e1900 */
[----:B------:R-:W-:Y:S02]  /*23c0*/  IMAD.MOV.U32 R124, RZ, RZ, c[0x0][0x1d4] ;  /* 0x00007500ff7c7624 */ /* 0x000fe400078e00ff */
[----:B------:R-:W-:Y:S02]  /*23d0*/  IMAD R82, R115, c[0x0][0x1d4], RZ ;  /* 0x0000750073527a24 */ /* 0x000fe400078e02ff */
[----:B------:R-:W-:-:S04]  /*23e0*/  IMAD R124, R124, 0x2, R121 ;  /* 0x000000027c7c7824 */ /* 0x000fc800078e0279 */
        /* <DEDUP_REMOVED lines=19> */
[----:B------:R-:W4:Y:S01]  /*2520*/  @P3 LDG.E.128 R104, [R104.64+0x10] ;  /* 0x0000102468683981 */ /* 0x000f22000c1e1d00 */
[----:B--2--5:R-:W-:Y:S01]  /*2530*/  HADD2 R82, R82, R54 ;  /* 0x0000003652527230 */ /* 0x024fe20000000000 */
        /* <DEDUP_REMOVED lines=15> */
.L_x_32:
[----:B------:R-:W-:Y:S05]  /*2630*/  BSYNC B1 ;  /* 0x0000000000017941 */ /* 0x000fea0003800000 */
.L_x_31:
[----:B------:R-:W-:Y:S01]  /*2640*/  BSSY B1, `(.L_x_33) ;  /* 0x000002a000017945 */ /* 0x000fe20003800000 */
[----:B------:R-:W-:Y:S05]  /*2650*/  @P1 BRA `(.L_x_34) ;  /* 0x0000028000001947 */ /* 0x000fea0003800000 */
[----:B----4-:R-:W4:Y:S01]  /*2660*/  LDG.E R84, [R122.64] ;  /* 0x000000247a547981 */ /* 0x010f22000c1e1900 */
[----:B------:R-:W-:Y:S02]  /*2670*/  IMAD.MOV.U32 R124, RZ, RZ, 0x3 ;  /* 0x00000003ff7c7424 */ /* 0x000fe400078e00ff */
[----:B------:R-:W-:Y:S02]  /*2680*/  IMAD R86, R115, c[0x0][0x1d4], RZ ;  /* 0x0000750073567a24 */ /* 0x000fe400078e02ff */
[----:B------:R-:W-:-:S04]  /*2690*/  IMAD R124, R124, c[0x0][0x1d4], R121 ;  /* 0x000075007c7c7a24 */ /* 0x000fc800078e0279 */
        /* <DEDUP_REMOVED lines=20> */
[----:B-----5:R-:W-:Y:S01]  /*27e0*/  HADD2 R86, R86, R58 ;  /* 0x0000003a56567230 */ /* 0x020fe20000000000 */
        /* <DEDUP_REMOVED lines=15> */
.L_x_34:
[----:B------:R-:W-:Y:S05]  /*28e0*/  BSYNC B1 ;  /* 0x0000000000017941 */ /* 0x000fea0003800000 */
.L_x_33:
        /* <DEDUP_REMOVED lines=26> */
[----:B0----5:R-:W-:Y:S01]  /*2a90*/  HADD2 R90, R90, R62 ;  /* 0x0000003e5a5a7230 */ /* 0x021fe20000000000 */
        /* <DEDUP_REMOVED lines=15> */
.L_x_36:
[----:B------:R-:W-:Y:S05]  /*2b90*/  BSYNC B1 ;  /* 0x0000000000017941 */ /* 0x000fea0003800000 */
.L_x_35:
        /* <DEDUP_REMOVED lines=21> */
[----:B01----:R-:W-:Y:S02]  /*2cf0*/  @P3 IMAD R104, R108, c[0x0][0x1d8], R17 ;  /* 0x000076006c683a24 */ /* 0x003fe400078e0211 */
        /* <DEDUP_REMOVED lines=20> */
.L_x_38:
[----:B------:R-:W-:Y:S05]  /*2e40*/  BSYNC B1 ;  /* 0x0000000000017941 */ /* 0x000fea0003800000 */
.L_x_37:
        /* <DEDUP_REMOVED lines=42> */
.L_x_40:
[----:B------:R-:W-:Y:S05]  /*30f0*/  BSYNC B1 ;  /* 0x0000000000017941 */ /* 0x000fea0003800000 */
.L_x_39:
        /* <DEDUP_REMOVED lines=26> */
[----:B------:R-:W-:Y:S01]  /*32a0*/  IMAD R122, R112, c[0x0][0x1d4], RZ ;  /* 0x00007500707a7a24 */ /* 0x000fe200078e02ff */
[----:B-----5:R-:W-:Y:S01]  /*32b0*/  HFMA2.MMA R101, R101, 1, 1, R73 ;  /* 0x3c003c0065657835 */ /* 0x020fe20000000049 */
[----:B------:R-:W-:Y:S02]  /*32c0*/  HADD2 R100, R100, R72 ;  /* 0x0000004864647230 */ /* 0x000fe40000000000 */
[----:B------:R-:W-:Y:S01]  /*32d0*/  IMAD.SHL.U32 R123, R122, 0x40, RZ ;  /* 0x000000407a7b7824 */ /* 0x000fe200078e00ff */
[----:B------:R-:W-:Y:S01]  /*32e0*/  SHF.R.S32.HI R122, RZ, 0x1f, R121 ;  /* 0x0000001fff7a7819 */ /* 0x000fe20000011479 */
[----:B------:R-:W-:Y:S02]  /*32f0*/  HADD2 R102, R102, R74 ;  /* 0x0000004a66667230 */ /* 0x000fe40000000000 */
[----:B------:R-:W-:Y:S01]  /*3300*/  HADD2 R103, R103, R75 ;  /* 0x0000004b67677230 */ /* 0x000fe20000000000 */
[----:B------:R-:W-:-:S04]  /*3310*/  IADD3 R121, P3, R123, R121, RZ ;  /* 0x000000797b797210 */ /* 0x000fc80007f7e0ff */
[----:B------:R-:W-:Y:S01]  /*3320*/  LEA.HI.X.SX32 R122, R123, R122, 0x1, P3 ;  /* 0x0000007a7b7a7211 */ /* 0x000fe200018f0eff */
[----:B----4-:R-:W-:Y:S01]  /*3330*/  @P4 HMUL2 R100, R100, R104 ;  /* 0x0000006864644232 */ /* 0x010fe20000000000 */
[C---:B------:R-:W-:Y:S01]  /*3340*/  LEA R104, P3, R121.reuse, c[0x0][0x198], 0x1 ;  /* 0x0000660079687a11 */ /* 0x040fe200078608ff */
[----:B------:R-:W-:Y:S01]  /*3350*/  @P4 HFMA2.MMA R102, R102, R106, -RZ ;  /* 0x0000006a66664235 */ /* 0x000fe200001000ff */
[----:B------:R-:W-:Y:S02]  /*3360*/  @P4 HMUL2 R101, R101, R105 ;  /* 0x0000006965654232 */ /* 0x000fe40000000000 */
[----:B------:R-:W-:Y:S01]  /*3370*/  LEA.HI.X R105, R121, c[0x0][0x19c], R122, 0x1, P3 ;  /* 0x0000670079697a11 */ /* 0x000fe200018f0c7a */
[----:B------:R-:W-:-:S05]  /*3380*/  @P4 HMUL2 R103, R103, R107 ;  /* 0x0000006b67674232 */ /* 0x000fca0000000000 */
[----:B------:R0:W-:Y:S03]  /*3390*/  STG.E.128 [R104.64], R100 ;  /* 0x0000006468007986 */ /* 0x0001e6000c101d24 */
.L_x_42:
[----:B------:R-:W-:Y:S05]  /*33a0*/  BSYNC B1 ;  /* 0x0000000000017941 */ /* 0x000fea0003800000 */
.L_x_41:
[----:B------:R-:W-:Y:S01]  /*33b0*/  BSSY B1, `(.L_x_43) ;  /* 0x0000042000017945 */ /* 0x000fe20003800000 */
[----:B------:R-:W-:Y:S05]  /*33c0*/  @P1 BRA `(.L_x_44) ;  /* 0x0000040000001947 */ /* 0x000fea0003800000 */
[----:B------:R-:W-:-:S04]  /*33d0*/  ISETP.NE.U32.AND P1, PT, RZ, c[0x0][0x218], PT ;  /* 0x00008600ff007a0c */ /* 0x000fc80003f25070 */
[----:B------:R-:W-:Y:S02]  /*33e0*/  ISETP.NE.AND.EX P3, PT, RZ, c[0x0][0x21c], PT, P1 ;  /* 0x00008700ff007a0c */ /* 0x000fe40003f65310 */
[----:B------:R-:W-:-:S04]  /*33f0*/  ISETP.NE.U32.AND P1, PT, RZ, c[0x0][0x228], PT ;  /* 0x00008a00ff007a0c */ /* 0x000fc80003f25070 */
[----:B------:R-:W-:-:S07]  /*3400*/  ISETP.NE.AND.EX P1, PT, RZ, c[0x0][0x22c], PT, P1 ;  /* 0x00008b00ff007a0c */ /* 0x000fce0003f25310 */
[----:B01----:R-:W-:Y:S02]  /*3410*/  @P3 IMAD R104, R17, c[0x0][0x220], R111 ;  /* 0x0000880011683a24 */ /* 0x003fe400078e026f */
[----:B------:R-:W-:-:S03]  /*3420*/  @P3 IMAD.MOV.U32 R106, RZ, RZ, 0x2 ;  /* 0x00000002ff6a3424 */ /* 0x000fc600078e00ff */
[----:B------:R-:W-:Y:S01]  /*3430*/  @P3 IADD3 R105, R104, -0x1, RZ ;  /* 0xffffffff68693810 */ /* 0x000fe20007ffe0ff */
[----:B------:R-:W-:-:S04]  /*3440*/  @P1 IMAD.MOV.U32 R104, RZ, RZ, 0x2 ;  /* 0x00000002ff681424 */ /* 0x000fc800078e00ff */
[----:B------:R-:W-:-:S04]  /*3450*/  @P3 IMAD R105, R105, c[0x0][0x220], R118 ;  /* 0x0000880069693a24 */ /* 0x000fc800078e0276 */
[----:B------:R-:W-:-:S04]  /*3460*/  @P3 IMAD.WIDE R106, R105, R106, c[0x0][0x218] ;  /* 0x00008600696a3625 */ /* 0x000fc800078e026a */
[----:B------:R-:W-:Y:S02]  /*3470*/  @P1 IMAD.WIDE R104, R17, R104, c[0x0][0x228] ;  /* 0x00008a0011681625 */ /* 0x000fe400078e0268 */
[----:B----4-:R0:W4:Y:S04]  /*3480*/  @P3 LDG.E.U16 R106, [R106.64] ;  /* 0x000000246a6a3981 */ /* 0x010128000c1e1500 */
[----:B---3--:R1:W3:Y:S01]  /*3490*/  @P1 LDG.E.U16 R104, [R104.64] ;  /* 0x0000002468681981 */ /* 0x0082e2000c1e1500 */
[C---:B------:R-:W-:Y:S02]  /*34a0*/  @P1 ISETP.GE.AND P4, PT, R118.reuse, R117, PT ;  /* 0x000000757600120c */ /* 0x040fe40003f86270 */
[----:B------:R-:W-:Y:S01]  /*34b0*/  @P1 IADD3 R122, R118, 0x1, -R111 ;  /* 0x00000001767a1810 */ /* 0x000fe20007ffe86f */
[----:B0----5:R-:W-:Y:S01]  /*34c0*/  HMUL2 R107, R9, R77 ;  /* 0x0000004d096b7232 */ /* 0x021fe20000000000 */
[----:B-1----:R-:W-:-:S03]  /*34d0*/  HFMA2.MMA R105, R8, R76, -RZ ;  /* 0x0000004c08697235 */ /* 0x002fc600001000ff */
[----:B------:R-:W-:-:S04]  /*34e0*/  HFMA2 R107, R13, R5, R107 ;  /* 0x000000050d6b7231 */ /* 0x000fc8000000006b */
[----:B------:R-:W-:Y:S01]  /*34f0*/  HFMA2 R107, R21, R81, R107 ;  /* 0x00000051156b7231 */ /* 0x000fe2000000006b */
[----:B------:R-:W-:-:S03]  /*3500*/  HFMA2.MMA R105, R12, R4, R105 ;  /* 0x000000040c697235 */ /* 0x000fc60000000069 */
[----:B--2---:R-:W-:-:S03]  /*3510*/  HFMA2 R107, R25, R85, R107 ;  /* 0x00000055196b7231 */ /* 0x004fc6000000006b */
[----:B------:R-:W-:Y:S01]  /*3520*/  HFMA2.MMA R105, R20, R80, R105 ;  /* 0x0000005014697235 */ /* 0x000fe20000000069 */
[----:B------:R-:W-:-:S04]  /*3530*/  HFMA2 R107, R29, R89, R107 ;  /* 0x000000591d6b7231 */ /* 0x000fc8000000006b */
[----:B------:R-:W-:Y:S01]  /*3540*/  HFMA2 R107, R33, R93, R107 ;  /* 0x0000005d216b7231 */ /* 0x000fe2000000006b */
[----:B------:R-:W-:-:S03]  /*3550*/  HFMA2.MMA R105, R24, R84, R105 ;  /* 0x0000005418697235 */ /* 0x000fc60000000069 */
[----:B------:R-:W-:-:S03]  /*3560*/  HFMA2 R107, R37, R97, R107 ;  /* 0x00000061256b7231 */ /* 0x000fc6000000006b */
[----:B------:R-:W-:Y:S01]  /*3570*/  HFMA2.MMA R105, R28, R88, R105 ;  /* 0x000000581c697235 */ /* 0x000fe20000000069 */
[----:B------:R-:W-:-:S05]  /*3580*/  HFMA2 R107, R41, R101, R107 ;  /* 0x00000065296b7231 */ /* 0x000fca000000006b */
[----:B------:R-:W-:-:S06]  /*3590*/  HFMA2.MMA R105, R32, R92, R105 ;  /* 0x0000005c20697235 */ /* 0x000fcc0000000069 */
[----:B------:R-:W-:-:S06]  /*35a0*/  HFMA2.MMA R105, R36, R96, R105 ;  /* 0x0000006024697235 */ /* 0x000fcc0000000069 */
[----:B------:R-:W-:-:S10]  /*35b0*/  HFMA2.MMA R105, R40, R100, R105 ;  /* 0x0000006428697235 */ /* 0x000fd40000000069 */
[----:B------:R-:W-:Y:S02]  /*35c0*/  HADD2 R105, R105, R107 ;  /* 0x0000006b69697230 */ /* 0x000fe40000000000 */
[----:B------:R-:W-:-:S06]  /*35d0*/  HMUL2 R107, R10, R78 ;  /* 0x0000004e0a6b7232 */ /* 0x000fcc0000000000 */
[----:B------:R-:W-:Y:S01]  /*35e0*/  HFMA2.MMA R121, R14, R6, R107 ;  /* 0x000000060e797235 */ /* 0x000fe2000000006b */
[----:B------:R-:W-:-:S06]  /*35f0*/  HMUL2 R107, R11, R79 ;  /* 0x0000004f0b6b7232 */ /* 0x000fcc0000000000 */
[----:B------:R-:W-:-:S03]  /*3600*/  HFMA2.MMA R107, R15, R7, R107 ;  /* 0x000000070f6b7235 */ /* 0x000fc6000000006b */
[----:B------:R-:W-:-:S03]  /*3610*/  HFMA2 R121, R22, R82, R121 ;  /* 0x0000005216797231 */ /* 0x000fc60000000079 */
[----:B------:R-:W-:Y:S01]  /*3620*/  HFMA2.MMA R107, R23, R83, R107 ;  /* 0x00000053176b7235 */ /* 0x000fe2000000006b */
[----:B------:R-:W-:-:S04]  /*3630*/  HFMA2 R121, R26, R86, R121 ;  /* 0x000000561a797231 */ /* 0x000fc80000000079 */
[----:B------:R-:W-:Y:S01]  /*3640*/  HFMA2 R121, R30, R90, R121 ;  /* 0x0000005a1e797231 */ /* 0x000fe20000000079 */
[----:B------:R-:W-:-:S03]  /*3650*/  HFMA2.MMA R107, R27, R87, R107 ;  /* 0x000000571b6b7235 */ /* 0x000fc6000000006b */
[----:B------:R-:W-:-:S03]  /*3660*/  HFMA2 R121, R34, R94, R121 ;  /* 0x0000005e22797231 */ /* 0x000fc60000000079 */
[----:B------:R-:W-:Y:S01]  /*3670*/  HFMA2.MMA R107, R31, R91, R107 ;  /* 0x0000005b1f6b7235 */ /* 0x000fe2000000006b */
[----:B------:R-:W-:-:S04]  /*3680*/  HFMA2 R121, R38, R98, R121 ;  /* 0x0000006226797231 */ /* 0x000fc80000000079 */
[----:B------:R-:W-:Y:S01]  /*3690*/  HFMA2 R121, R42, R102, R121 ;  /* 0x000000662a797231 */ /* 0x000fe20000000079 */
[----:B------:R-:W-:-:S03]  /*36a0*/  HFMA2.MMA R107, R35, R95, R107 ;  /* 0x0000005f236b7235 */ /* 0x000fc6000000006b */
[----:B------:R-:W-:-:S03]  /*36b0*/  HADD2 R105, R105, R121 ;  /* 0x0000007969697230 */ /* 0x000fc60000000000 */
[----:B------:R-:W-:-:S10]  /*36c0*/  HFMA2.MMA R107, R39, R99, R107 ;  /* 0x00000063276b7235 */ /* 0x000fd4000000006b */
[----:B------:R-:W-:-:S06]  /*36d0*/  HFMA2 R107, R43, R103, R107 ;  /* 0x000000672b6b7231 */ /* 0x000fcc000000006b */
[----:B------:R-:W-:Y:S01]  /*36e0*/  HFMA2.MMA R105, R105, 1, 1, R107 ;  /* 0x3c003c0069697835 */ /* 0x000fe2000000006b */
[----:B------:R-:W-:-:S05]  /*36f0*/  @P1 SEL R107, R18, RZ, !P4 ;  /* 0x000000ff126b1207 */ /* 0x000fca0006000000 */
[----:B------:R-:W-:-:S04]  /*3700*/  @P1 IMAD.IADD R121, R107, 0x1, R122 ;  /* 0x000000016b791824 */ /* 0x000fc800078e027a */
[--C-:B------:R-:W-:Y:S01]  /*3710*/  HADD2.F32 R107, -RZ, R105.reuse.H0_H0 ;  /* 0x20000069ff6b7230 */ /* 0x100fe20000004100 */
[----:B------:R-:W0:Y:S01]  /*3720*/  @P1 I2F R124, R121 ;  /* 0x00000079007c1306 */ /* 0x000e220000201400 */
[----:B------:R-:W-:-:S05]  /*3730*/  HADD2.F32 R122, -RZ, R105.H1_H1 ;  /* 0x30000069ff7a7230 */ /* 0x000fca0000004100 */
[----:B------:R-:W-:-:S04]  /*3740*/  FADD.FTZ R107, R107, R122 ;  /* 0x0000007a6b6b7221 */ /* 0x000fc80000010000 */
[----:B------:R-:W-:Y:S01]  /*3750*/  FMUL.FTZ R107, R107, c[0x0][0x1f0] ;  /* 0x00007c006b6b7a20 */ /* 0x000fe20000410000 */
[----:B----4-:R-:W-:Y:S02]  /*3760*/  @P3 HADD2.F32 R106, -RZ, R106.H0_H0 ;  /* 0x2000006aff6a3230 */ /* 0x010fe40000004100 */
[----:B---3--:R-:W-:-:S03]  /*3770*/  @P1 HADD2.F32 R104, -RZ, R104.H0_H0 ;  /* 0x20000068ff681230 */ /* 0x008fc60000004100 */
[----:B------:R-:W-:-:S04]  /*3780*/  @P3 FADD.FTZ R107, R107, R106 ;  /* 0x0000006a6b6b3221 */ /* 0x000fc80000010000 */
[----:B0-----:R-:W-:Y:S02]  /*3790*/  @P1 FFMA.FTZ R107, R124, R104, R107 ;  /* 0x000000687c6b1223 */ /* 0x001fe4000001006b */
[----:B------:R-:W-:-:S03]  /*37a0*/  IMAD.IADD R104, R118, 0x1, -R116 ;  /* 0x0000000176687824 */ /* 0x000fc600078e0a74 */
[----:B------:R-:W-:Y:S02]  /*37b0*/  @!P0 FMNMX.FTZ R120, R120, R107, !PT ;  /* 0x0000006b78788209 */ /* 0x000fe40007810000 */
[----:B------:R0:W-:Y:S04]  /*37c0*/  STS [R104.X4+0x140], R107 ;  /* 0x0001406b68007388 */ /* 0x0001e80000004800 */
.L_x_44:
[----:B------:R-:W-:Y:S05]  /*37d0*/  BSYNC B1 ;  /* 0x0000000000017941 */ /* 0x000fea0003800000 */
.L_x_43:
[----:B------:R-:W-:-:S04]  /*37e0*/  IADD3 R118, R118, 0x100, RZ ;  /* 0x0000010076767810 */ /* 0x000fc80007ffe0ff */
[----:B------:R-:W-:-:S13]  /*37f0*/  ISETP.GE.AND P0, PT, R118, R119, PT ;  /* 0x000000777600720c */ /* 0x000fda0003f06270 */
[----:B------:R-:W-:Y:S01]  /*3800*/  @P0 CALL.REL.NOINC `(.L_x_26) ;  /* 0x0000001000000944 */ /* 0x000fe20003c00000 */
[----:B------:R-:W-:Y:S05]  /*3810*/  BRA `(.L_x_45) ;  /* 0xffffe48000007947 */ /* 0x000fea000383ffff */
.L_x_26:
[----:B------:R-:W-:Y:S05]  /*3820*/  BSYNC B0 ;  /* 0x0000000000007941 */ /* 0x000fea0003800000 */
.L_x_25:
[----:B------:R-:W4:Y:S01]  /*3830*/  SHFL.BFLY PT, R3, R120, 0x10, 0x1f ;  /* 0x0e001f0078037f89 */ /* 0x000f2200000e0000 */
[----:B-1---5:R-:W-:Y:S01]  /*3840*/  SHF.R.S32.HI R7, RZ, 0x1f, R16 ;  /* 0x0000001fff077819 */ /* 0x022fe20000011410 */
[----:B------:R-:W-:Y:S03]  /*3850*/  BSSY B0, `(.L_x_46) ;  /* 0x0000088000007945 */ /* 0x000fe60003800000 */
[----:B------:R-:W-:-:S04]  /*3860*/  LEA.HI R6, R7, R16, RZ, 0x5 ;  /* 0x0000001007067211 */ /* 0x000fc800078f28ff */
[----:B0-----:R-:W-:-:S05]  /*3870*/  LOP3.LUT R9, R6, 0xffffffe0, RZ, 0xc0, !PT ;  /* 0xffffffe006097812 */ /* 0x001fca00078ec0ff */
[----:B------:R-:W-:-:S05]  /*3880*/  IMAD.IADD R9, R16, 0x1, -R9 ;  /* 0x0000000110097824 */ /* 0x000fca00078e0a09 */
[C---:B------:R-:W-:Y:S02]  /*3890*/  ISETP.NE.AND P0, PT, R9.reuse, RZ, PT ;  /* 0x000000ff0900720c */ /* 0x040fe40003f05270 */
[----:B------:R-:W-:Y:S02]  /*38a0*/  ISETP.GT.AND P1, PT, R9, 0x7, PT ;  /* 0x000000070900780c */ /* 0x000fe40003f24270 */
[----:B----4-:R-:W-:-:S05]  /*38b0*/  FMNMX.FTZ R3, R3, R120, !PT ;  /* 0x0000007803037209 */ /* 0x010fca0007810000 */
[----:B------:R-:W0:Y:S04]  /*38c0*/  SHFL.BFLY PT, R0, R3, 0x8, 0x1f ;  /* 0x0d001f0003007f89 */ /* 0x000e2800000e0000 */
[----:B------:R-:W-:Y:S02]  /*38d0*/  @!P0 SHF.R.S32.HI R6, RZ, 0x5, R6 ;  /* 0x00000005ff068819 */ /* 0x000fe40000011406 */
[----:B0-----:R-:W-:-:S05]  /*38e0*/  FMNMX.FTZ R0, R3, R0, !PT ;  /* 0x0000000003007209 */ /* 0x001fca0007810000 */
[----:B------:R-:W0:Y:S02]  /*38f0*/  SHFL.BFLY PT, R5, R0, 0x4, 0x1f ;  /* 0x0c801f0000057f89 */ /* 0x000e2400000e0000 */
[----:B0-----:R-:W-:Y:S01]  /*3900*/  FMNMX.FTZ R5, R0, R5, !PT ;  /* 0x0000000500057209 */ /* 0x001fe20007810000 */
[----:B------:R-:W-:-:S04]  /*3910*/  IMAD.MOV.U32 R0, RZ, RZ, -0x800001 ;  /* 0xff7fffffff007424 */ /* 0x000fc800078e00ff */
[----:B------:R-:W0:Y:S02]  /*3920*/  SHFL.BFLY PT, R4, R5, 0x2, 0x1f ;  /* 0x0c401f0005047f89 */ /* 0x000e2400000e0000 */
[----:B0-----:R-:W-:-:S05]  /*3930*/  FMNMX.FTZ R4, R5, R4, !PT ;  /* 0x0000000405047209 */ /* 0x001fca0007810000 */
[----:B------:R-:W0:Y:S02]  /*3940*/  SHFL.BFLY PT, R7, R4, 0x1, 0x1f ;  /* 0x0c201f0004077f89 */ /* 0x000e2400000e0000 */
[----:B0-----:R-:W-:-:S05]  /*3950*/  FMNMX.FTZ R7, R4, R7, !PT ;  /* 0x0000000704077209 */ /* 0x001fca0007810000 */
[----:B------:R0:W-:Y:S04]  /*3960*/  @!P0 STS [R6.X4], R7 ;  /* 0x0000000706008388 */ /* 0x0001e80000004800 */
[----:B------:R-:W-:Y:S01]  /*3970*/  BAR.SYNC.DEFER_BLOCKING 0x0 ;  /* 0x0000000000007b1d */ /* 0x000fe20000010000 */
[----:B0-----:R-:W-:Y:S02]  /*3980*/  IMAD.IADD R7, R16, 0x1, R116 ;  /* 0x0000000110077824 */ /* 0x001fe400078e0274 */
[----:B------:R-:W-:-:S03]  /*3990*/  IMAD.MOV.U32 R6, RZ, RZ, RZ ;  /* 0x000000ffff067224 */ /* 0x000fc600078e00ff */
[----:B------:R-:W0:Y:S01]  /*39a0*/  @!P1 LDS R0, [R9.X4] ;  /* 0x0000000009009984 */ /* 0x000e220000004800 */
[----:B------:R-:W-:-:S03]  /*39b0*/  ISETP.GE.AND P1, PT, R7, R111, PT ;  /* 0x0000006f0700720c */ /* 0x000fc60003f26270 */
[----:B0-----:R-:W0:Y:S02]  /*39c0*/  SHFL.BFLY PT, R3, R0, 0x4, 0x1f ;  /* 0x0c801f0000037f89 */ /* 0x001e2400000e0000 */
[----:B0-----:R-:W-:-:S05]  /*39d0*/  FMNMX.FTZ R3, R3, R0, !PT ;  /* 0x0000000003037209 */ /* 0x001fca0007810000 */
[----:B------:R-:W0:Y:S02]  /*39e0*/  SHFL.BFLY PT, R4, R3, 0x2, 0x1f ;  /* 0x0c401f0003047f89 */ /* 0x000e2400000e0000 */
[----:B0-----:R-:W-:-:S05]  /*39f0*/  FMNMX.FTZ R4, R3, R4, !PT ;  /* 0x0000000403047209 */ /* 0x001fca0007810000 */
[----:B------:R-:W0:Y:S02]  /*3a00*/  SHFL.BFLY PT, R5, R4, 0x1, 0x1f ;  /* 0x0c201f0004057f89 */ /* 0x000e2400000e0000 */
[----:B0-----:R-:W-:-:S05]  /*3a10*/  FMNMX.FTZ R5, R4, R5, !PT ;  /* 0x0000000504057209 */ /* 0x001fca0007810000 */
[----:B------:R0:W1:Y:S01]  /*3a20*/  SHFL.IDX PT, R11, R5, RZ, 0x1f ;  /* 0x00001fff050b7589 */ /* 0x00006200000e0000 */
[----:B------:R-:W-:Y:S05]  /*3a30*/  @P1 BRA `(.L_x_47) ;  /* 0x0000069000001947 */ /* 0x000fea0003800000 */
[----:B------:R-:W-:Y:S01]  /*3a40*/  LOP3.LUT R0, RZ, R116, RZ, 0x33, !PT ;  /* 0x00000074ff007212 */ /* 0x000fe200078e33ff */
[----:B------:R-:W-:Y:S01]  /*3a50*/  BSSY B1, `(.L_x_48) ;  /* 0x0000021000017945 */ /* 0x000fe20003800000 */
[----:B------:R-:W-:Y:S02]  /*3a60*/  IMAD.MOV.U32 R6, RZ, RZ, RZ ;  /* 0x000000ffff067224 */ /* 0x000fe400078e00ff */
[----:B------:R-:W-:-:S04]  /*3a70*/  IADD3 R0, -R16, R111, R0 ;  /* 0x0000006f10007210 */ /* 0x000fc80007ffe100 */
[----:B------:R-:W-:-:S04]  /*3a80*/  LEA.HI R3, R0, 0x1, RZ, 0x18 ;  /* 0x0000000100037811 */ /* 0x000fc800078fc0ff */
[----:B------:R-:W-:-:S13]  /*3a90*/  LOP3.LUT P0, R3, R3, 0x3, RZ, 0xc0, !PT ;  /* 0x0000000303037812 */ /* 0x000fda000780c0ff */
[----:B------:R-:W-:Y:S05]  /*3aa0*/  @!P0 BRA `(.L_x_49) ;  /* 0x000001b000008947 */ /* 0x000fea0003800000 */
[----:B------:R-:W-:Y:S01]  /*3ab0*/  ISETP.NE.U32.AND P0, PT, RZ, c[0x0][0x200], PT ;  /* 0x00008000ff007a0c */ /* 0x000fe20003f05070 */
[----:B------:R-:W-:-:S03]  /*3ac0*/  IMAD.MOV.U32 R6, RZ, RZ, RZ ;  /* 0x000000ffff067224 */ /* 0x000fc600078e00ff */
[----:B------:R-:W-:-:S05]  /*3ad0*/  ISETP.NE.AND.EX P0, PT, RZ, c[0x0][0x204], PT, P0 ;  /* 0x00008100ff007a0c */ /* 0x000fca0003f05300 */
.L_x_53:
[----:B-1----:R-:W-:Y:S01]  /*3ae0*/  IMAD.IADD R4, R7, 0x1, -R116 ;  /* 0x0000000107047824 */ /* 0x002fe200078e0a74 */
[----:B------:R-:W-:Y:S01]  /*3af0*/  IADD3 R3, R3, -0x1, RZ ;  /* 0xffffffff03037810 */ /* 0x000fe20007ffe0ff */
[----:B------:R-:W-:Y:S03]  /*3b00*/  BSSY B2, `(.L_x_50) ;  /* 0x0000011000027945 */ /* 0x000fe60003800000 */
[----:B------:R-:W-:Y:S02]  /*3b10*/  ISETP.NE.AND P3, PT, R3, RZ, PT ;  /* 0x000000ff0300720c */ /* 0x000fe40003f65270 */
[----:B----4-:R-:W-:Y:S01]  /*3b20*/  LEA R8, R4, 0x140, 0x2 ;  /* 0x0000014004087811 */ /* 0x010fe200078e10ff */
[----:B------:R-:W-:Y:S05]  /*3b30*/  @!P0 BRA `(.L_x_51) ;  /* 0x0000009000008947 */ /* 0x000fea0003800000 */
[----:B------:R-:W-:Y:S01]  /*3b40*/  IMAD R4, R2, c[0x0][0x1d4], RZ ;  /* 0x0000750002047a24 */ /* 0x000fe200078e02ff */
[----:B0-----:R-:W-:-:S04]  /*3b50*/  SHF.R.S32.HI R5, RZ, 0x1f, R7 ;  /* 0x0000001fff057819 */ /* 0x001fc80000011407 */
[--C-:B------:R-:W-:Y:S02]  /*3b60*/  SHF.R.S32.HI R10, RZ, 0x1f, R4.reuse ;  /* 0x0000001fff0a7819 */ /* 0x100fe40000011404 */
[----:B------:R-:W-:-:S04]  /*3b70*/  IADD3 R4, P4, P5, R7, c[0x0][0x200], R4 ;  /* 0x0000800007047a10 */ /* 0x000fc80007d9e004 */
[----:B------:R-:W-:-:S05]  /*3b80*/  IADD3.X R5, R5, c[0x0][0x204], R10, P4, P5 ;  /* 0x0000810005057a10 */ /* 0x000fca00027ea40a */
[----:B------:R-:W4:Y:S02]  /*3b90*/  LDG.E.U8 R4, [R4.64] ;  /* 0x0000002404047981 */ /* 0x000f24000c1e1100 */
[----:B----4-:R-:W-:-:S13]  /*3ba0*/  ISETP.NE.AND P4, PT, R4, RZ, PT ;  /* 0x000000ff0400720c */ /* 0x010fda0003f85270 */
[----:B------:R-:W-:Y:S01]  /*3bb0*/  @P4 IMAD.MOV.U32 R9, RZ, RZ, RZ ;  /* 0x000000ffff094224 */ /* 0x000fe200078e00ff */
[----:B------:R-:W-:Y:S05]  /*3bc0*/  @P4 BRA `(.L_x_52) ;  /* 0x0000004000004947 */ /* 0x000fea0003800000 */
.L_x_51:
[----:B------:R-:W4:Y:S02]  /*3bd0*/  LDS R4, [R8] ;  /* 0x0000000008047984 */ /* 0x000f240000000800 */
[----:B-1--4-:R-:W-:-:S04]  /*3be0*/  FADD.FTZ R4, -R11, R4 ;  /* 0x000000040b047221 */ /* 0x012fc80000010100 */
[----:B------:R-:W-:-:S04]  /*3bf0*/  FMUL.FTZ R4, R4, 1.4426950216293334961 ;  /* 0x3fb8aa3b04047820 */ /* 0x000fc80000410000 */
[----:B------:R1:W4:Y:S03]  /*3c00*/  MUFU.EX2 R9, R4 ;  /* 0x0000000400097308 */ /* 0x0003260000000800 */
.L_x_52:
[----:B------:R-:W-:Y:S05]  /*3c10*/  BSYNC B2 ;  /* 0x0000000000027941 */ /* 0x000fea0003800000 */
.L_x_50:
[----:B----4-:R4:W-:Y:S01]  /*3c20*/  STS [R8], R9 ;  /* 0x0000000908007388 */ /* 0x0109e20000000800 */
[----:B------:R-:W-:Y:S01]  /*3c30*/  FADD.FTZ R6, R9, R6 ;  /* 0x0000000609067221 */ /* 0x000fe20000010000 */
[----:B------:R-:W-:Y:S01]  /*3c40*/  IADD3 R7, R7, 0x100, RZ ;  /* 0x0000010007077810 */ /* 0x000fe20007ffe0ff */
[----:B------:R-:W-:Y:S05]  /*3c50*/  @P3 BRA `(.L_x_53) ;  /* 0xfffffe8000003947 */ /* 0x000fea000383ffff */
.L_x_49:
[----:B------:R-:W-:Y:S05]  /*3c60*/  BSYNC B1 ;  /* 0x0000000000017941 */ /* 0x000fea0003800000 */
.L_x_48:
[----:B------:R-:W-:-:S13]  /*3c70*/  ISETP.GE.U32.AND P0, PT, R0, 0x300, PT ;  /* 0x000003000000780c */ /* 0x000fda0003f06070 */
[----:B------:R-:W-:Y:S05]  /*3c80*/  @!P0 BRA `(.L_x_47) ;  /* 0x0000044000008947 */ /* 0x000fea0003800000 */
[----:B-1----:R-:W-:Y:S01]  /*3c90*/  IMAD R4, R2, c[0x0][0x1d4], RZ ;  /* 0x0000750002047a24 */ /* 0x002fe200078e02ff */
[C---:B------:R-:W-:Y:S02]  /*3ca0*/  LEA R3, R7.reuse, 0x800, 0x2 ;  /* 0x0000080007037811 */ /* 0x040fe400078e10ff */
[----:B------:R-:W-:Y:S02]  /*3cb0*/  ISETP.NE.U32.AND P0, PT, RZ, c[0x0][0x200], PT ;  /* 0x00008000ff007a0c */ /* 0x000fe40003f05070 */
[--C-:B0-----:R-:W-:Y:S01]  /*3cc0*/  SHF.R.S32.HI R5, RZ, 0x1f, R4.reuse ;  /* 0x0000001fff057819 */ /* 0x101fe20000011404 */
[----:B------:R-:W-:Y:S01]  /*3cd0*/  IMAD R3, R116, -0x4, R3 ;  /* 0xfffffffc74037824 */ /* 0x000fe200078e0203 */
[----:B------:R-:W-:Y:S02]  /*3ce0*/  SHF.R.S32.HI R0, RZ, 0x1f, R7 ;  /* 0x0000001fff007819 */ /* 0x000fe40000011407 */
[----:B------:R-:W-:Y:S02]  /*3cf0*/  IADD3 R4, P3, P4, R7, c[0x0][0x200], R4 ;  /* 0x0000800007047a10 */ /* 0x000fe40007c7e004 */
[----:B------:R-:W-:-:S02]  /*3d00*/  ISETP.NE.AND.EX P0, PT, RZ, c[0x0][0x204], PT, P0 ;  /* 0x00008100ff007a0c */ /* 0x000fc40003f05300 */
[----:B------:R-:W-:Y:S02]  /*3d10*/  IADD3.X R5, R0, c[0x0][0x204], R5, P3, P4 ;  /* 0x0000810000057a10 */ /* 0x000fe40001fe8405 */
[----:B------:R-:W-:-:S08]  /*3d20*/  IADD3 R3, R3, 0x140, RZ ;  /* 0x0000014003037810 */ /* 0x000fd00007ffe0ff */
.L_x_66:
[----:B------:R-:W-:Y:S01]  /*3d30*/  BSSY B1, `(.L_x_54) ;  /* 0x000000a000017945 */ /* 0x000fe20003800000 */
[----:B------:R-:W-:Y:S05]  /*3d40*/  @!P0 BRA `(.L_x_55) ;  /* 0x0000004000008947 */ /* 0x000fea0003800000 */
[----:B------:R-:W5:Y:S02]  /*3d50*/  LDG.E.U8 R0, [R4.64] ;  /* 0x0000002404007981 */ /* 0x000f64000c1e1100 */
[----:B-----5:R-:W-:-:S13]  /*3d60*/  ISETP.NE.AND P3, PT, R0, RZ, PT ;  /* 0x000000ff0000720c */ /* 0x020fda0003f65270 */
[----:B------:R-:W-:Y:S01]  /*3d70*/  @P3 IMAD.MOV.U32 R0, RZ, RZ, RZ ;  /* 0x000000ffff003224 */ /* 0x000fe200078e00ff */
[----:B------:R-:W-:Y:S05]  /*3d80*/  @P3 BRA `(.L_x_56) ;  /* 0x0000004000003947 */ /* 0x000fea0003800000 */
.L_x_55:
[----:B------:R-:W0:Y:S02]  /*3d90*/  LDS R0, [R3+-0x800] ;  /* 0xfff8000003007984 */ /* 0x000e240000000800 */
[----:B0-----:R-:W-:-:S04]  /*3da0*/  FADD.FTZ R0, -R11, R0 ;  /* 0x000000000b007221 */ /* 0x001fc80000010100 */
[----:B------:R-:W-:-:S06]  /*3db0*/  FMUL.FTZ R0, R0, 1.4426950216293334961 ;  /* 0x3fb8aa3b00007820 */ /* 0x000fcc0000410000 */
[----:B------:R-:W0:Y:S02]  /*3dc0*/  MUFU.EX2 R0, R0 ;  /* 0x0000000000007308 */ /* 0x000e240000000800 */
.L_x_56:
[----:B------:R-:W-:Y:S05]  /*3dd0*/  BSYNC B1 ;  /* 0x0000000000017941 */ /* 0x000fea0003800000 */
.L_x_54:
[----:B0-----:R0:W-:Y:S01]  /*3de0*/  STS [R3+-0x800], R0 ;  /* 0xfff8000003007388 */ /* 0x0011e20000000800 */
[----:B------:R-:W-:Y:S01]  /*3df0*/  BSSY B1, `(.L_x_57) ;  /* 0x000000b000017945 */ /* 0x000fe20003800000 */
[----:B----4-:R-:W-:Y:S01]  /*3e00*/  FADD.FTZ R9, R0, R6 ;  /* 0x0000000600097221 */ /* 0x010fe20000010000 */
[----:B------:R-:W-:Y:S05]  /*3e10*/  @!P0 BRA `(.L_x_58) ;  /* 0x0000004000008947 */ /* 0x000fea0003800000 */
[----:B0-----:R-:W4:Y:S02]  /*3e20*/  LDG.E.U8 R0, [R4.64+0x100] ;  /* 0x0001002404007981 */ /* 0x001f24000c1e1100 */
[----:B----4-:R-:W-:-:S13]  /*3e30*/  ISETP.NE.AND P3, PT, R0, RZ, PT ;  /* 0x000000ff0000720c */ /* 0x010fda0003f65270 */
[----:B------:R-:W-:Y:S01]  /*3e40*/  @P3 IMAD.MOV.U32 R0, RZ, RZ, RZ ;  /* 0x000000ffff003224 */ /* 0x000fe200078e00ff */
[----:B------:R-:W-:Y:S05]  /*3e50*/  @P3 BRA `(.L_x_59) ;  /* 0x0000004000003947 */ /* 0x000fea0003800000 */
.L_x_58:
[----:B0-----:R-:W0:Y:S02]  /*3e60*/  LDS R0, [R3+-0x400] ;  /* 0xfffc000003007984 */ /* 0x001e240000000800 */
[----:B0-----:R-:W-:-:S04]  /*3e70*/  FADD.FTZ R0, -R11, R0 ;  /* 0x000000000b007221 */ /* 0x001fc80000010100 */
[----:B------:R-:W-:-:S06]  /*3e80*/  FMUL.FTZ R0, R0, 1.4426950216293334961 ;  /* 0x3fb8aa3b00007820 */ /* 0x000fcc0000410000 */
[----:B------:R-:W0:Y:S02]  /*3e90*/  MUFU.EX2 R0, R0 ;  /* 0x0000000000007308 */ /* 0x000e240000000800 */
.L_x_59:
[----:B------:R-:W-:Y:S05]  /*3ea0*/  BSYNC B1 ;  /* 0x0000000000017941 */ /* 0x000fea0003800000 */
.L_x_57:
[----:B0-----:R0:W-:Y:S01]  /*3eb0*/  STS [R3+-0x400], R0 ;  /* 0xfffc000003007388 */ /* 0x0011e20000000800 */
[----:B------:R-:W-:Y:S01]  /*3ec0*/  BSSY B1, `(.L_x_60) ;  /* 0x000000b000017945 */ /* 0x000fe20003800000 */
[----:B------:R-:W-:Y:S01]  /*3ed0*/  FADD.FTZ R9, R9, R0 ;  /* 0x0000000009097221 */ /* 0x000fe20000010000 */
[----:B------:R-:W-:Y:S05]  /*3ee0*/  @!P0 BRA `(.L_x_61) ;  /* 0x0000004000008947 */ /* 0x000fea0003800000 */
[----:B0-----:R-:W4:Y:S02]  /*3ef0*/  LDG.E.U8 R0, [R4.64+0x200] ;  /* 0x0002002404007981 */ /* 0x001f24000c1e1100 */
[----:B----4-:R-:W-:Y:S01]  /*3f00*/  ISETP.NE.AND P3, PT, R0, RZ, PT ;  /* 0x000000ff0000720c */ /* 0x010fe20003f65270 */
[----:B------:R-:W-:-:S12]  /*3f10*/  IMAD.MOV.U32 R0, RZ, RZ, RZ ;  /* 0x000000ffff007224 */ /* 0x000fd800078e00ff */
[----:B------:R-:W-:Y:S05]  /*3f20*/  @P3 BRA `(.L_x_62) ;  /* 0x0000004000003947 */ /* 0x000fea0003800000 */
.L_x_61:
[----:B0-----:R-:W0:Y:S02]  /*3f30*/  LDS R0, [R3] ;  /* 0x0000000003007984 */ /* 0x001e240000000800 */
[----:B0-----:R-:W-:-:S04]  /*3f40*/  FADD.FTZ R0, -R11, R0 ;  /* 0x000000000b007221 */ /* 0x001fc80000010100 */
[----:B------:R-:W-:-:S06]  /*3f50*/  FMUL.FTZ R0, R0, 1.4426950216293334961 ;  /* 0x3fb8aa3b00007820 */ /* 0x000fcc0000410000 */
[----:B------:R-:W0:Y:S02]  /*3f60*/  MUFU.EX2 R0, R0 ;  /* 0x0000000000007308 */ /* 0x000e240000000800 */
.L_x_62:
[----:B------:R-:W-:Y:S05]  /*3f70*/  BSYNC B1 ;  /* 0x0000000000017941 */ /* 0x000fea0003800000 */
.L_x_60:
[----:B0-----:R0:W-:Y:S01]  /*3f80*/  STS [R3], R0 ;  /* 0x0000000003007388 */ /* 0x0011e20000000800 */
[----:B------:R-:W-:Y:S01]  /*3f90*/  BSSY B1, `(.L_x_63) ;  /* 0x000000b000017945 */ /* 0x000fe20003800000 */
[----:B------:R-:W-:Y:S01]  /*3fa0*/  FADD.FTZ R9, R9, R0 ;  /* 0x0000000009097221 */ /* 0x000fe20000010000 */
[----:B------:R-:W-:Y:S05]  /*3fb0*/  @!P0 BRA `(.L_x_64) ;  /* 0x0000004000008947 */ /* 0x000fea0003800000 */
[----:B0-----:R-:W4:Y:S02]  /*3fc0*/  LDG.E.U8 R0, [R4.64+0x300] ;  /* 0x0003002404007981 */ /* 0x001f24000c1e1100 */
[----:B----4-:R-:W-:-:S13]  /*3fd0*/  ISETP.NE.AND P3, PT, R0, RZ, PT ;  /* 0x000000ff0000720c */ /* 0x010fda0003f65270 */
[----:B------:R-:W-:Y:S01]  /*3fe0*/  @P3 IMAD.MOV.U32 R0, RZ, RZ, RZ ;  /* 0x000000ffff003224 */ /* 0x000fe200078e00ff */
[----:B------:R-:W-:Y:S05]  /*3ff0*/  @P3 BRA `(.L_x_65) ;  /* 0x0000004000003947 */ /* 0x000fea0003800000 */
.L_x_64:
[----:B0-----:R-:W0:Y:S02]  /*4000*/  LDS R0, [R3+0x400] ;  /* 0x0004000003007984 */ /* 0x001e240000000800 */
[----:B0-----:R-:W-:-:S04]  /*4010*/  FADD.FTZ R0, -R11, R0 ;  /* 0x000000000b007221 */ /* 0x001fc80000010100 */
[----:B------:R-:W-:-:S06]  /*4020*/  FMUL.FTZ R0, R0, 1.4426950216293334961 ;  /* 0x3fb8aa3b00007820 */ /* 0x000fcc0000410000 */
[----:B------:R-:W0:Y:S02]  /*4030*/  MUFU.EX2 R0, R0 ;  /* 0x0000000000007308 */ /* 0x000e240000000800 */
.L_x_65:
[----:B------:R-:W-:Y:S05]  /*4040*/  BSYNC B1 ;  /* 0x0000000000017941 */ /* 0x000fea0003800000 */
.L_x_63:
[----:B------:R-:W-:Y:S01]  /*4050*/  IADD3 R7, R7, 0x400, RZ ;  /* 0x0000040007077810 */ /* 0x000fe20007ffe0ff */
[----:B0-----:R0:W-:Y:S01]  /*4060*/  STS [R3+0x400], R0 ;  /* 0x0004000003007388 */ /* 0x0011e20000000800 */
[----:B------:R-:W-:Y:S01]  /*4070*/  IADD3 R4, P4, R4, 0x400, RZ ;  /* 0x0000040004047810 */ /* 0x000fe20007f9e0ff */
[----:B------:R-:W-:Y:S01]  /*4080*/  FADD.FTZ R6, R9, R0 ;  /* 0x0000000009067221 */ /* 0x000fe20000010000 */
[----:B------:R-:W-:-:S03]  /*4090*/  ISETP.GE.AND P3, PT, R7, R111, PT ;  /* 0x0000006f0700720c */ /* 0x000fc60003f66270 */
[----:B------:R-:W-:Y:S01]  /*40a0*/  IMAD.X R5, RZ, RZ, R5, P4 ;  /* 0x000000ffff057224 */ /* 0x000fe200020e0605 */
[----:B0-----:R-:W-:-:S09]  /*40b0*/  IADD3 R3, R3, 0x1000, RZ ;  /* 0x0000100003037810 */ /* 0x001fd20007ffe0ff */
[----:B------:R-:W-:Y:S05]  /*40c0*/  @!P3 BRA `(.L_x_66) ;  /* 0xfffffc600000b947 */ /* 0x000fea000383ffff */
.L_x_47:
[----:B------:R-:W-:Y:S05]  /*40d0*/  BSYNC B0 ;  /* 0x0000000000007941 */ /* 0x000fea0003800000 */
.L_x_46:
[----:B------:R-:W5:Y:S01]  /*40e0*/  SHFL.BFLY PT, R3, R6, 0x10, 0x1f ;  /* 0x0e001f0006037f89 */ /* 0x000f6200000e0000 */
[----:B----4-:R-:W-:-:S04]  /*40f0*/  LOP3.LUT P0, R8, R16, 0x1f, RZ, 0xc0, !PT ;  /* 0x0000001f10087812 */ /* 0x010fc8000780c0ff */
[----:B------:R-:W-:Y:S01]  /*4100*/  ISETP.GT.U32.AND P3, PT, R8, 0x7, PT ;  /* 0x000000070800780c */ /* 0x000fe20003f64070 */
[----:B-----5:R-:W-:-:S08]  /*4110*/  FADD.FTZ R3, R3, R6 ;  /* 0x0000000603037221 */ /* 0x020fd00000010000 */
[----:B------:R-:W-:Y:S01]  /*4120*/  @!P0 SHF.R.U32.HI R6, RZ, 0x3, R16 ;  /* 0x00000003ff068819 */ /* 0x000fe20000011610 */
[----:B------:R-:W4:Y:S03]  /*4130*/  SHFL.BFLY PT, R0, R3, 0x8, 0x1f ;  /* 0x0d001f0003007f89 */ /* 0x000f2600000e0000 */
[----:B------:R-:W-:Y:S01]  /*4140*/  @!P0 LOP3.LUT R6, R6, 0x1ffffffc, RZ, 0xc0, !PT ;  /* 0x1ffffffc06068812 */ /* 0x000fe200078ec0ff */
[----:B----4-:R-:W-:-:S05]  /*4150*/  FADD.FTZ R0, R3, R0 ;  /* 0x0000000003007221 */ /* 0x010fca0000010000 */
[----:B0-----:R-:W0:Y:S02]  /*4160*/  SHFL.BFLY PT, R5, R0, 0x4, 0x1f ;  /* 0x0c801f0000057f89 */ /* 0x001e2400000e0000 */
[----:B0-----:R-:W-:-:S05]  /*4170*/  FADD.FTZ R5, R0, R5 ;  /* 0x0000000500057221 */ /* 0x001fca0000010000 */
[----:B-1----:R-:W0:Y:S02]  /*4180*/  SHFL.BFLY PT, R4, R5, 0x2, 0x1f ;  /* 0x0c401f0005047f89 */ /* 0x002e2400000e0000 */
[----:B0-----:R-:W-:-:S05]  /*4190*/  FADD.FTZ R4, R5, R4 ;  /* 0x0000000405047221 */ /* 0x001fca0000010000 */
[----:B------:R-:W0:Y:S02]  /*41a0*/  SHFL.BFLY PT, R7, R4, 0x1, 0x1f ;  /* 0x0c201f0004077f89 */ /* 0x000e2400000e0000 */
[----:B0-----:R-:W-:-:S05]  /*41b0*/  FADD.FTZ R7, R4, R7 ;  /* 0x0000000704077221 */ /* 0x001fca0000010000 */
[----:B------:R-:W-:Y:S04]  /*41c0*/  @!P0 STS [R6+0x20], R7 ;  /* 0x0000200706008388 */ /* 0x000fe80000000800 */
[----:B------:R-:W-:Y:S06]  /*41d0*/  BAR.SYNC.DEFER_BLOCKING 0x0 ;  /* 0x0000000000007b1d */ /* 0x000fec0000010000 */
[----:B------:R-:W0:Y:S04]  /*41e0*/  @!P3 LDS R7, [R8.X4+0x20] ;  /* 0x000020000807b984 */ /* 0x000e280000004800 */
[----:B0-----:R-:W0:Y:S02]  /*41f0*/  SHFL.BFLY PT, R0, R7, 0x4, 0x1f ;  /* 0x0c801f0007007f89 */ /* 0x001e2400000e0000 */
[----:B0-----:R-:W-:-:S05]  /*4200*/  FADD.FTZ R0, R0, R7 ;  /* 0x0000000700007221 */ /* 0x001fca0000010000 */
[----:B------:R-:W0:Y:S02]  /*4210*/  SHFL.BFLY PT, R3, R0, 0x2, 0x1f ;  /* 0x0c401f0000037f89 */ /* 0x000e2400000e0000 */
[----:B0-----:R-:W-:-:S05]  /*4220*/  FADD.FTZ R3, R0, R3 ;  /* 0x0000000300037221 */ /* 0x001fca0000010000 */
[----:B------:R-:W0:Y:S02]  /*4230*/  SHFL.BFLY PT, R4, R3, 0x1, 0x1f ;  /* 0x0c201f0003047f89 */ /* 0x000e2400000e0000 */
[----:B0-----:R-:W-:-:S05]  /*4240*/  FADD.FTZ R4, R3, R4 ;  /* 0x0000000403047221 */ /* 0x001fca0000010000 */
[----:B------:R0:W1:Y:S01]  /*4250*/  SHFL.IDX PT, R9, R4, RZ, 0x1f ;  /* 0x00001fff04097589 */ /* 0x00006200000e0000 */
[----:B------:R-:W-:Y:S05]  /*4260*/  @P1 BRA.U `(.L_x_67) ;  /* 0x000005d100001947 */ /* 0x000fea0003800000 */
[----:B---3--:R-:W3:Y:S01]  /*4270*/  LDC.U8 R14, c[0x0][0x26c] ;  /* 0x00009b00ff0e7b82 */ /* 0x008ee20000000000 */
[----:B------:R-:W-:Y:S01]  /*4280*/  BSSY B0, `(.L_x_67) ;  /* 0x000005b000007945 */ /* 0x000fe20003800000 */
[----:B0-----:R-:W-:Y:S01]  /*4290*/  CS2R R4, SRZ ;  /* 0x0000000000047805 */ /* 0x001fe2000001ff00 */
[----:B---3--:R-:W-:-:S13]  /*42a0*/  ISETP.NE.AND P0, PT, R14, RZ, PT ;  /* 0x000000ff0e00720c */ /* 0x008fda0003f05270 */
[----:B------:R-:W-:-:S04]  /*42b0*/  @P0 IMAD.MOV.U32 R3, RZ, RZ, c[0x0][0x268] ;  /* 0x00009a00ff030624 */ /* 0x000fc800078e00ff */
[----:B------:R-:W-:-:S04]  /*42c0*/  @P0 IMAD R112, R112, R3, c[0x0][0x1ec] ;  /* 0x00007b0070700624 */ /* 0x000fc800078e0203 */
[----:B------:R-:W-:-:S04]  /*42d0*/  @P0 IMAD R3, R112, c[0x0][0x1d4], RZ ;  /* 0x0000750070030a24 */ /* 0x000fc800078e02ff */
[--C-:B------:R-:W-:Y:S01]  /*42e0*/  @P0 IMAD.MOV.U32 R4, RZ, RZ, R3.reuse ;  /* 0x000000ffff040224 */ /* 0x100fe200078e0003 */
[----:B------:R-:W-:Y:S01]  /*42f0*/  @P0 SHF.R.S32.HI R5, RZ, 0x1f, R3 ;  /* 0x0000001fff050819 */ /* 0x000fe20000011403 */
[----:B------:R-:W-:Y:S05]  /*4300*/  @P1 BRA `(.L_x_68) ;  /* 0x0000052000001947 */ /* 0x000fea0003800000 */
[----:B------:R-:W-:Y:S01]  /*4310*/  LOP3.LUT R0, RZ, R116, RZ, 0x33, !PT ;  /* 0x00000074ff007212 */ /* 0x000fe200078e33ff */
[----:B-1----:R-:W-:Y:S01]  /*4320*/  FADD.FTZ R9, R9, 9.9999999747524270788e-07 ;  /* 0x358637bd09097421 */ /* 0x002fe20000010000 */
[----:B------:R-:W-:Y:S01]  /*4330*/  BSSY B1, `(.L_x_69) ;  /* 0x0000021000017945 */ /* 0x000fe20003800000 */
[C---:B------:R-:W-:Y:S01]  /*4340*/  IMAD.IADD R7, R16.reuse, 0x1, R116 ;  /* 0x0000000110077824 */ /* 0x040fe200078e0274 */
[----:B------:R-:W-:Y:S01]  /*4350*/  IADD3 R0, -R16, R111, R0 ;  /* 0x0000006f10007210 */ /* 0x000fe20007ffe100 */
[----:B------:R0:W1:Y:S03]  /*4360*/  MUFU.RCP R13, R9 ;  /* 0x00000009000d7308 */ /* 0x0000660000001000 */
[----:B------:R-:W-:-:S02]  /*4370*/  LEA.HI R3, R0, 0x1, RZ, 0x18 ;  /* 0x0000000100037811 */ /* 0x000fc400078fc0ff */
[----:B------:R-:W-:Y:S01]  /*4380*/  ISETP.GE.U32.AND P1, PT, R0, 0x300, PT ;  /* 0x000003000000780c */ /* 0x000fe20003f26070 */
[----:B------:R-:W-:Y:S01]  /*4390*/  IMAD.MOV.U32 R0, RZ, RZ, R7 ;  /* 0x000000ffff007224 */ /* 0x000fe200078e0007 */
[----:B------:R-:W-:-:S13]  /*43a0*/  LOP3.LUT P3, R3, R3, 0x3, RZ, 0xc0, !PT ;  /* 0x0000000303037812 */ /* 0x000fda000786c0ff */
[----:B------:R-:W-:Y:S05]  /*43b0*/  @!P3 BRA `(.L_x_70) ;  /* 0x000001800000b947 */ /* 0x000fea0003800000 */
[C---:B01----:R-:W-:Y:S01]  /*43c0*/  IADD3 R11, P3, R7.reuse, R4, RZ ;  /* 0x00000004070b7210 */ /* 0x043fe20007f7e0ff */
[C---:B------:R-:W-:Y:S01]  /*43d0*/  IMAD R6, R16.reuse, 0x2, R113 ;  /* 0x0000000210067824 */ /* 0x040fe200078e0271 */
[----:B------:R-:W-:Y:S02]  /*43e0*/  LEA R9, R16, 0x140, 0x2 ;  /* 0x0000014010097811 */ /* 0x000fe400078e10ff */
[----:B------:R-:W-:Y:S02]  /*43f0*/  LEA.HI.X.SX32 R0, R7, R5, 0x1, P3 ;  /* 0x0000000507007211 */ /* 0x000fe400018f0eff */
[C---:B------:R-:W-:Y:S02]  /*4400*/  LEA R10, P3, R11.reuse, c[0x0][0x260], 0x2 ;  /* 0x000098000b0a7a11 */ /* 0x040fe400078610ff */
[----:B------:R-:W-:Y:S02]  /*4410*/  IADD3 R8, R6, 0x140, RZ ;  /* 0x0000014006087810 */ /* 0x000fe40007ffe0ff */
[----:B------:R-:W-:Y:S01]  /*4420*/  LEA.HI.X R11, R11, c[0x0][0x264], R0, 0x2, P3 ;  /* 0x000099000b0b7a11 */ /* 0x000fe200018f1400 */
[----:B------:R-:W-:-:S03]  /*4430*/  IMAD.MOV.U32 R0, RZ, RZ, R7 ;  /* 0x000000ffff007224 */ /* 0x000fc600078e0007 */
.L_x_71:
[----:B-1----:R0:W1:Y:S01]  /*4440*/  LDS R6, [R9] ;  /* 0x0000000009067984 */ /* 0x0020620000000800 */
[----:B------:R-:W-:Y:S01]  /*4450*/  @P0 IMAD.MOV.U32 R7, RZ, RZ, R11 ;  /* 0x000000ffff070224 */ /* 0x000fe200078e000b */
[----:B------:R-:W-:-:S02]  /*4460*/  IADD3 R3, R3, -0x1, RZ ;  /* 0xffffffff03037810 */ /* 0x000fc40007ffe0ff */
[----:B------:R-:W-:Y:S02]  /*4470*/  IADD3 R0, R0, 0x100, RZ ;  /* 0x0000010000007810 */ /* 0x000fe40007ffe0ff */
[----:B------:R-:W-:Y:S02]  /*4480*/  ISETP.NE.AND P3, PT, R3, RZ, PT ;  /* 0x000000ff0300720c */ /* 0x000fe40003f65270 */
[----:B0-----:R-:W-:Y:S01]  /*4490*/  IADD3 R9, R9, 0x400, RZ ;  /* 0x0000040009097810 */ /* 0x001fe20007ffe0ff */
[----:B-1----:R-:W-:-:S05]  /*44a0*/  FMUL.FTZ R15, R6, R13 ;  /* 0x0000000d060f7220 */ /* 0x002fca0000410000 */
[----:B------:R-:W-:-:S04]  /*44b0*/  F2FP.PACK_AB R6, RZ, R15 ;  /* 0x0000000fff06723e */ /* 0x000fc800000000ff */
[----:B------:R-:W-:Y:S01]  /*44c0*/  PRMT R12, R6, 0x7610, R12 ;  /* 0x00007610060c7816 */ /* 0x000fe2000000000c */
[----:B------:R-:W-:Y:S01]  /*44d0*/  @P0 IMAD.MOV.U32 R6, RZ, RZ, R10 ;  /* 0x000000ffff060224 */ /* 0x000fe200078e000a */
[----:B------:R-:W-:-:S03]  /*44e0*/  IADD3 R10, P4, R10, 0x400, RZ ;  /* 0x000004000a0a7810 */ /* 0x000fc60007f9e0ff */
[----:B------:R0:W-:Y:S02]  /*44f0*/  STS.U16 [R8], R12 ;  /* 0x0000000c08007388 */ /* 0x0001e40000000400 */
[----:B------:R-:W-:Y:S02]  /*4500*/  IMAD.X R11, RZ, RZ, R11, P4 ;  /* 0x000000ffff0b7224 */ /* 0x000fe400020e060b */
[----:B------:R1:W-:Y:S01]  /*4510*/  @P0 STG.E [R6.64], R15 ;  /* 0x0000000f06000986 */ /* 0x0003e2000c101924 */
[----:B0-----:R-:W-:Y:S01]  /*4520*/  IADD3 R8, R8, 0x200, RZ ;  /* 0x0000020008087810 */ /* 0x001fe20007ffe0ff */
[----:B------:R-:W-:Y:S05]  /*4530*/  @P3 BRA `(.L_x_71) ;  /* 0xffffff0000003947 */ /* 0x000fea000383ffff */
.L_x_70:
[----:B01----:R-:W-:Y:S05]  /*4540*/  BSYNC B1 ;  /* 0x0000000000017941 */ /* 0x003fea0003800000 */
.L_x_69:
[----:B------:R-:W-:Y:S05]  /*4550*/  @!P1 BRA `(.L_x_68) ;  /* 0x000002d000009947 */ /* 0x000fea0003800000 */
[C---:B------:R-:W-:Y:S01]  /*4560*/  IADD3 R8, P0, R0.reuse, R4, RZ ;  /* 0x0000000400087210 */ /* 0x040fe20007f1e0ff */
[----:B------:R-:W-:Y:S01]  /*4570*/  IMAD R113, R0, 0x2, R113 ;  /* 0x0000000200717824 */ /* 0x000fe200078e0271 */
[----:B------:R-:W-:Y:S01]  /*4580*/  ISETP.NE.AND P3, PT, R14, RZ, PT ;  /* 0x000000ff0e00720c */ /* 0x000fe20003f65270 */
[----:B------:R-:W-:Y:S01]  /*4590*/  IMAD.SHL.U32 R3, R116, 0x4, RZ ;  /* 0x0000000474037824 */ /* 0x000fe200078e00ff */
[----:B------:R-:W-:Y:S01]  /*45a0*/  LEA.HI.X.SX32 R5, R0, R5, 0x1, P0 ;  /* 0x0000000500057211 */ /* 0x000fe200000f0eff */
[----:B------:R-:W-:Y:S01]  /*45b0*/  IMAD R113, R116, -0x2, R113 ;  /* 0xfffffffe74717824 */ /* 0x000fe200078e0271 */
[----:B------:R-:W-:Y:S01]  /*45c0*/  LEA R7, P0, R8, c[0x0][0x260], 0x2 ;  /* 0x0000980008077a11 */ /* 0x000fe200078010ff */
[----:B------:R-:W-:-:S03]  /*45d0*/  IMAD R3, R0, 0x4, -R3 ;  /* 0x0000000400037824 */ /* 0x000fc600078e0a03 */
[----:B------:R-:W-:Y:S02]  /*45e0*/  LEA.HI.X R8, R8, c[0x0][0x264], R5, 0x2, P0 ;  /* 0x0000990008087a11 */ /* 0x000fe400000f1405 */
[----:B------:R-:W-:Y:S02]  /*45f0*/  IADD3 R113, R113, 0x140, RZ ;  /* 0x0000014071717810 */ /* 0x000fe40007ffe0ff */
[----:B------:R-:W-:-:S05]  /*4600*/  IADD3 R3, R3, 0x140, RZ ;  /* 0x0000014003037810 */ /* 0x000fca0007ffe0ff */
.L_x_72:
[----:B------:R-:W0:Y:S01]  /*4610*/  LDS R4, [R3] ;  /* 0x0000000003047984 */ /* 0x000e220000000800 */
[----:B------:R-:W-:-:S04]  /*4620*/  IADD3 R0, R0, 0x400, RZ ;  /* 0x0000040000007810 */ /* 0x000fc80007ffe0ff */
[----:B------:R-:W-:Y:S01]  /*4630*/  ISETP.GE.AND P0, PT, R0, R111, PT ;  /* 0x0000006f0000720c */ /* 0x000fe20003f06270 */
[----:B0-----:R-:W-:-:S05]  /*4640*/  FMUL.FTZ R9, R4, R13 ;  /* 0x0000000d04097220 */ /* 0x001fca0000410000 */
[----:B------:R-:W-:-:S04]  /*4650*/  F2FP.PACK_AB R4, RZ, R9 ;  /* 0x00000009ff04723e */ /* 0x000fc800000000ff */
[----:B------:R-:W-:-:S05]  /*4660*/  PRMT R5, R4, 0x7610, R5 ;  /* 0x0000761004057816 */ /* 0x000fca0000000005 */
[----:B------:R0:W-:Y:S04]  /*4670*/  STS.U16 [R113], R5 ;  /* 0x0000000571007388 */ /* 0x0001e80000000400 */
[----:B------:R-:W1:Y:S01]  /*4680*/  LDS R4, [R3+0x400] ;  /* 0x0004000003047984 */ /* 0x000e620000000800 */
[----:B0-----:R-:W-:Y:S02]  /*4690*/  IMAD.MOV.U32 R5, RZ, RZ, R8 ;  /* 0x000000ffff057224 */ /* 0x001fe400078e0008 */
[----:B-1----:R-:W-:-:S05]  /*46a0*/  FMUL.FTZ R11, R4, R13 ;  /* 0x0000000d040b7220 */ /* 0x002fca0000410000 */
[----:B------:R-:W-:-:S04]  /*46b0*/  F2FP.PACK_AB R4, RZ, R11 ;  /* 0x0000000bff04723e */ /* 0x000fc800000000ff */
[----:B------:R-:W-:-:S05]  /*46c0*/  PRMT R10, R4, 0x7610, R10 ;  /* 0x00007610040a7816 */ /* 0x000fca000000000a */
[----:B------:R-:W-:Y:S04]  /*46d0*/  STS.U16 [R113+0x200], R10 ;  /* 0x0002000a71007388 */ /* 0x000fe80000000400 */
[----:B------:R-:W0:Y:S02]  /*46e0*/  LDS R4, [R3+0x800] ;  /* 0x0008000003047984 */ /* 0x000e240000000800 */
[----:B0-----:R-:W-:-:S05]  /*46f0*/  FMUL.FTZ R15, R4, R13 ;  /* 0x0000000d040f7220 */ /* 0x001fca0000410000 */
[----:B------:R-:W-:-:S04]  /*4700*/  F2FP.PACK_AB R4, RZ, R15 ;  /* 0x0000000fff04723e */ /* 0x000fc800000000ff */
[----:B------:R-:W-:-:S05]  /*4710*/  PRMT R12, R4, 0x7610, R12 ;  /* 0x00007610040c7816 */ /* 0x000fca000000000c */
[----:B------:R-:W-:Y:S04]  /*4720*/  STS.U16 [R113+0x400], R12 ;  /* 0x0004000c71007388 */ /* 0x000fe80000000400 */
[----:B------:R0:W1:Y:S02]  /*4730*/  LDS R4, [R3+0xc00] ;  /* 0x000c000003047984 */ /* 0x0000640000000800 */
[----:B0-----:R-:W-:Y:S01]  /*4740*/  IADD3 R3, R3, 0x1000, RZ ;  /* 0x0000100003037810 */ /* 0x001fe20007ffe0ff */
[----:B-1----:R-:W-:Y:S02]  /*4750*/  FMUL.FTZ R21, R4, R13 ;  /* 0x0000000d04157220 */ /* 0x002fe40000410000 */
[----:B------:R-:W-:-:S03]  /*4760*/  IMAD.MOV.U32 R4, RZ, RZ, R7 ;  /* 0x000000ffff047224 */ /* 0x000fc600078e0007 */
[----:B------:R-:W-:Y:S02]  /*4770*/  F2FP.PACK_AB R6, RZ, R21 ;  /* 0x00000015ff06723e */ /* 0x000fe400000000ff */
[----:B------:R-:W-:Y:S01]  /*4780*/  @P3 STG.E [R4.64], R9 ;  /* 0x0000000904003986 */ /* 0x000fe2000c101924 */
[----:B------:R-:W-:Y:S02]  /*4790*/  IADD3 R7, P1, R4, 0x1000, RZ ;  /* 0x0000100004077810 */ /* 0x000fe40007f3e0ff */
[----:B------:R-:W-:Y:S01]  /*47a0*/  PRMT R14, R6, 0x7610, R14 ;  /* 0x00007610060e7816 */ /* 0x000fe2000000000e */
[----:B------:R-:W-:Y:S01]  /*47b0*/  @P3 STG.E [R4.64+0x400], R11 ;  /* 0x0004000b04003986 */ /* 0x000fe2000c101924 */
[----:B------:R-:W-:Y:S01]  /*47c0*/  IADD3 R6, R113, 0x800, RZ ;  /* 0x0000080071067810 */ /* 0x000fe20007ffe0ff */
[----:B------:R-:W-:Y:S02]  /*47d0*/  IMAD.X R8, RZ, RZ, R5, P1 ;  /* 0x000000ffff087224 */ /* 0x000fe400008e0605 */
[----:B------:R-:W-:Y:S04]  /*47e0*/  @P3 STG.E [R4.64+0x800], R15 ;  /* 0x0008000f04003986 */ /* 0x000fe8000c101924 */
[----:B------:R-:W-:Y:S04]  /*47f0*/  @P3 STG.E [R4.64+0xc00], R21 ;  /* 0x000c001504003986 */ /* 0x000fe8000c101924 */
[----:B------:R0:W-:Y:S02]  /*4800*/  STS.U16 [R113+0x600], R14 ;  /* 0x0006000e71007388 */ /* 0x0001e40000000400 */
[----:B0-----:R-:W-:Y:S01]  /*4810*/  IMAD.MOV.U32 R113, RZ, RZ, R6 ;  /* 0x000000ffff717224 */ /* 0x001fe200078e0006 */
[----:B------:R-:W-:Y:S05]  /*4820*/  @!P0 BRA `(.L_x_72) ;  /* 0xfffffde000008947 */ /* 0x000fea000383ffff */
.L_x_68:
[----:B------:R-:W-:Y:S05]  /*4830*/  BSYNC B0 ;  /* 0x0000000000007941 */ /* 0x000fea0003800000 */
.L_x_67:
[----:B------:R-:W-:Y:S01]  /*4840*/  SHF.R.S32.HI R0, RZ, 0x1f, R109 ;  /* 0x0000001fff007819 */ /* 0x000fe2000001146d */
[----:B------:R-:W-:Y:S01]  /*4850*/  UMOV UR4, 0x4 ;  /* 0x0000000400047882 */ /* 0x000fe20000000000 */
[----:B------:R-:W-:Y:S01]  /*4860*/  SHF.R.S32.HI R5, RZ, 0x1f, R16 ;  /* 0x0000001fff057819 */ /* 0x000fe20000011410 */
[----:B------:R-:W-:Y:S01]  /*4870*/  ULDC UR5, c[0x0][0x1d4] ;  /* 0x0000750000057ab9 */ /* 0x000fe20000000800 */
[----:B------:R-:W-:Y:S01]  /*4880*/  LEA.HI R3, R0, R109, RZ, 0x5 ;  /* 0x0000006d00037211 */ /* 0x000fe200078f28ff */
[----:B------:R-:W-:Y:S01]  /*4890*/  UIADD3 UR4, UR4, UR5, URZ ;  /* 0x0000000504047290 */ /* 0x000fe2000fffe03f */
[----:B------:R-:W-:Y:S01]  /*48a0*/  LEA.HI R0, R5, R16, RZ, 0x3 ;  /* 0x0000001005007211 */ /* 0x000fe200078f18ff */
[----:B------:R-:W-:Y:S01]  /*48b0*/  BSSY B0, `(.L_x_73) ;  /* 0x000001e000007945 */ /* 0x000fe20003800000 */
[----:B0-----:R-:W-:Y:S01]  /*48c0*/  LOP3.LUT R4, R3, 0xffffffe0, RZ, 0xc0, !PT ;  /* 0xffffffe003047812 */ /* 0x001fe200078ec0ff */
[----:B------:R-:W-:Y:S01]  /*48d0*/  USHF.R.S32.HI UR5, URZ, 0x1f, UR4 ;  /* 0x0000001f3f057899 */ /* 0x000fe20008011404 */
[----:B--2---:R-:W-:Y:S01]  /*48e0*/  LOP3.LUT R25, R0, 0xfffffff8, RZ, 0xc0, !PT ;  /* 0xfffffff800197812 */ /* 0x004fe200078ec0ff */
[----:B------:R-:W-:Y:S01]  /*48f0*/  CS2R R6, SRZ ;  /* 0x0000000000067805 */ /* 0x000fe2000001ff00 */
[----:B------:R-:W-:Y:S01]  /*4900*/  SHF.R.S32.HI R0, RZ, 0x3, R0 ;  /* 0x00000003ff007819 */ /* 0x000fe20000011400 */
[----:B------:R-:W-:Y:S01]  /*4910*/  IMAD.IADD R3, R109, 0x1, -R4 ;  /* 0x000000016d037824 */ /* 0x000fe200078e0a04 */
[----:B------:R-:W-:Y:S01]  /*4920*/  ULEA.HI UR5, UR5, UR4, URZ, 0x2 ;  /* 0x0000000405057291 */ /* 0x000fe2000f8f103f */
[----:B------:R-:W-:Y:S01]  /*4930*/  IMAD.IADD R25, R16, 0x1, -R25 ;  /* 0x0000000110197824 */ /* 0x000fe200078e0a19 */
[----:B------:R-:W-:-:S02]  /*4940*/  CS2R R4, SRZ ;  /* 0x0000000000047805 */ /* 0x000fc4000001ff00 */
[----:B------:R-:W-:Y:S01]  /*4950*/  ISETP.NE.AND P1, PT, R0, R3, PT ;  /* 0x000000030000720c */ /* 0x000fe20003f25270 */
[----:B------:R-:W-:Y:S01]  /*4960*/  USHF.L.U32 UR5, UR5, 0x2, URZ ;  /* 0x0000000205057899 */ /* 0x000fe2000800063f */
[----:B------:R-:W-:Y:S02]  /*4970*/  IMAD.SHL.U32 R3, R25, 0x8, RZ ;  /* 0x0000000819037824 */ /* 0x000fe400078e00ff */
[----:B------:R-:W-:Y:S01]  /*4980*/  ISETP.NE.OR P0, PT, RZ, c[0x0][0x1ec], P1 ;  /* 0x00007b00ff007a0c */ /* 0x000fe20000f05670 */
[----:B------:R-:W-:Y:S01]  /*4990*/  ULOP3.LUT UR5, UR5, 0xfffffff0, URZ, 0xc0, !UPT ;  /* 0xfffffff005057892 */ /* 0x000fe2000f8ec03f */
[--C-:B------:R-:W-:Y:S02]  /*49a0*/  IMAD R115, R115, c[0x0][0x1d4], R3.reuse ;  /* 0x0000750073737a24 */ /* 0x100fe400078e0203 */
[----:B------:R-:W-:Y:S01]  /*49b0*/  IMAD R18, R110, c[0x0][0x1d4], R3 ;  /* 0x000075006e127a24 */ /* 0x000fe200078e0203 */
[----:B------:R-:W-:Y:S02]  /*49c0*/  UIADD3 UR6, UR5, 0x140, URZ ;  /* 0x0000014005067890 */ /* 0x000fe4000fffe03f */
[----:B------:R-:W-:-:S02]  /*49d0*/  SHF.R.S32.HI R26, RZ, 0x1f, R115 ;  /* 0x0000001fff1a7819 */ /* 0x000fc40000011473 */
[----:B------:R-:W-:-:S04]  /*49e0*/  SHF.R.S32.HI R24, RZ, 0x1f, R18 ;  /* 0x0000001fff187819 */ /* 0x000fc80000011412 */
[----:B------:R-:W-:Y:S05]  /*49f0*/  @P0 BRA `(.L_x_74) ;  /* 0x0000009000000947 */ /* 0x000fea0003800000 */
[----:B------:R-:W-:Y:S01]  /*4a00*/  ISETP.NE.U32.AND P0, PT, RZ, c[0x0][0x190], PT ;  /* 0x00006400ff007a0c */ /* 0x000fe20003f05070 */
[----:B------:R-:W-:-:S03]  /*4a10*/  IMAD.MOV.U32 R7, RZ, RZ, RZ ;  /* 0x000000ffff077224 */ /* 0x000fc600078e00ff */
[----:B------:R-:W-:-:S13]  /*4a20*/  ISETP.NE.AND.EX P0, PT, RZ, c[0x0][0x194], PT, P0 ;  /* 0x00006500ff007a0c */ /* 0x000fda0003f05300 */
[----:B------:R-:W-:Y:S05]  /*4a30*/  @!P0 BRA `(.L_x_75) ;  /* 0x0000004000008947 */ /* 0x000fea0003800000 */
[----:B------:R-:W-:Y:S02]  /*4a40*/  IMAD R4, R17, 0x40, R3 ;  /* 0x0000004011047824 */ /* 0x000fe400078e0203 */
[----:B------:R-:W-:-:S04]  /*4a50*/  IMAD.MOV.U32 R5, RZ, RZ, 0x2 ;  /* 0x00000002ff057424 */ /* 0x000fc800078e00ff */
[----:B------:R-:W-:-:S06]  /*4a60*/  IMAD.WIDE R4, R4, R5, c[0x0][0x190] ;  /* 0x0000640004047625 */ /* 0x000fcc00078e0205 */
[----:B------:R-:W5:Y:S02]  /*4a70*/  LDG.E.128 R4, [R4.64] ;  /* 0x0000002404047981 */ /* 0x000f64000c1e1d00 */
.L_x_75:
[----:B-----5:R0:W-:Y:S02]  /*4a80*/  STS.128 [R25.X16+0xc0], R4 ;  /* 0x0000c00419007388 */ /* 0x0201e4000000cc00 */
.L_x_74:
[----:B------:R-:W-:Y:S05]  /*4a90*/  BSYNC B0 ;  /* 0x0000000000007941 */ /* 0x000fea0003800000 */
.L_x_73:
[C---:B------:R-:W-:Y:S01]  /*4aa0*/  IMAD.IADD R28, R0.reuse, 0x1, R116 ;  /* 0x00000001001c7824 */ /* 0x040fe200078e0274 */
[----:B------:R-:W-:Y:S01]  /*4ab0*/  IMNMX R37, R109, c[0x0][0x1d4], PT ;  /* 0x000075006d257a17 */ /* 0x000fe20003800200 */
[----:B------:R-:W-:Y:S01]  /*4ac0*/  BAR.SYNC.DEFER_BLOCKING 0x0 ;  /* 0x0000000000007b1d */ /* 0x000fe20000010000 */
[----:B------:R-:W-:Y:S01]  /*4ad0*/  LEA R35, R0, UR6, 0x1 ;  /* 0x0000000600237c11 */ /* 0x000fe2000f8e08ff */
[----:B-1----:R-:W-:Y:S01]  /*4ae0*/  IMAD.SHL.U32 R9, R28, 0x40, RZ ;  /* 0x000000401c097824 */ /* 0x002fe200078e00ff */
[----:B------:R-:W-:Y:S01]  /*4af0*/  CS2R R30, SRZ ;  /* 0x00000000001e7805 */ /* 0x000fe2000001ff00 */
[----:B------:R-:W-:Y:S01]  /*4b00*/  IMAD.MOV.U32 R34, RZ, RZ, RZ ;  /* 0x000000ffff227224 */ /* 0x000fe200078e00ff */
[----:B------:R-:W-:Y:S01]  /*4b10*/  CS2R R32, SRZ ;  /* 0x0000000000207805 */ /* 0x000fe2000001ff00 */
[----:B------:R-:W-:Y:S01]  /*4b20*/  BSSY B0, `(.L_x_76) ;  /* 0x00000b6000007945 */ /* 0x000fe20003800000 */
[----:B------:R-:W-:Y:S01]  /*4b30*/  IADD3 R8, P0, R18, R9, RZ ;  /* 0x0000000912087210 */ /* 0x000fe20007f1e0ff */
[----:B------:R-:W-:-:S02]  /*4b40*/  IMAD.MOV.U32 R29, RZ, RZ, RZ ;  /* 0x000000ffff1d7224 */ /* 0x000fc400078e00ff */
[----:B------:R-:W-:Y:S01]  /*4b50*/  IMAD.MOV.U32 R27, RZ, RZ, RZ ;  /* 0x000000ffff1b7224 */ /* 0x000fe200078e00ff */
[----:B------:R-:W-:Y:S01]  /*4b60*/  LEA.HI.X.SX32 R9, R9, R24, 0x1, P0 ;  /* 0x0000001809097211 */ /* 0x000fe200000f0eff */
[----:B------:R-:W-:Y:S01]  /*4b70*/  IMAD.MOV.U32 R36, RZ, RZ, RZ ;  /* 0x000000ffff247224 */ /* 0x000fe200078e00ff */
[----:B------:R-:W-:-:S04]  /*4b80*/  LEA R38, P0, R8, c[0x0][0x1a0], 0x1 ;  /* 0x0000680008267a11 */ /* 0x000fc800078008ff */
[----:B------:R-:W-:Y:S02]  /*4b90*/  LEA.HI.X R39, R8, c[0x0][0x1a4], R9, 0x1, P0 ;  /* 0x0000690008277a11 */ /* 0x000fe400000f0c09 */
[----:B------:R-:W-:-:S13]  /*4ba0*/  ISETP.GE.AND P0, PT, R28, R37, PT ;  /* 0x000000251c00720c */ /* 0x000fda0003f06270 */
[----:B------:R-:W-:Y:S05]  /*4bb0*/  @P0 BRA `(.L_x_77) ;  /* 0x00000ac000000947 */ /* 0x000fea0003800000 */
[----:B------:R-:W-:Y:S01]  /*4bc0*/  ULDC UR4, c[0x0][0x1d4] ;  /* 0x0000750000047ab9 */ /* 0x000fe20000000800 */
[----:B------:R-:W-:Y:S01]  /*4bd0*/  IMAD.MOV R9, RZ, RZ, -R111 ;  /* 0x000000ffff097224 */ /* 0x000fe200078e0a6f */
[----:B------:R-:W-:Y:S01]  /*4be0*/  ULOP3.LUT UR4, URZ, UR4, URZ, 0x33, !UPT ;  /* 0x000000043f047292 */ /* 0x000fe2000f8e333f */
[----:B------:R-:W-:Y:S01]  /*4bf0*/  IADD3 R8, -R116, -0x2, -R0 ;  /* 0xfffffffe74087810 */ /* 0x000fe20007ffe900 */
[----:B------:R-:W-:Y:S01]  /*4c00*/  IMAD R40, R108, c[0x0][0x1d8], R17 ;  /* 0x000076006c287a24 */ /* 0x000fe200078e0211 */
[----:B------:R-:W-:Y:S01]  /*4c10*/  BSSY B1, `(.L_x_78) ;  /* 0x0000041000017945 */ /* 0x000fe20003800000 */
[----:B------:R-:W-:Y:S01]  /*4c20*/  IMAD.MOV.U32 R41, RZ, RZ, 0x2 ;  /* 0x00000002ff297424 */ /* 0x000fe200078e00ff */
[----:B------:R-:W-:Y:S01]  /*4c30*/  CS2R R32, SRZ ;  /* 0x0000000000207805 */ /* 0x000fe2000001ff00 */
[----:B------:R-:W-:Y:S01]  /*4c40*/  IMNMX R9, R9, UR4, !PT ;  /* 0x0000000409097c17 */ /* 0x000fe2000f800200 */
[----:B------:R-:W-:Y:S01]  /*4c50*/  IMAD R40, R40, 0x40, R3 ;  /* 0x0000004028287824 */ /* 0x000fe200078e0203 */
[----:B------:R-:W-:Y:S01]  /*4c60*/  CS2R R30, SRZ ;  /* 0x00000000001e7805 */ /* 0x000fe2000001ff00 */
[----:B------:R-:W-:-:S02]  /*4c70*/  IMAD.MOV.U32 R36, RZ, RZ, RZ ;  /* 0x000000ffff247224 */ /* 0x000fc400078e00ff */
[----:B---3--:R-:W-:Y:S02]  /*4c80*/  IMAD.IADD R14, R8, 0x1, -R9 ;  /* 0x00000001080e7824 */ /* 0x008fe400078e0a09 */
[----:B------:R-:W-:Y:S02]  /*4c90*/  IMAD.MOV.U32 R46, RZ, RZ, R28 ;  /* 0x000000ffff2e7224 */ /* 0x000fe400078e001c */
[----:B------:R-:W-:Y:S01]  /*4ca0*/  IMAD.MOV.U32 R27, RZ, RZ, RZ ;  /* 0x000000ffff1b7224 */ /* 0x000fe200078e00ff */
[----:B------:R-:W-:Y:S01]  /*4cb0*/  LOP3.LUT P0, RZ, R14, 0x20, RZ, 0xc0, !PT ;  /* 0x000000200eff7812 */ /* 0x000fe2000780c0ff */
[----:B------:R-:W-:Y:S02]  /*4cc0*/  IMAD.MOV.U32 R29, RZ, RZ, RZ ;  /* 0x000000ffff1d7224 */ /* 0x000fe400078e00ff */
[----:B------:R-:W-:Y:S02]  /*4cd0*/  IMAD.MOV.U32 R34, RZ, RZ, RZ ;  /* 0x000000ffff227224 */ /* 0x000fe400078e00ff */
[----:B------:R-:W-:-:S08]  /*4ce0*/  IMAD.WIDE R40, R40, R41, c[0x0][0x238] ;  /* 0x00008e0028287625 */ /* 0x000fd000078e0229 */
[----:B------:R-:W-:Y:S05]  /*4cf0*/  @P0 BRA `(.L_x_79) ;  /* 0x0000032000000947 */ /* 0x000fea0003800000 */
[----:B------:R-:W-:Y:S01]  /*4d00*/  IMAD R11, R2, c[0x0][0x1d4], RZ ;  /* 0x00007500020b7a24 */ /* 0x000fe200078e02ff */
[----:B------:R-:W-:Y:S01]  /*4d10*/  SHF.R.S32.HI R8, RZ, 0x1f, R28 ;  /* 0x0000001fff087819 */ /* 0x000fe2000001141c */
[----:B------:R-:W1:Y:S03]  /*4d20*/  LDS.U16 R15, [R35] ;  /* 0x00000000230f7984 */ /* 0x000e660000000400 */
[----:B------:R-:W-:-:S04]  /*4d30*/  IADD3 R9, P0, R11, R28, RZ ;  /* 0x0000001c0b097210 */ /* 0x000fc80007f1e0ff */
[----:B------:R-:W-:Y:S02]  /*4d40*/  LEA.HI.X.SX32 R8, R11, R8, 0x1, P0 ;  /* 0x000000080b087211 */ /* 0x000fe400000f0eff */
[----:B------:R-:W-:-:S04]  /*4d50*/  LEA R12, P0, R9, c[0x0][0x1a8], 0x2 ;  /* 0x00006a00090c7a11 */ /* 0x000fc800078010ff */
[----:B------:R-:W-:-:S05]  /*4d60*/  LEA.HI.X R13, R9, c[0x0][0x1ac], R8, 0x2, P0 ;  /* 0x00006b00090d7a11 */ /* 0x000fca00000f1408 */
[----:B------:R-:W2:Y:S02]  /*4d70*/  LDG.E R12, [R12.64] ;  /* 0x000000240c0c7981 */ /* 0x000ea4000c1e1900 */
[----:B--2---:R-:W-:-:S04]  /*4d80*/  IMAD R9, R12, c[0x0][0x1d8], RZ ;  /* 0x000076000c097a24 */ /* 0x004fc800078e02ff */
[----:B------:R-:W-:-:S04]  /*4d90*/  IMAD R9, R9, c[0x0][0x1d4], R28 ;  /* 0x0000750009097a24 */ /* 0x000fc800078e021c */
[----:B------:R-:W-:-:S05]  /*4da0*/  IMAD.SHL.U32 R9, R9, 0x40, RZ ;  /* 0x0000004009097824 */ /* 0x000fca00078e00ff */
[----:B------:R-:W-:-:S04]  /*4db0*/  IADD3 R10, P0, R115, R9, RZ ;  /* 0x00000009730a7210 */ /* 0x000fc80007f1e0ff */
[----:B------:R-:W-:Y:S02]  /*4dc0*/  LEA.HI.X.SX32 R9, R9, R26, 0x1, P0 ;  /* 0x0000001a09097211 */ /* 0x000fe400000f0eff */
[----:B------:R-:W-:-:S04]  /*4dd0*/  LEA R8, P0, R10, c[0x0][0x1a0], 0x1 ;  /* 0x000068000a087a11 */ /* 0x000fc800078008ff */
[----:B------:R-:W-:-:S06]  /*4de0*/  LEA.HI.X R9, R10, c[0x0][0x1a4], R9, 0x1, P0 ;  /* 0x000069000a097a11 */ /* 0x000fcc00000f0c09 */
[----:B------:R-:W5:Y:S01]  /*4df0*/  LDG.E.128 R8, [R8.64] ;  /* 0x0000002408087981 */ /* 0x000f62000c1e1d00 */
[----:B------:R-:W-:Y:S01]  /*4e00*/  ULDC UR4, c[0x0][0x1ec] ;  /* 0x00007b0000047ab9 */ /* 0x000fe20000000800 */
[----:B-1----:R-:W-:Y:S01]  /*4e10*/  HADD2.F32 R15, -RZ, R15.H0_H0 ;  /* 0x2000000fff0f7230 */ /* 0x002fe20000004100 */
[----:B------:R-:W-:-:S06]  /*4e20*/  UISETP.NE.AND UP0, UPT, URZ, UR4, UPT ;  /* 0x000000043f00728c */ /* 0x000fcc000bf05270 */
[----:B------:R-:W-:-:S13]  /*4e30*/  PLOP3.LUT P2, PT, PT, PT, UP0, 0x80, 0x0 ;  /* 0x000000000000781c */ /* 0x000fda0003f4f008 */
[----:B------:R-:W-:Y:S05]  /*4e40*/  @P2 BRA `(.L_x_80) ;  /* 0x000000c000002947 */ /* 0x000fea0003800000 */
[----:B------:R-:W-:Y:S01]  /*4e50*/  ISETP.NE.AND P3, PT, R114, RZ, PT ;  /* 0x000000ff7200720c */ /* 0x000fe20003f65270 */
[----:B------:R-:W1:-:S12]  /*4e60*/  LDS.128 R20, [R25.X16+0xc0] ;  /* 0x0000c00019147984 */ /* 0x000e58000000cc00 */
[----:B------:R-:W2:Y:S01]  /*4e70*/  @P3 LDG.E.128 R44, [R40.64] ;  /* 0x00000024282c3981 */ /* 0x000ea2000c1e1d00 */
[----:B-1---5:R-:W-:Y:S01]  /*4e80*/  HFMA2.MMA R8, R8, 1, 1, R20 ;  /* 0x3c003c0008087835 */ /* 0x022fe20000000014 */
[----:B------:R-:W-:Y:S01]  /*4e90*/  HADD2 R9, R9, R21 ;  /* 0x0000001509097230 */ /* 0x000fe20000000000 */
[----:B------:R-:W-:Y:S01]  /*4ea0*/  HFMA2.MMA R10, R10, 1, 1, R22 ;  /* 0x3c003c000a0a7835 */ /* 0x000fe20000000016 */
[----:B------:R-:W-:-:S04]  /*4eb0*/  HADD2 R11, R11, R23 ;  /* 0x000000170b0b7230 */ /* 0x000fc80000000000 */
[----:B--2---:R-:W-:-:S03]  /*4ec0*/  @P3 HFMA2.MMA R9, R9, R45, -RZ ;  /* 0x0000002d09093235 */ /* 0x004fc600001000ff */
[----:B------:R-:W-:Y:S01]  /*4ed0*/  @P3 HMUL2 R8, R8, R44 ;  /* 0x0000002c08083232 */ /* 0x000fe20000000000 */
[----:B------:R-:W-:Y:S01]  /*4ee0*/  @P3 HFMA2.MMA R11, R11, R47, -RZ ;  /* 0x0000002f0b0b3235 */ /* 0x000fe200001000ff */
[----:B------:R-:W-:-:S06]  /*4ef0*/  @P3 HMUL2 R10, R10, R46 ;  /* 0x0000002e0a0a3232 */ /* 0x000fcc0000000000 */
[----:B------:R1:W-:Y:S04]  /*4f00*/  STG.E.128 [R38.64], R8 ;  /* 0x0000000826007986 */ /* 0x0003e8000c101d24 */
.L_x_80:
[----:B-----5:R-:W-:Y:S01]  /*4f10*/  HADD2.F32 R36, -RZ, R8.H0_H0 ;  /* 0x20000008ff247230 */ /* 0x020fe20000004100 */
[----:B------:R-:W-:Y:S01]  /*4f20*/  IADD3 R46, R28, 0x20, RZ ;  /* 0x000000201c2e7810 */ /* 0x000fe20007ffe0ff */
[----:B------:R-:W-:Y:S02]  /*4f30*/  HADD2.F32 R20, -RZ, R10.H0_H0 ;  /* 0x2000000aff147230 */ /* 0x000fe40000004100 */
[----:B-1----:R-:W-:Y:S01]  /*4f40*/  HADD2.F32 R8, -RZ, R8.H1_H1 ;  /* 0x30000008ff087230 */ /* 0x002fe20000004100 */
[C---:B------:R-:W-:Y:S01]  /*4f50*/  FFMA.FTZ R36, R15.reuse, R36, RZ ;  /* 0x000000240f247223 */ /* 0x040fe200000100ff */
[--C-:B------:R-:W-:Y:S01]  /*4f60*/  HADD2.F32 R12, -RZ, R9.reuse.H0_H0 ;  /* 0x20000009ff0c7230 */ /* 0x100fe20000004100 */
[C---:B------:R-:W-:Y:S01]  /*4f70*/  FFMA.FTZ R29, R15.reuse, R20, RZ ;  /* 0x000000140f1d7223 */ /* 0x040fe200000100ff */
[----:B------:R-:W-:Y:S01]  /*4f80*/  HADD2.F32 R30, -RZ, R9.H1_H1 ;  /* 0x30000009ff1e7230 */ /* 0x000fe20000004100 */
[C---:B------:R-:W-:Y:S01]  /*4f90*/  FFMA.FTZ R33, R15.reuse, R8, RZ ;  /* 0x000000080f217223 */ /* 0x040fe200000100ff */
[----:B------:R-:W-:Y:S01]  /*4fa0*/  HADD2.F32 R10, -RZ, R10.H1_H1 ;  /* 0x3000000aff0a7230 */ /* 0x000fe20000004100 */
[C---:B------:R-:W-:Y:S01]  /*4fb0*/  FFMA.FTZ R27, R15.reuse, R12, RZ ;  /* 0x0000000c0f1b7223 */ /* 0x040fe200000100ff */
[--C-:B------:R-:W-:Y:S01]  /*4fc0*/  HADD2.F32 R22, -RZ, R11.reuse.H0_H0 ;  /* 0x2000000bff167230 */ /* 0x100fe20000004100 */
[C---:B------:R-:W-:Y:S01]  /*4fd0*/  FFMA.FTZ R30, R15.reuse, R30, RZ ;  /* 0x0000001e0f1e7223 */ /* 0x040fe200000100ff */
[----:B------:R-:W-:Y:S01]  /*4fe0*/  HADD2.F32 R34, -RZ, R11.H1_H1 ;  /* 0x3000000bff227230 */ /* 0x000fe20000004100 */
[----:B------:R-:W-:-:S02]  /*4ff0*/  FFMA.FTZ R32, R15, R10, RZ ;  /* 0x0000000a0f207223 */ /* 0x000fc400000100ff */
[C---:B------:R-:W-:Y:S02]  /*5000*/  FFMA.FTZ R31, R15.reuse, R22, RZ ;  /* 0x000000160f1f7223 */ /* 0x040fe400000100ff */
[----:B------:R-:W-:Y:S02]  /*5010*/  FFMA.FTZ R34, R15, R34, RZ ;  /* 0x000000220f227223 */ /* 0x000fe400000100ff */
.L_x_79:
[----:B------:R-:W-:Y:S05]  /*5020*/  BSYNC B1 ;  /* 0x0000000000017941 */ /* 0x000fea0003800000 */
.L_x_78:
[----:B------:R-:W-:-:S13]  /*5030*/  LOP3.LUT P0, RZ, R14, 0xffffffe0, RZ, 0xc0, !PT ;  /* 0xffffffe00eff7812 */ /* 0x000fda000780c0ff */
[----:B------:R-:W-:Y:S05]  /*5040*/  @!P0 BRA `(.L_x_77) ;  /* 0x0000063000008947 */ /* 0x000fea0003800000 */
[----:B------:R-:W-:Y:S01]  /*5050*/  ULDC UR4, c[0x0][0x1ec] ;  /* 0x00007b0000047ab9 */ /* 0x000fe20000000800 */
[----:B------:R-:W-:Y:S01]  /*5060*/  IMAD R49, R2, c[0x0][0x1d4], RZ ;  /* 0x0000750002317a24 */ /* 0x000fe200078e02ff */
[----:B------:R-:W-:-:S06]  /*5070*/  UISETP.NE.AND UP0, UPT, URZ, UR4, UPT ;  /* 0x000000043f00728c */ /* 0x000fcc000bf05270 */
[----:B------:R-:W-:Y:S02]  /*5080*/  PLOP3.LUT P2, PT, PT, PT, UP0, 0x80, 0x0 ;  /* 0x000000000000781c */ /* 0x000fe40003f4f008 */
.L_x_83:
[----:B------:R-:W-:Y:S02]  /*5090*/  SHF.R.S32.HI R8, RZ, 0x1f, R46 ;  /* 0x0000001fff087819 */ /* 0x000fe4000001142e */
[C---:B------:R-:W-:Y:S02]  /*50a0*/  IADD3 R9, P0, R49.reuse, R46, RZ ;  /* 0x0000002e31097210 */ /* 0x040fe40007f1e0ff */
[----:B------:R-:W-:Y:S02]  /*50b0*/  ISETP.NE.AND P4, PT, R114, RZ, PT ;  /* 0x000000ff7200720c */ /* 0x000fe40003f85270 */
[----:B------:R-:W-:Y:S02]  /*50c0*/  LEA.HI.X.SX32 R8, R49, R8, 0x1, P0 ;  /* 0x0000000831087211 */ /* 0x000fe400000f0eff */
[----:B------:R-:W-:-:S04]  /*50d0*/  LEA R44, P0, R9, c[0x0][0x1a8], 0x2 ;  /* 0x00006a00092c7a11 */ /* 0x000fc800078010ff */
[----:B------:R-:W-:-:S05]  /*50e0*/  LEA.HI.X R45, R9, c[0x0][0x1ac], R8, 0x2, P0 ;  /* 0x00006b00092d7a11 */ /* 0x000fca00000f1408 */
[----:B------:R-:W2:Y:S01]  /*50f0*/  LDG.E R8, [R44.64] ;  /* 0x000000242c087981 */ /* 0x000ea2000c1e1900 */
[----:B------:R-:W-:-:S05]  /*5100*/  IMAD.SHL.U32 R11, R46, 0x40, RZ ;  /* 0x000000402e0b7824 */ /* 0x000fca00078e00ff */
[----:B------:R-:W-:-:S04]  /*5110*/  IADD3 R10, P3, R18, R11, RZ ;  /* 0x0000000b120a7210 */ /* 0x000fc80007f7e0ff */
[----:B------:R-:W-:Y:S02]  /*5120*/  LEA.HI.X.SX32 R11, R11, R24, 0x1, P3 ;  /* 0x000000180b0b7211 */ /* 0x000fe400018f0eff */
[----:B------:R-:W-:-:S04]  /*5130*/  LEA R42, P3, R10, c[0x0][0x1a0], 0x1 ;  /* 0x000068000a2a7a11 */ /* 0x000fc800078608ff */
[----:B------:R-:W-:Y:S01]  /*5140*/  LEA.HI.X R43, R10, c[0x0][0x1a4], R11, 0x1, P3 ;  /* 0x000069000a2b7a11 */ /* 0x000fe200018f0c0b */
        /* <DEDUP_REMOVED lines=8> */
[----:B------:R-:W-:Y:S05]  /*51d0*/  @P2 BRA `(.L_x_81) ;  /* 0x000000b000002947 */ /* 0x000fea0003800000 */
[----:B------:R-:W2:Y:S04]  /*51e0*/  @P4 LDG.E.128 R12, [R40.64] ;  /* 0x00000024280c4981 */ /* 0x000ea8000c1e1d00 */
[----:B------:R-:W1:Y:S02]  /*51f0*/  LDS.128 R20, [R25.X16+0xc0] ;  /* 0x0000c00019147984 */ /* 0x000e64000000cc00 */
        /* <DEDUP_REMOVED lines=9> */
.L_x_81:
[----:B------:R-:W2:Y:S01]  /*5290*/  LDG.E R44, [R44.64+0x80] ;  /* 0x000080242c2c7981 */ /* 0x000ea2000c1e1900 */
[----:B------:R-:W-:-:S05]  /*52a0*/  IMAD.IADD R20, R46, 0x1, -R116 ;  /* 0x000000012e147824 */ /* 0x000fca00078e0a74 */
[----:B------:R-:W-:-:S05]  /*52b0*/  LEA R23, R20, UR5, 0x1 ;  /* 0x0000000514177c11 */ /* 0x000fca000f8e08ff */
[----:B------:R-:W3:Y:S01]  /*52c0*/  LDS.U16 R21, [R23+0x140] ;  /* 0x0001400017157984 */ /* 0x000ee20000000400 */
[----:B--2---:R-:W-:-:S04]  /*52d0*/  IMAD R13, R44, c[0x0][0x1d8], RZ ;  /* 0x000076002c0d7a24 */ /* 0x004fc800078e02ff */
[----:B------:R-:W-:-:S05]  /*52e0*/  IMAD R13, R13, c[0x0][0x1d4], R46 ;  /* 0x000075000d0d7a24 */ /* 0x000fca00078e022e */
[----:B------:R-:W-:-:S04]  /*52f0*/  LEA R13, R13, 0x800, 0x6 ;  /* 0x000008000d0d7811 */ /* 0x000fc800078e30ff */
[----:B------:R-:W-:-:S04]  /*5300*/  IADD3 R14, P0, R115, R13, RZ ;  /* 0x0000000d730e7210 */ /* 0x000fc80007f1e0ff */
[----:B------:R-:W-:Y:S02]  /*5310*/  LEA.HI.X.SX32 R13, R13, R26, 0x1, P0 ;  /* 0x0000001a0d0d7211 */ /* 0x000fe400000f0eff */
[----:B------:R-:W-:-:S04]  /*5320*/  LEA R12, P0, R14, c[0x0][0x1a0], 0x1 ;  /* 0x000068000e0c7a11 */ /* 0x000fc800078008ff */
[----:B------:R-:W-:-:S06]  /*5330*/  LEA.HI.X R13, R14, c[0x0][0x1a4], R13, 0x1, P0 ;  /* 0x000069000e0d7a11 */ /* 0x000fcc00000f0c0d */
[----:B------:R-:W5:Y:S02]  /*5340*/  LDG.E.128 R12, [R12.64] ;  /* 0x000000240c0c7981 */ /* 0x000f64000c1e1d00 */
[----:B-----5:R-:W-:Y:S02]  /*5350*/  HADD2.F32 R44, -RZ, R9.H0_H0 ;  /* 0x20000009ff2c7230 */ /* 0x020fe40000004100 */
[----:B---3--:R-:W-:Y:S02]  /*5360*/  HADD2.F32 R21, -RZ, R21.H0_H0 ;  /* 0x20000015ff157230 */ /* 0x008fe40000004100 */
[----:B------:R-:W-:Y:S02]  /*5370*/  HADD2.F32 R22, -RZ, R8.H0_H0 ;  /* 0x20000008ff167230 */ /* 0x000fe40000004100 */
[----:B-1----:R-:W-:Y:S01]  /*5380*/  HADD2.F32 R9, -RZ, R9.H1_H1 ;  /* 0x30000009ff097230 */ /* 0x002fe20000004100 */
[C---:B------:R-:W-:Y:S01]  /*5390*/  FFMA.FTZ R44, R21.reuse, R44, R27 ;  /* 0x0000002c152c7223 */ /* 0x040fe2000001001b */
[----:B------:R-:W-:Y:S01]  /*53a0*/  HADD2.F32 R48, -RZ, R10.H0_H0 ;  /* 0x2000000aff307230 */ /* 0x000fe20000004100 */
[C---:B------:R-:W-:Y:S01]  /*53b0*/  FFMA.FTZ R36, R21.reuse, R22, R36 ;  /* 0x0000001615247223 */ /* 0x040fe20000010024 */
[--C-:B------:R-:W-:Y:S01]  /*53c0*/  HADD2.F32 R50, -RZ, R11.reuse.H0_H0 ;  /* 0x2000000bff327230 */ /* 0x100fe20000004100 */
[C---:B------:R-:W-:Y:S01]  /*53d0*/  FFMA.FTZ R47, R21.reuse, R9, R30 ;  /* 0x00000009152f7223 */ /* 0x040fe2000001001e */
[----:B------:R-:W-:Y:S01]  /*53e0*/  HADD2.F32 R8, -RZ, R8.H1_H1 ;  /* 0x30000008ff087230 */ /* 0x000fe20000004100 */
[C---:B------:R-:W-:Y:S01]  /*53f0*/  FFMA.FTZ R48, R21.reuse, R48, R29 ;  /* 0x0000003015307223 */ /* 0x040fe2000001001d */
[----:B------:R-:W-:Y:S01]  /*5400*/  HADD2.F32 R10, -RZ, R10.H1_H1 ;  /* 0x3000000aff0a7230 */ /* 0x000fe20000004100 */
[C---:B------:R-:W-:Y:S01]  /*5410*/  FFMA.FTZ R50, R21.reuse, R50, R31 ;  /* 0x0000003215327223 */ /* 0x040fe2000001001f */
[----:B------:R-:W-:Y:S01]  /*5420*/  HADD2.F32 R11, -RZ, R11.H1_H1 ;  /* 0x3000000bff0b7230 */ /* 0x000fe20000004100 */
[C---:B------:R-:W-:Y:S01]  /*5430*/  FFMA.FTZ R45, R21.reuse, R8, R33 ;  /* 0x00000008152d7223 */ /* 0x040fe20000010021 */
[----:B------:R-:W-:Y:S01]  /*5440*/  LEA R30, R20, UR6, 0x1 ;  /* 0x00000006141e7c11 */ /* 0x000fe2000f8e08ff */
[----:B------:R-:W-:-:S02]  /*5450*/  FFMA.FTZ R32, R21, R10, R32 ;  /* 0x0000000a15207223 */ /* 0x000fc40000010020 */
[----:B------:R-:W-:Y:S01]  /*5460*/  FFMA.FTZ R34, R21, R11, R34 ;  /* 0x0000000b15227223 */ /* 0x000fe20000010022 */
[----:B------:R-:W-:Y:S05]  /*5470*/  @P2 BRA `(.L_x_82) ;  /* 0x000000b000002947 */ /* 0x000fea0003800000 */
[----:B------:R-:W2:Y:S04]  /*5480*/  @P4 LDG.E.128 R8, [R40.64] ;  /* 0x0000002428084981 */ /* 0x000ea8000c1e1d00 */
[----:B------:R-:W1:Y:S02]  /*5490*/  LDS.128 R20, [R25.X16+0xc0] ;  /* 0x0000c00019147984 */ /* 0x000e64000000cc00 */
[----:B-1----:R-:W-:Y:S01]  /*54a0*/  HFMA2.MMA R12, R12, 1, 1, R20 ;  /* 0x3c003c000c0c7835 */ /* 0x002fe20000000014 */
[----:B------:R-:W-:Y:S01]  /*54b0*/  HADD2 R13, R13, R21 ;  /* 0x000000150d0d7230 */ /* 0x000fe20000000000 */
[----:B------:R-:W-:Y:S01]  /*54c0*/  HFMA2.MMA R14, R14, 1, 1, R22 ;  /* 0x3c003c000e0e7835 */ /* 0x000fe20000000016 */
[----:B------:R-:W-:-:S04]  /*54d0*/  HADD2 R15, R15, R23 ;  /* 0x000000170f0f7230 */ /* 0x000fc80000000000 */
[----:B--2---:R-:W-:-:S03]  /*54e0*/  @P4 HFMA2.MMA R13, R13, R9, -RZ ;  /* 0x000000090d0d4235 */ /* 0x004fc600001000ff */
[----:B------:R-:W-:Y:S01]  /*54f0*/  @P4 HMUL2 R12, R12, R8 ;  /* 0x000000080c0c4232 */ /* 0x000fe20000000000 */
[----:B------:R-:W-:Y:S01]  /*5500*/  @P4 HFMA2.MMA R15, R15, R11, -RZ ;  /* 0x0000000b0f0f4235 */ /* 0x000fe200001000ff */
[----:B------:R-:W-:-:S06]  /*5510*/  @P4 HMUL2 R14, R14, R10 ;  /* 0x0000000a0e0e4232 */ /* 0x000fcc0000000000 */
[----:B------:R1:W-:Y:S04]  /*5520*/  STG.E.128 [R42.64+0x1000], R12 ;  /* 0x0010000c2a007986 */ /* 0x0003e8000c101d24 */
.L_x_82:
[----:B------:R-:W2:Y:S01]  /*5530*/  LDS.U16 R8, [R30+0x40] ;  /* 0x000040001e087984 */ /* 0x000ea20000000400 */
[----:B------:R-:W-:Y:S01]  /*5540*/  IADD3 R46, R46, 0x40, RZ ;  /* 0x000000402e2e7810 */ /* 0x000fe20007ffe0ff */
[----:B------:R-:W-:Y:S02]  /*5550*/  HADD2.F32 R27, -RZ, R13.H0_H0 ;  /* 0x2000000dff1b7230 */ /* 0x000fe40000004100 */
[----:B------:R-:W-:Y:S01]  /*5560*/  HADD2.F32 R31, -RZ, R15.H0_H0 ;  /* 0x2000000fff1f7230 */ /* 0x000fe20000004100 */
[----:B------:R-:W-:Y:S01]  /*5570*/  ISETP.GE.AND P0, PT, R46, R37, PT ;  /* 0x000000252e00720c */ /* 0x000fe20003f06270 */
[--C-:B------:R-:W-:Y:S02]  /*5580*/  HADD2.F32 R9, -RZ, R12.reuse.H0_H0 ;  /* 0x2000000cff097230 */ /* 0x100fe40000004100 */
[----:B------:R-:W-:Y:S02]  /*5590*/  HADD2.F32 R33, -RZ, R12.H1_H1 ;  /* 0x3000000cff217230 */ /* 0x000fe40000004100 */
[----:B-1----:R-:W-:-:S02]  /*55a0*/  HADD2.F32 R13, -RZ, R13.H1_H1 ;  /* 0x3000000dff0d7230 */ /* 0x002fc40000004100 */
[--C-:B------:R-:W-:Y:S02]  /*55b0*/  HADD2.F32 R29, -RZ, R14.reuse.H0_H0 ;  /* 0x2000000eff1d7230 */ /* 0x100fe40000004100 */
[----:B------:R-:W-:Y:S02]  /*55c0*/  HADD2.F32 R11, -RZ, R14.H1_H1 ;  /* 0x3000000eff0b7230 */ /* 0x000fe40000004100 */
[----:B------:R-:W-:Y:S02]  /*55d0*/  HADD2.F32 R15, -RZ, R15.H1_H1 ;  /* 0x3000000fff0f7230 */ /* 0x000fe40000004100 */
[----:B--2---:R-:W-:-:S05]  /*55e0*/  HADD2.F32 R8, -RZ, R8.H0_H0 ;  /* 0x20000008ff087230 */ /* 0x004fca0000004100 */
[C---:B------:R-:W-:Y:S02]  /*55f0*/  FFMA.FTZ R36, R8.reuse, R9, R36 ;  /* 0x0000000908247223 */ /* 0x040fe40000010024 */
[C---:B------:R-:W-:Y:S02]  /*5600*/  FFMA.FTZ R33, R8.reuse, R33, R45 ;  /* 0x0000002108217223 */ /* 0x040fe4000001002d */
[C---:B------:R-:W-:Y:S02]  /*5610*/  FFMA.FTZ R27, R8.reuse, R27, R44 ;  /* 0x0000001b081b7223 */ /* 0x040fe4000001002c */
[C---:B------:R-:W-:Y:S02]  /*5620*/  FFMA.FTZ R30, R8.reuse, R13, R47 ;  /* 0x0000000d081e7223 */ /* 0x040fe4000001002f */
[C---:B------:R-:W-:Y:S02]  /*5630*/  FFMA.FTZ R29, R8.reuse, R29, R48 ;  /* 0x0000001d081d7223 */ /* 0x040fe40000010030 */
[----:B------:R-:W-:-:S02]  /*5640*/  FFMA.FTZ R32, R8, R11, R32 ;  /* 0x0000000b08207223 */ /* 0x000fc40000010020 */
[C---:B------:R-:W-:Y:S02]  /*5650*/  FFMA.FTZ R31, R8.reuse, R31, R50 ;  /* 0x0000001f081f7223 */ /* 0x040fe40000010032 */
[----:B------:R-:W-:Y:S01]  /*5660*/  FFMA.FTZ R34, R8, R15, R34 ;  /* 0x0000000f08227223 */ /* 0x000fe20000010022 */
[----:B------:R-:W-:Y:S05]  /*5670*/  @!P0 BRA `(.L_x_83) ;  /* 0xfffffa1000008947 */ /* 0x000fea000383ffff */
.L_x_77:
[----:B------:R-:W-:Y:S05]  /*5680*/  BSYNC B0 ;  /* 0x0000000000007941 */ /* 0x000fea0003800000 */
.L_x_76:
[----:B------:R-:W-:Y:S01]  /*5690*/  ISETP.GE.AND P0, PT, R28, R109, PT ;  /* 0x0000006d1c00720c */ /* 0x000fe20003f06270 */
[----:B------:R-:W-:-:S12]  /*56a0*/  BSSY B0, `(.L_x_84) ;  /* 0x0000100000007945 */ /* 0x000fd80003800000 */
[----:B------:R-:W-:Y:S05]  /*56b0*/  @P0 BRA `(.L_x_85) ;  /* 0x00000fe000000947 */ /* 0x000fea0003800000 */
[----:B------:R-:W-:Y:S01]  /*56c0*/  IADD3 R111, -R0, -0x2, R111 ;  /* 0xfffffffe006f7810 */ /* 0x000fe20007ffe16f */
[----:B------:R-:W-:Y:S01]  /*56d0*/  IMAD R8, R108, c[0x0][0x1d8], R17 ;  /* 0x000076006c087a24 */ /* 0x000fe200078e0211 */
[----:B------:R-:W-:Y:S01]  /*56e0*/  BSSY B1, `(.L_x_86) ;  /* 0x0000053000017945 */ /* 0x000fe20003800000 */
[----:B------:R-:W-:Y:S02]  /*56f0*/  IMAD.MOV.U32 R41, RZ, RZ, 0x2 ;  /* 0x00000002ff297424 */ /* 0x000fe400078e00ff */
[----:B------:R-:W-:Y:S02]  /*5700*/  IMAD.IADD R111, R111, 0x1, -R116 ;  /* 0x000000016f6f7824 */ /* 0x000fe400078e0a74 */
[----:B------:R-:W-:-:S03]  /*5710*/  IMAD R8, R8, 0x40, R3 ;  /* 0x0000004008087824 */ /* 0x000fc600078e0203 */
[----:B------:R-:W-:Y:S01]  /*5720*/  LOP3.LUT P0, RZ, R111, 0x20, RZ, 0xc0, !PT ;  /* 0x000000206fff7812 */ /* 0x000fe2000780c0ff */
[----:B------:R-:W-:-:S12]  /*5730*/  IMAD.WIDE R40, R8, R41, c[0x0][0x238] ;  /* 0x00008e0008287625 */ /* 0x000fd800078e0229 */
[----:B------:R-:W-:Y:S05]  /*5740*/  @P0 BRA `(.L_x_87) ;  /* 0x000004c000000947 */ /* 0x000fea0003800000 */
[----:B------:R-:W-:Y:S01]  /*5750*/  ISETP.GE.AND P0, PT, R28, c[0x0][0x1d4], PT ;  /* 0x000075001c007a0c */ /* 0x000fe20003f06270 */
[----:B------:R-:W-:-:S12]  /*5760*/  BSSY B2, `(.L_x_88) ;  /* 0x0000049000027945 */ /* 0x000fd80003800000 */
[----:B------:R-:W-:Y:S05]  /*5770*/  @!P0 BRA `(.L_x_89) ;  /* 0x0000047000008947 */ /* 0x000fea0003800000 */
[----:B------:R-:W-:Y:S01]  /*5780*/  IABS R11, c[0x0][0x1d4] ;  /* 0x00007500000b7a13 */ /* 0x000fe20000000000 */
[----:B------:R-:W1:Y:S01]  /*5790*/  LDS.U16 R35, [R35] ;  /* 0x0000000023237984 */ /* 0x000e620000000400 */
[----:B---3--:R-:W-:Y:S02]  /*57a0*/  IABS R14, R28 ;  /* 0x0000001c000e7213 */ /* 0x008fe40000000000 */
[----:B------:R-:W2:Y:S01]  /*57b0*/  I2F.RP R10, R11 ;  /* 0x0000000b000a7306 */ /* 0x000ea20000209400 */
[----:B------:R-:W-:Y:S02]  /*57c0*/  ISETP.GE.AND P2, PT, R28, RZ, PT ;  /* 0x000000ff1c00720c */ /* 0x000fe40003f46270 */
[----:B------:R-:W-:-:S05]  /*57d0*/  ISETP.NE.AND P3, PT, RZ, c[0x0][0x1d4], PT ;  /* 0x00007500ff007a0c */ /* 0x000fca0003f65270 */
[----:B--2---:R-:W2:Y:S02]  /*57e0*/  MUFU.RCP R10, R10 ;  /* 0x0000000a000a7308 */ /* 0x004ea40000001000 */
[----:B--2---:R-:W-:-:S06]  /*57f0*/  IADD3 R12, R10, 0xffffffe, RZ ;  /* 0x0ffffffe0a0c7810 */ /* 0x004fcc0007ffe0ff */
[----:B------:R-:W2:Y:S02]  /*5800*/  F2I.FTZ.U32.TRUNC.NTZ R9, R12 ;  /* 0x0000000c00097305 */ /* 0x000ea4000021f000 */
[----:B--2---:R-:W-:-:S04]  /*5810*/  IMAD.MOV R8, RZ, RZ, -R9 ;  /* 0x000000ffff087224 */ /* 0x004fc800078e0a09 */
[----:B------:R-:W-:Y:S02]  /*5820*/  IMAD R13, R8, R11, RZ ;  /* 0x0000000b080d7224 */ /* 0x000fe400078e02ff */
[----:B------:R-:W-:-:S04]  /*5830*/  IMAD.MOV.U32 R8, RZ, RZ, RZ ;  /* 0x000000ffff087224 */ /* 0x000fc800078e00ff */
[----:B------:R-:W-:-:S04]  /*5840*/  IMAD.HI.U32 R8, R9, R13, R8 ;  /* 0x0000000d09087227 */ /* 0x000fc800078e0008 */
[----:B------:R-:W-:-:S04]  /*5850*/  IMAD.MOV.U32 R9, RZ, RZ, R14 ;  /* 0x000000ffff097224 */ /* 0x000fc800078e000e */
[----:B------:R-:W-:-:S04]  /*5860*/  IMAD.HI.U32 R8, R8, R9, RZ ;  /* 0x0000000908087227 */ /* 0x000fc800078e00ff */
[----:B------:R-:W-:-:S04]  /*5870*/  IMAD.MOV R8, RZ, RZ, -R8 ;  /* 0x000000ffff087224 */ /* 0x000fc800078e0a08 */
[----:B------:R-:W-:-:S05]  /*5880*/  IMAD R8, R11, R8, R9 ;  /* 0x000000080b087224 */ /* 0x000fca00078e0209 */
[----:B------:R-:W-:-:S13]  /*5890*/  ISETP.GT.U32.AND P0, PT, R11, R8, PT ;  /* 0x000000080b00720c */ /* 0x000fda0003f04070 */
[----:B------:R-:W-:-:S05]  /*58a0*/  @!P0 IMAD.IADD R8, R8, 0x1, -R11 ;  /* 0x0000000108088824 */ /* 0x000fca00078e0a0b */
[----:B------:R-:W-:-:S13]  /*58b0*/  ISETP.GT.U32.AND P0, PT, R11, R8, PT ;  /* 0x000000080b00720c */ /* 0x000fda0003f04070 */
[----:B------:R-:W-:Y:S02]  /*58c0*/  @!P0 IMAD.IADD R8, R8, 0x1, -R11 ;  /* 0x0000000108088824 */ /* 0x000fe400078e0a0b */
[----:B------:R-:W-:Y:S02]  /*58d0*/  IMAD R11, R2, c[0x0][0x1d4], RZ ;  /* 0x00007500020b7a24 */ /* 0x000fe400078e02ff */
[----:B------:R-:W-:Y:S01]  /*58e0*/  @!P2 IMAD.MOV R8, RZ, RZ, -R8 ;  /* 0x000000ffff08a224 */ /* 0x000fe200078e0a08 */
[----:B------:R-:W-:-:S04]  /*58f0*/  @!P3 LOP3.LUT R8, RZ, c[0x0][0x1d4], RZ, 0x33, !PT ;  /* 0x00007500ff08ba12 */ /* 0x000fc800078e33ff */
[----:B------:R-:W-:Y:S02]  /*5900*/  SHF.R.S32.HI R9, RZ, 0x1f, R8 ;  /* 0x0000001fff097819 */ /* 0x000fe40000011408 */
        /* <DEDUP_REMOVED lines=30> */
.L_x_90:
[----:B-----5:R-:W-:Y:S02]  /*5af0*/  HADD2.F32 R12, -RZ, R8.H0_H0 ;  /* 0x20000008ff0c7230 */ /* 0x020fe40000004100 */
[----:B------:R-:W-:Y:S02]  /*5b00*/  HADD2.F32 R14, -RZ, R9.H0_H0 ;  /* 0x20000009ff0e7230 */ /* 0x000fe40000004100 */
[----:B------:R-:W-:Y:S01]  /*5b10*/  HADD2.F32 R20, -RZ, R10.H0_H0 ;  /* 0x2000000aff147230 */ /* 0x000fe20000004100 */
[C---:B------:R-:W-:Y:S01]  /*5b20*/  FFMA.FTZ R36, R37.reuse, R12, R36 ;  /* 0x0000000c25247223 */ /* 0x040fe20000010024 */
[----:B------:R-:W-:Y:S01]  /*5b30*/  HADD2.F32 R22, -RZ, R11.H0_H0 ;  /* 0x2000000bff167230 */ /* 0x000fe20000004100 */
[C---:B------:R-:W-:Y:S01]  /*5b40*/  FFMA.FTZ R27, R37.reuse, R14, R27 ;  /* 0x0000000e251b7223 */ /* 0x040fe2000001001b */
[----:B-1----:R-:W-:Y:S01]  /*5b50*/  HADD2.F32 R8, -RZ, R8.H1_H1 ;  /* 0x30000008ff087230 */ /* 0x002fe20000004100 */
[C---:B------:R-:W-:Y:S01]  /*5b60*/  FFMA.FTZ R29, R37.reuse, R20, R29 ;  /* 0x00000014251d7223 */ /* 0x040fe2000001001d */
[----:B------:R-:W-:Y:S01]  /*5b70*/  HADD2.F32 R9, -RZ, R9.H1_H1 ;  /* 0x30000009ff097230 */ /* 0x000fe20000004100 */
[C---:B------:R-:W-:Y:S01]  /*5b80*/  FFMA.FTZ R31, R37.reuse, R22, R31 ;  /* 0x00000016251f7223 */ /* 0x040fe2000001001f */
[----:B------:R-:W-:Y:S01]  /*5b90*/  HADD2.F32 R10, -RZ, R10.H1_H1 ;  /* 0x3000000aff0a7230 */ /* 0x000fe20000004100 */
[C---:B------:R-:W-:Y:S01]  /*5ba0*/  FFMA.FTZ R33, R37.reuse, R8, R33 ;  /* 0x0000000825217223 */ /* 0x040fe20000010021 */
[----:B------:R-:W-:Y:S01]  /*5bb0*/  HADD2.F32 R11, -RZ, R11.H1_H1 ;  /* 0x3000000bff0b7230 */ /* 0x000fe20000004100 */
[----:B------:R-:W-:-:S02]  /*5bc0*/  FFMA.FTZ R30, R37, R9, R30 ;  /* 0x00000009251e7223 */ /* 0x000fc4000001001e */
[C---:B------:R-:W-:Y:S02]  /*5bd0*/  FFMA.FTZ R32, R37.reuse, R10, R32 ;  /* 0x0000000a25207223 */ /* 0x040fe40000010020 */
[----:B------:R-:W-:Y:S02]  /*5be0*/  FFMA.FTZ R34, R37, R11, R34 ;  /* 0x0000000b25227223 */ /* 0x000fe40000010022 */
.L_x_89:
[----:B------:R-:W-:Y:S05]  /*5bf0*/  BSYNC B2 ;  /* 0x0000000000027941 */ /* 0x000fea0003800000 */
.L_x_88:
[----:B------:R-:W-:Y:S02]  /*5c00*/  IADD3 R28, R28, 0x20, RZ ;  /* 0x000000201c1c7810 */ /* 0x000fe40007ffe0ff */
.L_x_87:
[----:B------:R-:W-:Y:S05]  /*5c10*/  BSYNC B1 ;  /* 0x0000000000017941 */ /* 0x000fea0003800000 */
.L_x_86:
[----:B------:R-:W-:-:S13]  /*5c20*/  LOP3.LUT P0, RZ, R111, 0xffffffe0, RZ, 0xc0, !PT ;  /* 0xffffffe06fff7812 */ /* 0x000fda000780c0ff */
[----:B------:R-:W-:Y:S05]  /*5c30*/  @!P0 BRA `(.L_x_85) ;  /* 0x00000a6000008947 */ /* 0x000fea0003800000 */
[C---:B------:R-:W-:Y:S01]  /*5c40*/  LEA R9, R28.reuse, UR5, 0x1 ;  /* 0x000000051c097c11 */ /* 0x040fe2000f8e08ff */
[----:B------:R-:W-:Y:S01]  /*5c50*/  IMAD.MOV.U32 R35, RZ, RZ, RZ ;  /* 0x000000ffff237224 */ /* 0x000fe200078e00ff */
[----:B------:R-:W-:-:S03]  /*5c60*/  LEA R44, R28, 0x800, 0x6 ;  /* 0x000008001c2c7811 */ /* 0x000fc600078e30ff */
[----:B------:R-:W-:Y:S02]  /*5c70*/  IMAD R42, R116, -0x2, R9 ;  /* 0xfffffffe742a7824 */ /* 0x000fe400078e0209 */
.L_x_97:
[----:B------:R-:W-:Y:S01]  /*5c80*/  IADD3 R9, R44, -0x800, RZ ;  /* 0xfffff8002c097810 */ /* 0x000fe20007ffe0ff */
[----:B------:R-:W-:Y:S01]  /*5c90*/  BSSY B1, `(.L_x_91) ;  /* 0x000004f000017945 */ /* 0x000fe20003800000 */
[----:B------:R-:W-:Y:S02]  /*5ca0*/  IMAD.IADD R37, R42, 0x1, R35 ;  /* 0x000000012a257824 */ /* 0x000fe400078e0223 */
[----:B------:R-:W-:-:S04]  /*5cb0*/  IADD3 R8, P0, R18, R9, RZ ;  /* 0x0000000912087210 */ /* 0x000fc80007f1e0ff */
[----:B------:R-:W-:Y:S02]  /*5cc0*/  LEA.HI.X.SX32 R9, R9, R24, 0x1, P0 ;  /* 0x0000001809097211 */ /* 0x000fe400000f0eff */
[----:B------:R-:W-:Y:S02]  /*5cd0*/  ISETP.GE.AND P0, PT, R28, c[0x0][0x1d4], PT ;  /* 0x000075001c007a0c */ /* 0x000fe40003f06270 */
[----:B------:R-:W-:-:S04]  /*5ce0*/  LEA R38, P3, R8, c[0x0][0x1a0], 0x1 ;  /* 0x0000680008267a11 */ /* 0x000fc800078608ff */
[----:B------:R-:W-:-:S07]  /*5cf0*/  LEA.HI.X R39, R8, c[0x0][0x1a4], R9, 0x1, P3 ;  /* 0x0000690008277a11 */ /* 0x000fce00018f0c09 */
[----:B------:R-:W-:Y:S05]  /*5d00*/  @!P0 BRA `(.L_x_92) ;  /* 0x0000047000008947 */ /* 0x000fea0003800000 */
[----:B------:R-:W-:Y:S02]  /*5d10*/  IABS R11, c[0x0][0x1d4] ;  /* 0x00007500000b7a13 */ /* 0x000fe40000000000 */
[----:B---3--:R-:W-:Y:S02]  /*5d20*/  IABS R14, R28 ;  /* 0x0000001c000e7213 */ /* 0x008fe40000000000 */
[----:B------:R-:W1:Y:S01]  /*5d30*/  I2F.RP R10, R11 ;  /* 0x0000000b000a7306 */ /* 0x000e620000209400 */
[----:B------:R-:W-:Y:S02]  /*5d40*/  ISETP.GE.AND P2, PT, R28, RZ, PT ;  /* 0x000000ff1c00720c */ /* 0x000fe40003f46270 */
[----:B------:R-:W-:-:S05]  /*5d50*/  ISETP.NE.AND P3, PT, RZ, c[0x0][0x1d4], PT ;  /* 0x00007500ff007a0c */ /* 0x000fca0003f65270 */
[----:B-1----:R-:W1:Y:S02]  /*5d60*/  MUFU.RCP R10, R10 ;  /* 0x0000000a000a7308 */ /* 0x002e640000001000 */
[----:B-1----:R-:W-:-:S06]  /*5d70*/  IADD3 R12, R10, 0xffffffe, RZ ;  /* 0x0ffffffe0a0c7810 */ /* 0x002fcc0007ffe0ff */
[----:B------:R-:W1:Y:S02]  /*5d80*/  F2I.FTZ.U32.TRUNC.NTZ R9, R12 ;  /* 0x0000000c00097305 */ /* 0x000e64000021f000 */
[----:B-1----:R-:W-:-:S04]  /*5d90*/  IMAD.MOV R8, RZ, RZ, -R9 ;  /* 0x000000ffff087224 */ /* 0x002fc800078e0a09 */
[----:B------:R-:W-:Y:S02]  /*5da0*/  IMAD R13, R8, R11, RZ ;  /* 0x0000000b080d7224 */ /* 0x000fe400078e02ff */
[----:B------:R-:W-:-:S04]  /*5db0*/  IMAD.MOV.U32 R8, RZ, RZ, RZ ;  /* 0x000000ffff087224 */ /* 0x000fc800078e00ff */
[----:B------:R-:W-:-:S04]  /*5dc0*/  IMAD.HI.U32 R8, R9, R13, R8 ;  /* 0x0000000d09087227 */ /* 0x000fc800078e0008 */
[----:B------:R-:W-:Y:S02]  /*5dd0*/  IMAD.MOV.U32 R9, RZ, RZ, R14 ;  /* 0x000000ffff097224 */ /* 0x000fe400078e000e */
[----:B------:R-:W1:Y:S02]  /*5de0*/  LDS.U16 R14, [R37+0x140] ;  /* 0x00014000250e7984 */ /* 0x000e640000000400 */
        /* <DEDUP_REMOVED lines=41> */
.L_x_93:
        /* <DEDUP_REMOVED lines=16> */
.L_x_92:
[----:B------:R-:W-:Y:S05]  /*6180*/  BSYNC B1 ;  /* 0x0000000000017941 */ /* 0x000fea0003800000 */
.L_x_91:
[----:B---3--:R-:W-:Y:S01]  /*6190*/  IADD3 R15, R28, 0x20, RZ ;  /* 0x000000201c0f7810 */ /* 0x008fe20007ffe0ff */
[----:B------:R-:W-:Y:S03]  /*61a0*/  BSSY B1, `(.L_x_94) ;  /* 0x000004a000017945 */ /* 0x000fe60003800000 */
[----:B------:R-:W-:-:S13]  /*61b0*/  ISETP.GE.AND P0, PT, R15, c[0x0][0x1d4], PT ;  /* 0x000075000f007a0c */ /* 0x000fda0003f06270 */
[----:B------:R-:W-:Y:S05]  /*61c0*/  @!P0 BRA `(.L_x_95) ;  /* 0x0000047000008947 */ /* 0x000fea0003800000 */
[----:B------:R-:W-:Y:S01]  /*61d0*/  IABS R11, c[0x0][0x1d4] ;  /* 0x00007500000b7a13 */ /* 0x000fe20000000000 */
[----:B------:R-:W1:Y:S01]  /*61e0*/  LDS.U16 R37, [R37+0x180] ;  /* 0x0001800025257984 */ /* 0x000e620000000400 */
[----:B------:R-:W-:Y:S02]  /*61f0*/  IABS R14, R15 ;  /* 0x0000000f000e7213 */ /* 0x000fe40000000000 */
        /* <DEDUP_REMOVED lines=52> */
.L_x_96:
        /* <DEDUP_REMOVED lines=16> */
.L_x_95:
[----:B------:R-:W-:Y:S05]  /*6640*/  BSYNC B1 ;  /* 0x0000000000017941 */ /* 0x000fea0003800000 */
.L_x_94:
[----:B------:R-:W-:Y:S02]  /*6650*/  IADD3 R28, R28, 0x40, RZ ;  /* 0x000000401c1c7810 */ /* 0x000fe40007ffe0ff */
[----:B------:R-:W-:Y:S02]  /*6660*/  IADD3 R35, R35, 0x80, RZ ;  /* 0x0000008023237810 */ /* 0x000fe40007ffe0ff */
[----:B------:R-:W-:Y:S02]  /*6670*/  ISETP.GE.AND P0, PT, R28, R109, PT ;  /* 0x0000006d1c00720c */ /* 0x000fe40003f06270 */
[----:B------:R-:W-:-:S11]  /*6680*/  IADD3 R44, R44, 0x1000, RZ ;  /* 0x000010002c2c7810 */ /* 0x000fd60007ffe0ff */
[----:B------:R-:W-:Y:S05]  /*6690*/  @!P0 BRA `(.L_x_97) ;  /* 0xfffff5e000008947 */ /* 0x000fea000383ffff */
.L_x_85:
[----:B------:R-:W-:Y:S05]  /*66a0*/  BSYNC B0 ;  /* 0x0000000000007941 */ /* 0x000fea0003800000 */
.L_x_84:
[----:B------:R-:W-:Y:S01]  /*66b0*/  BSSY B0, `(.L_x_98) ;  /* 0x0000033000007945 */ /* 0x000fe20003800000 */
[----:B------:R-:W-:Y:S05]  /*66c0*/  @P1 BRA `(.L_x_99) ;  /* 0x0000031000001947 */ /* 0x000fea0003800000 */
[----:B------:R-:W-:-:S05]  /*66d0*/  IMAD.SHL.U32 R9, R109, 0x40, RZ ;  /* 0x000000406d097824 */ /* 0x000fca00078e00ff */
[----:B------:R-:W-:-:S04]  /*66e0*/  IADD3 R2, P0, R18, R9, RZ ;  /* 0x0000000912027210 */ /* 0x000fc80007f1e0ff */
[----:B------:R-:W-:Y:S02]  /*66f0*/  LEA.HI.X.SX32 R9, R9, R24, 0x1, P0 ;  /* 0x0000001809097211 */ /* 0x000fe400000f0eff */
[----:B------:R-:W-:-:S04]  /*6700*/  LEA R8, P0, R2, c[0x0][0x1a0], 0x1 ;  /* 0x0000680002087a11 */ /* 0x000fc800078008ff */
[----:B------:R-:W-:-:S06]  /*6710*/  LEA.HI.X R9, R2, c[0x0][0x1a4], R9, 0x1, P0 ;  /* 0x0000690002097a11 */ /* 0x000fcc00000f0c09 */
[----:B------:R-:W5:Y:S01]  /*6720*/  LDG.E.128 R8, [R8.64] ;  /* 0x0000002408087981 */ /* 0x000f62000c1e1d00 */
[----:B---3--:R-:W-:Y:S01]  /*6730*/  IMAD.IADD R12, R109, 0x1, -R116 ;  /* 0x000000016d0c7824 */ /* 0x008fe200078e0a74 */
[----:B------:R-:W-:Y:S04]  /*6740*/  BSSY B1, `(.L_x_100) ;  /* 0x0000019000017945 */ /* 0x000fe80003800000 */
[----:B------:R-:W-:-:S05]  /*6750*/  LEA R12, R12, UR5, 0x1 ;  /* 0x000000050c0c7c11 */ /* 0x000fca000f8e08ff */
[----:B------:R-:W1:Y:S02]  /*6760*/  LDS.U16 R2, [R12+0x140] ;  /* 0x000140000c027984 */ /* 0x000e640000000400 */
[----:B-1----:R-:W-:Y:S01]  /*6770*/  HADD2.F32 R2, -RZ, R2.H0_H0 ;  /* 0x20000002ff027230 */ /* 0x002fe20000004100 */
[----:B------:R-:W-:Y:S05]  /*6780*/  @P2 BRA `(.L_x_101) ;  /* 0x0000014000002947 */ /* 0x000fea0003800000 */
[----:B------:R-:W-:-:S13]  /*6790*/  ISETP.NE.AND P3, PT, R114, RZ, PT ;  /* 0x000000ff7200720c */ /* 0x000fda0003f65270 */
[----:B------:R-:W-:Y:S02]  /*67a0*/  @P3 IMAD R108, R108, c[0x0][0x1d8], R17 ;  /* 0x000076006c6c3a24 */ /* 0x000fe400078e0211 */
[----:B------:R-:W-:Y:S02]  /*67b0*/  @P3 IMAD.MOV.U32 R13, RZ, RZ, 0x2 ;  /* 0x00000002ff0d3424 */ /* 0x000fe400078e00ff */
[----:B------:R-:W-:-:S04]  /*67c0*/  @P3 IMAD R12, R108, 0x40, R3 ;  /* 0x000000406c0c3824 */ /* 0x000fc800078e0203 */
[----:B------:R-:W-:-:S06]  /*67d0*/  @P3 IMAD.WIDE R12, R12, R13, c[0x0][0x238] ;  /* 0x00008e000c0c3625 */ /* 0x000fcc00078e020d */
[----:B------:R-:W2:Y:S01]  /*67e0*/  @P3 LDG.E.128 R12, [R12.64] ;  /* 0x000000240c0c3981 */ /* 0x000ea2000c1e1d00 */
[----:B------:R-:W-:Y:S01]  /*67f0*/  IMAD.SHL.U32 R19, R19, 0x40, RZ ;  /* 0x0000004013137824 */ /* 0x000fe200078e00ff */
[----:B-----5:R-:W-:Y:S01]  /*6800*/  HFMA2.MMA R8, R8, 1, 1, R4 ;  /* 0x3c003c0008087835 */ /* 0x020fe20000000004 */
[----:B------:R-:W-:Y:S01]  /*6810*/  HADD2 R9, R9, R5 ;  /* 0x0000000509097230 */ /* 0x000fe20000000000 */
[----:B------:R-:W-:Y:S01]  /*6820*/  HFMA2.MMA R10, R10, 1, 1, R6 ;  /* 0x3c003c000a0a7835 */ /* 0x000fe20000000006 */
[----:B------:R-:W-:Y:S01]  /*6830*/  HADD2 R11, R11, R7 ;  /* 0x000000070b0b7230 */ /* 0x000fe20000000000 */
[----:B------:R-:W-:-:S04]  /*6840*/  IADD3 R18, P0, R18, R19, RZ ;  /* 0x0000001312127210 */ /* 0x000fc80007f1e0ff */
[----:B------:R-:W-:Y:S02]  /*6850*/  LEA.HI.X.SX32 R19, R19, R24, 0x1, P0 ;  /* 0x0000001813137211 */ /* 0x000fe400000f0eff */
[----:B0-----:R-:W-:-:S04]  /*6860*/  LEA R4, P0, R18, c[0x0][0x1a0], 0x1 ;  /* 0x0000680012047a11 */ /* 0x001fc800078008ff */
[----:B------:R-:W-:Y:S01]  /*6870*/  LEA.HI.X R5, R18, c[0x0][0x1a4], R19, 0x1, P0 ;  /* 0x0000690012057a11 */ /* 0x000fe200000f0c13 */
[----:B--2---:R-:W-:Y:S01]  /*6880*/  @P3 HFMA2.MMA R9, R9, R13, -RZ ;  /* 0x0000000d09093235 */ /* 0x004fe200001000ff */
[----:B------:R-:W-:Y:S01]  /*6890*/  @P3 HMUL2 R8, R8, R12 ;  /* 0x0000000c08083232 */ /* 0x000fe20000000000 */
[----:B------:R-:W-:Y:S01]  /*68a0*/  @P3 HFMA2.MMA R11, R11, R15, -RZ ;  /* 0x0000000f0b0b3235 */ /* 0x000fe200001000ff */
[----:B------:R-:W-:-:S06]  /*68b0*/  @P3 HMUL2 R10, R10, R14 ;  /* 0x0000000e0a0a3232 */ /* 0x000fcc0000000000 */
[----:B------:R0:W-:Y:S04]  /*68c0*/  STG.E.128 [R4.64], R8 ;  /* 0x0000000804007986 */ /* 0x0001e8000c101d24 */
.L_x_101:
[----:B------:R-:W-:Y:S05]  /*68d0*/  BSYNC B1 ;  /* 0x0000000000017941 */ /* 0x000fea0003800000 */
.L_x_100:
[--C-:B0----5:R-:W-:Y:S02]  /*68e0*/  HADD2.F32 R6, -RZ, R10.reuse.H0_H0 ;  /* 0x2000000aff067230 */ /* 0x121fe40000004100 */
[----:B------:R-:W-:Y:S02]  /*68f0*/  HADD2.F32 R7, -RZ, R10.H1_H1 ;  /* 0x3000000aff077230 */ /* 0x000fe40000004100 */
[--C-:B------:R-:W-:Y:S01]  /*6900*/  HADD2.F32 R5, -RZ, R8.reuse.H0_H0 ;  /* 0x20000008ff057230 */ /* 0x100fe20000004100 */
[C---:B------:R-:W-:Y:S01]  /*6910*/  FFMA.FTZ R29, R2.reuse, R6, R29 ;  /* 0x00000006021d7223 */ /* 0x040fe2000001001d */
[----:B------:R-:W-:Y:S01]  /*6920*/  HADD2.F32 R4, -RZ, R9.H0_H0 ;  /* 0x20000009ff047230 */ /* 0x000fe20000004100 */
[C---:B------:R-:W-:Y:S01]  /*6930*/  FFMA.FTZ R32, R2.reuse, R7, R32 ;  /* 0x0000000702207223 */ /* 0x040fe20000010020 */
[----:B------:R-:W-:Y:S01]  /*6940*/  HADD2.F32 R10, -RZ, R11.H0_H0 ;  /* 0x2000000bff0a7230 */ /* 0x000fe20000004100 */
        /* <DEDUP_REMOVED lines=9> */
.L_x_99:
[----:B------:R-:W-:Y:S05]  /*69e0*/  BSYNC B0 ;  /* 0x0000000000007941 */ /* 0x000fea0003800000 */
.L_x_98:
[----:B------:R-:W-:Y:S01]  /*69f0*/  LOP3.LUT R2, R16, 0xffffff80, RZ, 0xc0, !PT ;  /* 0xffffff8010027812 */ /* 0x000fe200078ec0ff */
[----:B------:R-:W-:Y:S01]  /*6a00*/  IMAD R0, R0, 0x40, R3 ;  /* 0x0000004000007824 */ /* 0x000fe200078e0203 */
[----:B0-----:R-:W-:Y:S01]  /*6a10*/  LOP3.LUT R4, R16, 0xffffffc0, RZ, 0xc0, !PT ;  /* 0xffffffc010047812 */ /* 0x001fe200078ec0ff */
[----:B------:R-:W-:Y:S01]  /*6a20*/  BAR.SYNC.DEFER_BLOCKING 0x0 ;  /* 0x0000000000007b1d */ /* 0x000fe20000010000 */
[----:B------:R-:W-:Y:S02]  /*6a30*/  ISETP.NE.AND P5, PT, R2, 0x80, PT ;  /* 0x000000800200780c */ /* 0x000fe40003fa5270 */
[----:B------:R-:W-:Y:S02]  /*6a40*/  ISETP.NE.AND P0, PT, R4, 0x40, PT ;  /* 0x000000400400780c */ /* 0x000fe40003f05270 */
[C---:B------:R-:W-:Y:S01]  /*6a50*/  ISETP.GT.AND P4, PT, R16.reuse, 0xf, PT ;  /* 0x0000000f1000780c */ /* 0x040fe20003f84270 */
[----:B------:R-:W-:Y:S01]  /*6a60*/  BSSY B0, `(.L_x_102) ;  /* 0x0000012000007945 */ /* 0x000fe20003800000 */
[----:B------:R-:W-:-:S02]  /*6a70*/  LOP3.LUT R4, R16, 0xffffffe0, RZ, 0xc0, !PT ;  /* 0xffffffe010047812 */ /* 0x000fc400078ec0ff */
[----:B------:R-:W-:Y:S02]  /*6a80*/  P2R R2, PR, RZ, 0x10 ;  /* 0x00000010ff027803 */ /* 0x000fe40000000000 */
[C---:B------:R-:W-:Y:S02]  /*6a90*/  ISETP.GT.AND P6, PT, R16.reuse, 0x7f, PT ;  /* 0x0000007f1000780c */ /* 0x040fe40003fc4270 */
[C---:B------:R-:W-:Y:S02]  /*6aa0*/  ISETP.GT.AND P1, PT, R16.reuse, 0x3f, PT ;  /* 0x0000003f1000780c */ /* 0x040fe40003f24270 */
[C---:B------:R-:W-:Y:S02]  /*6ab0*/  ISETP.GT.AND P2, PT, R16.reuse, 0x1f, PT ;  /* 0x0000001f1000780c */ /* 0x040fe40003f44270 */
[C---:B------:R-:W-:Y:S02]  /*6ac0*/  ISETP.GT.AND P3, PT, R16.reuse, 0x7, PT ;  /* 0x000000071000780c */ /* 0x040fe40003f64270 */
[----:B------:R-:W-:-:S02]  /*6ad0*/  LOP3.LUT R2, R16, 0xfffffff0, RZ, 0xc0, !PT ;  /* 0xfffffff010027812 */ /* 0x000fc400078ec0ff */
[C---:B------:R-:W-:Y:S02]  /*6ae0*/  LOP3.LUT R10, R16.reuse, 0xfffffff8, RZ, 0xc0, !PT ;  /* 0xfffffff8100a7812 */ /* 0x040fe400078ec0ff */
[----:B---3--:R-:W-:Y:S02]  /*6af0*/  IADD3 R12, R16, 0x7, RZ ;  /* 0x00000007100c7810 */ /* 0x008fe40007ffe0ff */
[----:B------:R-:W-:Y:S02]  /*6b00*/  LEA R0, R0, 0x140, 0x1 ;  /* 0x0000014000007811 */ /* 0x000fe400078e08ff */
[----:B------:R-:W-:Y:S01]  /*6b10*/  ISETP.NE.AND P4, PT, R4, 0x20, PT ;  /* 0x000000200400780c */ /* 0x000fe20003f85270 */
[----:B------:R-:W-:Y:S07]  /*6b20*/  @P5 BRA `(.L_x_103) ;  /* 0x0000005000005947 */ /* 0x000fee0003800000 */
[----:B------:R-:W-:Y:S02]  /*6b30*/  F2FP.PACK_AB R4, R33, R36 ;  /* 0x000000242104723e */ /* 0x000fe400000000ff */
[----:B------:R-:W-:Y:S02]  /*6b40*/  F2FP.PACK_AB R5, R30, R27 ;  /* 0x0000001b1e05723e */ /* 0x000fe400000000ff */
[----:B------:R-:W-:-:S02]  /*6b50*/  F2FP.PACK_AB R6, R32, R29 ;  /* 0x0000001d2006723e */ /* 0x000fc400000000ff */
[----:B------:R-:W-:-:S05]  /*6b60*/  F2FP.PACK_AB R7, R34, R31 ;  /* 0x0000001f2207723e */ /* 0x000fca00000000ff */
[----:B------:R0:W-:Y:S02]  /*6b70*/  STS.128 [R0+-0x800], R4 ;  /* 0xfff8000400007388 */ /* 0x0001e40000000c00 */
.L_x_103:
[----:B------:R-:W-:Y:S05]  /*6b80*/  BSYNC B0 ;  /* 0x0000000000007941 */ /* 0x000fea0003800000 */
.L_x_102:
[----:B------:R-:W-:Y:S01]  /*6b90*/  BAR.SYNC.DEFER_BLOCKING 0x0 ;  /* 0x0000000000007b1d */ /* 0x000fe20000010000 */
[----:B------:R-:W-:-:S05]  /*6ba0*/  ISETP.NE.AND P5, PT, R2, 0x10, PT ;  /* 0x000000100200780c */ /* 0x000fca0003fa5270 */
[----:B------:R-:W-:Y:S01]  /*6bb0*/  BSSY B0, `(.L_x_104) ;  /* 0x0000013000007945 */ /* 0x000fe20003800000 */
[----:B------:R-:W-:Y:S05]  /*6bc0*/  @P6 BRA `(.L_x_105) ;  /* 0x0000011000006947 */ /* 0x000fea0003800000 */
[----:B0-----:R-:W0:Y:S02]  /*6bd0*/  LDS.128 R4, [R0] ;  /* 0x0000000000047984 */ /* 0x001e240000000c00 */
[--C-:B0-----:R-:W-:Y:S02]  /*6be0*/  HADD2.F32 R8, -RZ, R6.reuse.H0_H0 ;  /* 0x20000006ff087230 */ /* 0x101fe40000004100 */
[----:B------:R-:W-:Y:S02]  /*6bf0*/  HADD2.F32 R11, -RZ, R6.H1_H1 ;  /* 0x30000006ff0b7230 */ /* 0x000fe40000004100 */
[--C-:B------:R-:W-:Y:S01]  /*6c00*/  HADD2.F32 R9, -RZ, R4.reuse.H0_H0 ;  /* 0x20000004ff097230 */ /* 0x100fe20000004100 */
[----:B------:R-:W-:Y:S01]  /*6c10*/  FADD.FTZ R29, R29, R8 ;  /* 0x000000081d1d7221 */ /* 0x000fe20000010000 */
[----:B------:R-:W-:Y:S01]  /*6c20*/  HADD2.F32 R2, -RZ, R5.H0_H0 ;  /* 0x20000005ff027230 */ /* 0x000fe20000004100 */
[----:B------:R-:W-:Y:S01]  /*6c30*/  FADD.FTZ R32, R32, R11 ;  /* 0x0000000b20207221 */ /* 0x000fe20000010000 */
[----:B------:R-:W-:Y:S01]  /*6c40*/  HADD2.F32 R6, -RZ, R7.H0_H0 ;  /* 0x20000007ff067230 */ /* 0x000fe20000004100 */
[----:B------:R-:W-:Y:S01]  /*6c50*/  FADD.FTZ R36, R36, R9 ;  /* 0x0000000924247221 */ /* 0x000fe20000010000 */
[----:B------:R-:W-:Y:S01]  /*6c60*/  HADD2.F32 R4, -RZ, R4.H1_H1 ;  /* 0x30000004ff047230 */ /* 0x000fe20000004100 */
[----:B------:R-:W-:Y:S01]  /*6c70*/  FADD.FTZ R27, R27, R2 ;  /* 0x000000021b1b7221 */ /* 0x000fe20000010000 */
[----:B------:R-:W-:Y:S01]  /*6c80*/  HADD2.F32 R5, -RZ, R5.H1_H1 ;  /* 0x30000005ff057230 */ /* 0x000fe20000004100 */
[----:B------:R-:W-:Y:S01]  /*6c90*/  FADD.FTZ R31, R31, R6 ;  /* 0x000000061f1f7221 */ /* 0x000fe20000010000 */
[----:B------:R-:W-:Y:S01]  /*6ca0*/  HADD2.F32 R7, -RZ, R7.H1_H1 ;  /* 0x30000007ff077230 */ /* 0x000fe20000004100 */
[----:B------:R-:W-:-:S02]  /*6cb0*/  FADD.FTZ R33, R33, R4 ;  /* 0x0000000421217221 */ /* 0x000fc40000010000 */
[----:B------:R-:W-:Y:S02]  /*6cc0*/  FADD.FTZ R30, R30, R5 ;  /* 0x000000051e1e7221 */ /* 0x000fe40000010000 */
[----:B------:R-:W-:Y:S02]  /*6cd0*/  FADD.FTZ R34, R34, R7 ;  /* 0x0000000722227221 */ /* 0x000fe40000010000 */
.L_x_105:
[----:B------:R-:W-:Y:S05]  /*6ce0*/  BSYNC B0 ;  /* 0x0000000000007941 */ /* 0x000fea0003800000 */
.L_x_104:
[----:B------:R-:W-:Y:S01]  /*6cf0*/  BAR.SYNC.DEFER_BLOCKING 0x0 ;  /* 0x0000000000007b1d */ /* 0x000fe20000010000 */
[----:B------:R-:W-:-:S05]  /*6d00*/  ISETP.NE.AND P6, PT, R10, 0x8, PT ;  /* 0x000000080a00780c */ /* 0x000fca0003fc5270 */
[----:B------:R-:W-:Y:S01]  /*6d10*/  BSSY B0, `(.L_x_106) ;  /* 0x0000007000007945 */ /* 0x000fe20003800000 */
[----:B------:R-:W-:Y:S05]  /*6d20*/  @P0 BRA `(.L_x_107) ;  /* 0x0000005000000947 */ /* 0x000fea0003800000 */
[----:B0-----:R-:W-:Y:S02]  /*6d30*/  F2FP.PACK_AB R4, R33, R36 ;  /* 0x000000242104723e */ /* 0x001fe400000000ff */
[----:B------:R-:W-:Y:S02]  /*6d40*/  F2FP.PACK_AB R5, R30, R27 ;  /* 0x0000001b1e05723e */ /* 0x000fe400000000ff */
[----:B------:R-:W-:Y:S02]  /*6d50*/  F2FP.PACK_AB R6, R32, R29 ;  /* 0x0000001d2006723e */ /* 0x000fe400000000ff */
[----:B------:R-:W-:-:S05]  /*6d60*/  F2FP.PACK_AB R7, R34, R31 ;  /* 0x0000001f2207723e */ /* 0x000fca00000000ff */
[----:B------:R0:W-:Y:S02]  /*6d70*/  STS.128 [R0+-0x400], R4 ;  /* 0xfffc000400007388 */ /* 0x0001e40000000c00 */
.L_x_107:
[----:B------:R-:W-:Y:S05]  /*6d80*/  BSYNC B0 ;  /* 0x0000000000007941 */ /* 0x000fea0003800000 */
.L_x_106:
[----:B------:R-:W-:Y:S01]  /*6d90*/  BAR.SYNC.DEFER_BLOCKING 0x0 ;  /* 0x0000000000007b1d */ /* 0x000fe20000010000 */
[----:B------:R-:W-:-:S05]  /*6da0*/  ISETP.GT.U32.AND P0, PT, R12, 0xe, PT ;  /* 0x0000000e0c00780c */ /* 0x000fca0003f04070 */
        /* <DEDUP_REMOVED lines=19> */
.L_x_109:
[----:B------:R-:W-:Y:S05]  /*6ee0*/  BSYNC B0 ;  /* 0x0000000000007941 */ /* 0x000fea0003800000 */
.L_x_108:
[----:B------:R-:W-:Y:S06]  /*6ef0*/  BAR.SYNC.DEFER_BLOCKING 0x0 ;  /* 0x0000000000007b1d */ /* 0x000fec0000010000 */
[----:B------:R-:W-:Y:S01]  /*6f00*/  BSSY B0, `(.L_x_110) ;  /* 0x0000007000007945 */ /* 0x000fe20003800000 */
[----:B------:R-:W-:Y:S05]  /*6f10*/  @P4 BRA `(.L_x_111) ;  /* 0x0000005000004947 */ /* 0x000fea0003800000 */
[----:B0-----:R-:W-:Y:S02]  /*6f20*/  F2FP.PACK_AB R4, R33, R36 ;  /* 0x000000242104723e */ /* 0x001fe400000000ff */
[----:B------:R-:W-:-:S02]  /*6f30*/  F2FP.PACK_AB R5, R30, R27 ;  /* 0x0000001b1e05723e */ /* 0x000fc400000000ff */
[----:B------:R-:W-:Y:S02]  /*6f40*/  F2FP.PACK_AB R6, R32, R29 ;  /* 0x0000001d2006723e */ /* 0x000fe400000000ff */
[----:B------:R-:W-:-:S05]  /*6f50*/  F2FP.PACK_AB R7, R34, R31 ;  /* 0x0000001f2207723e */ /* 0x000fca00000000ff */
[----:B------:R0:W-:Y:S02]  /*6f60*/  STS.128 [R0+-0x200], R4 ;  /* 0xfffe000400007388 */ /* 0x0001e40000000c00 */
.L_x_111:
[----:B------:R-:W-:Y:S05]  /*6f70*/  BSYNC B0 ;  /* 0x0000000000007941 */ /* 0x000fea0003800000 */
.L_x_110:
[----:B------:R-:W-:Y:S06]  /*6f80*/  BAR.SYNC.DEFER_BLOCKING 0x0 ;  /* 0x0000000000007b1d */ /* 0x000fec0000010000 */
[----:B------:R-:W-:Y:S01]  /*6f90*/  BSSY B0, `(.L_x_112) ;  /* 0x0000013000007945 */ /* 0x000fe20003800000 */
[----:B------:R-:W-:Y:S05]  /*6fa0*/  @P2 BRA `(.L_x_113) ;  /* 0x0000011000002947 */ /* 0x000fea0003800000 */
[----:B0-----:R-:W0:Y:S02]  /*6fb0*/  LDS.128 R4, [R0] ;  /* 0x0000000000047984 */ /* 0x001e240000000c00 */
[--C-:B0-----:R-:W-:Y:S02]  /*6fc0*/  HADD2.F32 R8, -RZ, R6.reuse.H0_H0 ;  /* 0x20000006ff087230 */ /* 0x101fe40000004100 */
[----:B------:R-:W-:-:S02]  /*6fd0*/  HADD2.F32 R11, -RZ, R6.H1_H1 ;  /* 0x30000006ff0b7230 */ /* 0x000fc40000004100 */
        /* <DEDUP_REMOVED lines=14> */
.L_x_113:
[----:B------:R-:W-:Y:S05]  /*70c0*/  BSYNC B0 ;  /* 0x0000000000007941 */ /* 0x000fea0003800000 */
.L_x_112:
        /* <DEDUP_REMOVED lines=8> */
.L_x_115:
[----:B------:R-:W-:Y:S05]  /*7150*/  BSYNC B0 ;  /* 0x0000000000007941 */ /* 0x000fea0003800000 */
.L_x_114:
[----:B------:R-:W-:Y:S01]  /*7160*/  BAR.SYNC.DEFER_BLOCKING 0x0 ;  /* 0x0000000000007b1d */ /* 0x000fe20000010000 */
[----:B------:R-:W-:-:S05]  /*7170*/  ISETP.GT.AND P1, PT, R16, 0xf, PT ;  /* 0x0000000f1000780c */ /* 0x000fca0003f24270 */
[----:B------:R-:W-:Y:S08]  /*7180*/  BSSY B0, `(.L_x_116) ;  /* 0x0000013000007945 */ /* 0x000ff00003800000 */
[----:B------:R-:W-:Y:S05]  /*7190*/  @P1 BRA `(.L_x_117) ;  /* 0x0000011000001947 */ /* 0x000fea0003800000 */
[----:B0-----:R-:W0:Y:S02]  /*71a0*/  LDS.128 R4, [R0] ;  /* 0x0000000000047984 */ /* 0x001e240000000c00 */
[----:B0-----:R-:W-:-:S02]  /*71b0*/  HADD2.F32 R8, -RZ, R6.H0_H0 ;  /* 0x20000006ff087230 */ /* 0x001fc40000004100 */
        /* <DEDUP_REMOVED lines=15> */
.L_x_117:
[----:B------:R-:W-:Y:S05]  /*72b0*/  BSYNC B0 ;  /* 0x0000000000007941 */ /* 0x000fea0003800000 */
.L_x_116:
        /* <DEDUP_REMOVED lines=8> */
.L_x_119:
[----:B------:R-:W-:Y:S05]  /*7340*/  BSYNC B0 ;  /* 0x0000000000007941 */ /* 0x000fea0003800000 */
.L_x_118:
        /* <DEDUP_REMOVED lines=20> */
.L_x_121:
[----:B------:R-:W-:Y:S05]  /*7490*/  BSYNC B0 ;  /* 0x0000000000007941 */ /* 0x000fea0003800000 */
.L_x_120:
[----:B------:R-:W-:Y:S06]  /*74a0*/  BAR.SYNC.DEFER_BLOCKING 0x0 ;  /* 0x0000000000007b1d */ /* 0x000fec0000010000 */
[----:B------:R-:W-:Y:S05]  /*74b0*/  @P0 EXIT ;  /* 0x000000000000094d */ /* 0x000fea0003800000 */
[----:B------:R-:W-:-:S05]  /*74c0*/  IMAD.MOV.U32 R2, RZ, RZ, 0x2 ;  /* 0x00000002ff027424 */ /* 0x000fca00078e00ff */
[----:B------:R-:W-:-:S13]  /*74d0*/  ISETP.NE.AND P0, PT, R2, c[0x0][0x258], PT ;  /* 0x0000960002007a0c */ /* 0x000fda0003f05270 */
[----:B------:R-:W-:Y:S05]  /*74e0*/  @!P0 BRA `(.L_x_122) ;  /* 0x000000b000008947 */ /* 0x000fea0003800000 */
[----:B------:R-:W-:Y:S01]  /*74f0*/  IMAD.IADD R3, R110, 0x1, R3 ;  /* 0x000000016e037824 */ /* 0x000fe200078e0203 */
[----:B------:R-:W-:Y:S02]  /*7500*/  F2FP.PACK_AB R33, R33, R36 ;  /* 0x000000242121723e */ /* 0x000fe400000000ff */
[----:B------:R-:W-:Y:S01]  /*7510*/  F2FP.PACK_AB R27, R30, R27 ;  /* 0x0000001b1e1b723e */ /* 0x000fe200000000ff */
[----:B------:R-:W-:Y:S01]  /*7520*/  IMAD.WIDE R2, R3, R2, c[0x0][0x160] ;  /* 0x0000580003027625 */ /* 0x000fe200078e0202 */
[----:B------:R-:W-:Y:S02]  /*7530*/  F2FP.PACK_AB R29, R32, R29 ;  /* 0x0000001d201d723e */ /* 0x000fe400000000ff */
[----:B------:R-:W-:Y:S02]  /*7540*/  F2FP.PACK_AB R31, R34, R31 ;  /* 0x0000001f221f723e */ /* 0x000fe400000000ff */
[----:B------:R-:W-:Y:S04]  /*7550*/  STG.E [R2.64], R33 ;  /* 0x0000002102007986 */ /* 0x000fe8000c101924 */
[----:B------:R-:W-:Y:S04]  /*7560*/  STG.E [R2.64+0x4], R27 ;  /* 0x0000041b02007986 */ /* 0x000fe8000c101924 */
[----:B------:R-:W-:Y:S04]  /*7570*/  STG.E [R2.64+0x8], R29 ;  /* 0x0000081d02007986 */ /* 0x000fe8000c101924 */
[----:B------:R-:W-:Y:S01]  /*7580*/  STG.E [R2.64+0xc], R31 ;  /* 0x00000c1f02007986 */ /* 0x000fe2000c101924 */
[----:B------:R-:W-:Y:S05]  /*7590*/  EXIT ;  /* 0x000000000000794d */ /* 0x000fea0003800000 */
.L_x_122:
[----:B0-----:R-:W-:Y:S02]  /*75a0*/  IMAD.MOV.U32 R4, RZ, RZ, c[0x0][0x250] ;  /* 0x00009400ff047624 */ /* 0x001fe400078e00ff */
[----:B------:R-:W-:-:S05]  /*75b0*/  IMAD.MOV.U32 R5, RZ, RZ, c[0x0][0x254] ;  /* 0x00009500ff057624 */ /* 0x000fca00078e00ff */
[----:B------:R-:W2:Y:S01]  /*75c0*/  LDG.E R4, [R4.64] ;  /* 0x0000002404047981 */ /* 0x000ea2000c1e1900 */
[----:B------:R-:W-:Y:S02]  /*75d0*/  IMAD.IADD R110, R110, 0x1, R3 ;  /* 0x000000016e6e7824 */ /* 0x000fe400078e0203 */
[C---:B--2---:R-:W-:Y:S02]  /*75e0*/  FMUL.FTZ R33, R4.reuse, R33 ;  /* 0x0000002104217220 */ /* 0x044fe40000410000 */
[C---:B------:R-:W-:Y:S02]  /*75f0*/  FMUL.FTZ R27, R4.reuse, R27 ;  /* 0x0000001b041b7220 */ /* 0x040fe40000410000 */
[C---:B------:R-:W-:Y:S02]  /*7600*/  FMUL.FTZ R30, R4.reuse, R30 ;  /* 0x0000001e041e7220 */ /* 0x040fe40000410000 */
[----:B------:R-:W0:Y:S01]  /*7610*/  F2I.S8.NTZ R33, R33 ;  /* 0x0000002100217305 */ /* 0x000e220000202100 */
[----:B------:R-:W-:-:S02]  /*7620*/  FMUL.FTZ R29, R4, R29 ;  /* 0x0000001d041d7220 */ /* 0x000fc40000410000 */
[C---:B------:R-:W-:Y:S02]  /*7630*/  FMUL.FTZ R32, R4.reuse, R32 ;  /* 0x0000002004207220 */ /* 0x040fe40000410000 */
[C---:B------:R-:W-:Y:S02]  /*7640*/  FMUL.FTZ R36, R4.reuse, R36 ;  /* 0x0000002404247220 */ /* 0x040fe40000410000 */
[C---:B------:R-:W-:Y:S01]  /*7650*/  FMUL.FTZ R31, R4.reuse, R31 ;  /* 0x0000001f041f7220 */ /* 0x040fe20000410000 */
[----:B------:R-:W1:Y:S01]  /*7660*/  F2I.S8.NTZ R27, R27 ;  /* 0x0000001b001b7305 */ /* 0x000e620000202100 */
[----:B------:R-:W-:-:S07]  /*7670*/  FMUL.FTZ R4, R4, R34 ;  /* 0x0000002204047220 */ /* 0x000fce0000410000 */
[----:B------:R-:W2:Y:S01]  /*7680*/  F2I.S8.NTZ R30, R30 ;  /* 0x0000001e001e7305 */ /* 0x000ea20000202100 */
[----:B0-----:R-:W-:-:S04]  /*7690*/  PRMT R0, R33, 0x8880, RZ ;  /* 0x0000888021007816 */ /* 0x001fc800000000ff */
[----:B------:R-:W-:-:S03]  /*76a0*/  PRMT R0, R0, 0x7710, RZ ;  /* 0x0000771000007816 */ /* 0x000fc600000000ff */
[----:B------:R-:W0:Y:S01]  /*76b0*/  F2I.S8.NTZ R29, R29 ;  /* 0x0000001d001d7305 */ /* 0x000e220000202100 */
[----:B-1----:R-:W-:Y:S02]  /*76c0*/  PRMT R2, R27, 0x8880, RZ ;  /* 0x000088801b027816 */ /* 0x002fe400000000ff */
[----:B------:R-:W-:Y:S02]  /*76d0*/  LOP3.LUT R9, R0, 0xff, RZ, 0xc0, !PT ;  /* 0x000000ff00097812 */ /* 0x000fe400078ec0ff */
[----:B------:R-:W-:Y:S02]  /*76e0*/  PRMT R2, R2, 0x7710, RZ ;  /* 0x0000771002027816 */ /* 0x000fe400000000ff */
[----:B------:R-:W-:Y:S01]  /*76f0*/  SHF.L.U64.HI R6, R9, 0x8, RZ ;  /* 0x0000000809067819 */ /* 0x000fe200000102ff */
[----:B------:R-:W1:Y:S01]  /*7700*/  F2I.S8.NTZ R32, R32 ;  /* 0x0000002000207305 */ /* 0x000e620000202100 */
[----:B--2---:R-:W-:Y:S02]  /*7710*/  PRMT R5, R30, 0x8880, RZ ;  /* 0x000088801e057816 */ /* 0x004fe400000000ff */
[----:B------:R-:W-:-:S02]  /*7720*/  LOP3.LUT R8, R2, 0xff, RZ, 0xc0, !PT ;  /* 0x000000ff02087812 */ /* 0x000fc400078ec0ff */
[----:B------:R-:W-:Y:S02]  /*7730*/  PRMT R5, R5, 0x7710, RZ ;  /* 0x0000771005057816 */ /* 0x000fe400000000ff */
[----:B------:R-:W-:Y:S01]  /*7740*/  SHF.L.U64.HI R2, R8, 0x10, RZ ;  /* 0x0000001008027819 */ /* 0x000fe200000102ff */
[----:B------:R-:W2:Y:S01]  /*7750*/  F2I.S8.NTZ R36, R36 ;  /* 0x0000002400247305 */ /* 0x000ea20000202100 */
[----:B------:R-:W-:Y:S02]  /*7760*/  LOP3.LUT R7, R5, 0xff, RZ, 0xc0, !PT ;  /* 0x000000ff05077812 */ /* 0x000fe400078ec0ff */
[----:B0-----:R-:W-:Y:S02]  /*7770*/  PRMT R0, R29, 0x8880, RZ ;  /* 0x000088801d007816 */ /* 0x001fe400000000ff */
[----:B------:R-:W-:Y:S02]  /*7780*/  SHF.L.U64.HI R5, R7, 0x18, RZ ;  /* 0x0000001807057819 */ /* 0x000fe400000102ff */
[----:B------:R-:W-:Y:S01]  /*7790*/  PRMT R0, R0, 0x7710, RZ ;  /* 0x0000771000007816 */ /* 0x000fe200000000ff */
[----:B------:R-:W0:Y:S01]  /*77a0*/  F2I.S8.NTZ R31, R31 ;  /* 0x0000001f001f7305 */ /* 0x000e220000202100 */
[----:B------:R-:W-:-:S02]  /*77b0*/  LOP3.LUT R5, R5, R2, R6, 0xfe, !PT ;  /* 0x0000000205057212 */ /* 0x000fc400078efe06 */
[----:B-1----:R-:W-:Y:S02]  /*77c0*/  PRMT R2, R32, 0x8880, RZ ;  /* 0x0000888020027816 */ /* 0x002fe400000000ff */
[----:B------:R-:W-:Y:S02]  /*77d0*/  LOP3.LUT R0, R0, 0xff, RZ, 0xc0, !PT ;  /* 0x000000ff00007812 */ /* 0x000fe400078ec0ff */
[----:B------:R-:W-:Y:S01]  /*77e0*/  PRMT R2, R2, 0x7710, RZ ;  /* 0x0000771002027816 */ /* 0x000fe200000000ff */
[----:B------:R-:W1:Y:S01]  /*77f0*/  F2I.S8.NTZ R4, R4 ;  /* 0x0000000400047305 */ /* 0x000e620000202100 */
[----:B--2---:R-:W-:Y:S02]  /*7800*/  PRMT R36, R36, 0x8880, RZ ;  /* 0x0000888024247816 */ /* 0x004fe400000000ff */
[----:B------:R-:W-:Y:S02]  /*7810*/  LOP3.LUT R6, R0, 0xffffff00, R5, 0xf8, !PT ;  /* 0xffffff0000067812 */ /* 0x000fe400078ef805 */
[----:B------:R-:W-:-:S02]  /*7820*/  PRMT R5, R2, 0x7604, RZ ;  /* 0x0000760402057816 */ /* 0x000fc400000000ff */
[----:B------:R-:W-:Y:S02]  /*7830*/  PRMT R0, R36, 0x7710, RZ ;  /* 0x0000771024007816 */ /* 0x000fe400000000ff */
[----:B0-----:R-:W-:Y:S02]  /*7840*/  PRMT R31, R31, 0x8880, RZ ;  /* 0x000088801f1f7816 */ /* 0x001fe400000000ff */
[----:B------:R-:W-:Y:S01]  /*7850*/  LOP3.LUT R5, R5, 0xffff00ff, R6, 0xf8, !PT ;  /* 0xffff00ff05057812 */ /* 0x000fe200078ef806 */
[----:B------:R-:W-:Y:S01]  /*7860*/  IMAD.U32 R6, R8, 0x10000, RZ ;  /* 0x0001000008067824 */ /* 0x000fe200078e00ff */
[----:B------:R-:W-:Y:S02]  /*7870*/  PRMT R2, R31, 0x7710, RZ ;  /* 0x000077101f027816 */ /* 0x000fe400000000ff */
[----:B------:R-:W-:Y:S02]  /*7880*/  PRMT R9, R0, 0x6540, R9 ;  /* 0x0000654000097816 */ /* 0x000fe40000000009 */
[----:B------:R-:W-:-:S02]  /*7890*/  PRMT R2, R2, 0x7054, RZ ;  /* 0x0000705402027816 */ /* 0x000fc400000000ff */
[----:B-1----:R-:W-:Y:S02]  /*78a0*/  PRMT R0, R4, 0x8880, RZ ;  /* 0x0000888004007816 */ /* 0x002fe400000000ff */
[----:B------:R-:W-:Y:S02]  /*78b0*/  LOP3.LUT R6, R6, 0xff00ffff, R9, 0xf8, !PT ;  /* 0xff00ffff06067812 */ /* 0x000fe400078ef809 */
[----:B------:R-:W-:Y:S02]  /*78c0*/  LOP3.LUT R3, R2, 0xff00ffff, R5, 0xf8, !PT ;  /* 0xff00ffff02037812 */ /* 0x000fe400078ef805 */
[----:B------:R-:W-:Y:S02]  /*78d0*/  IADD3 R4, P0, R110, c[0x0][0x160], RZ ;  /* 0x000058006e047a10 */ /* 0x000fe40007f1e0ff */
[----:B------:R-:W-:Y:S02]  /*78e0*/  PRMT R0, R0, 0x7710, RZ ;  /* 0x0000771000007816 */ /* 0x000fe400000000ff */
[----:B------:R-:W-:-:S02]  /*78f0*/  PRMT R2, R6, 0x4210, R7 ;  /* 0x0000421006027816 */ /* 0x000fc40000000007 */
[----:B------:R-:W-:Y:S02]  /*7900*/  LEA.HI.X.SX32 R5, R110, c[0x0][0x164], 0x1, P0 ;  /* 0x000059006e057a11 */ /* 0x000fe400000f0eff */
[----:B------:R-:W-:-:S05]  /*7910*/  PRMT R3, R3, 0x4210, R0 ;  /* 0x0000421003037816 */ /* 0x000fca0000000000 */
[----:B------:R-:W-:Y:S01]  /*7920*/  STG.E.64 [R4.64], R2 ;  /* 0x0000000204007986 */ /* 0x000fe2000c101b24 */
[----:B------:R-:W-:Y:S05]  /*7930*/  EXIT ;  /* 0x000000000000794d */ /* 0x000fea0003800000 */
.L_x_20:
[----:B------:R-:W-:Y:S01]  /*7940*/  IMAD.MOV.U32 R3, RZ, RZ, 0x10 ;  /* 0x00000010ff037424 */ /* 0x000fe200078e00ff */
[----:B-1----:R-:W-:Y:S01]  /*7950*/  MOV R4, 0x7990 ;  /* 0x0000799000047802 */ /* 0x002fe20000000f00 */
[----:B------:R-:W-:Y:S02]  /*7960*/  IMAD.MOV.U32 R0, RZ, RZ, 0x1f ;  /* 0x0000001fff007424 */ /* 0x000fe400078e00ff */
[----:B0-----:R-:W-:Y:S02]  /*7970*/  IMAD.MOV.U32 R7, RZ, RZ, -0x1 ;  /* 0xffffffffff077424 */ /* 0x001fe400078e00ff */
[----:B------:R-:W-:Y:S05]  /*7980*/  CALL.REL.NOINC `($__internal_0_$__cuda_sm70_shflsync_bfly_p) ;  /* 0x000001b000007944 */ /* 0x000fea0003c00000 */
[----:B01----:R-:W-:Y:S05]  /*7990*/  BRA `(.L_x_123) ;  /* 0xffff9e6000007947 */ /* 0x003fea000383ffff */
.L_x_21:
[----:B--2---:R-:W-:Y:S01]  /*79a0*/  IMAD.MOV.U32 R6, RZ, RZ, R9 ;  /* 0x000000ffff067224 */ /* 0x004fe200078e0009 */
[----:B-1----:R-:W-:Y:S01]  /*79b0*/  MOV R4, 0x7a00 ;  /* 0x00007a0000047802 */ /* 0x002fe20000000f00 */
[----:B------:R-:W-:Y:S02]  /*79c0*/  IMAD.MOV.U32 R3, RZ, RZ, 0x8 ;  /* 0x00000008ff037424 */ /* 0x000fe400078e00ff */
[----:B------:R-:W-:Y:S02]  /*79d0*/  IMAD.MOV.U32 R0, RZ, RZ, 0x1f ;  /* 0x0000001fff007424 */ /* 0x000fe400078e00ff */
[----:B0-----:R-:W-:-:S02]  /*79e0*/  IMAD.MOV.U32 R7, RZ, RZ, -0x1 ;  /* 0xffffffffff077424 */ /* 0x001fc400078e00ff */
[----:B------:R-:W-:Y:S05]  /*79f0*/  CALL.REL.NOINC `($__internal_0_$__cuda_sm70_shflsync_bfly_p) ;  /* 0x0000014000007944 */ /* 0x000fea0003c00000 */
[----:B01----:R-:W-:Y:S01]  /*7a00*/  FADD.FTZ R6, R9, R0 ;  /* 0x0000000009067221 */ /* 0x003fe20000010000 */
[----:B------:R-:W-:Y:S01]  /*7a10*/  MOV R4, 0x7a60 ;  /* 0x00007a6000047802 */ /* 0x000fe20000000f00 */
[----:B------:R-:W-:-:S02]  /*7a20*/  IMAD.MOV.U32 R3, RZ, RZ, 0x4 ;  /* 0x00000004ff037424 */ /* 0x000fc400078e00ff */
[----:B------:R-:W-:Y:S02]  /*7a30*/  IMAD.MOV.U32 R0, RZ, RZ, 0x1f ;  /* 0x0000001fff007424 */ /* 0x000fe400078e00ff */
[----:B------:R-:W-:Y:S02]  /*7a40*/  IMAD.MOV.U32 R7, RZ, RZ, -0x1 ;  /* 0xffffffffff077424 */ /* 0x000fe400078e00ff */
[----:B------:R-:W-:Y:S05]  /*7a50*/  CALL.REL.NOINC `($__internal_0_$__cuda_sm70_shflsync_bfly_p) ;  /* 0x000000e000007944 */ /* 0x000fea0003c00000 */
[----:B01----:R-:W-:Y:S01]  /*7a60*/  FADD.FTZ R6, R6, R0 ;  /* 0x0000000006067221 */ /* 0x003fe20000010000 */
[----:B------:R-:W-:Y:S01]  /*7a70*/  MOV R4, 0x7ac0 ;  /* 0x00007ac000047802 */ /* 0x000fe20000000f00 */
[----:B------:R-:W-:Y:S02]  /*7a80*/  IMAD.MOV.U32 R3, RZ, RZ, 0x2 ;  /* 0x00000002ff037424 */ /* 0x000fe400078e00ff */
[----:B------:R-:W-:Y:S02]  /*7a90*/  IMAD.MOV.U32 R0, RZ, RZ, 0x1f ;  /* 0x0000001fff007424 */ /* 0x000fe400078e00ff */
[----:B------:R-:W-:Y:S02]  /*7aa0*/  IMAD.MOV.U32 R7, RZ, RZ, -0x1 ;  /* 0xffffffffff077424 */ /* 0x000fe400078e00ff */
[----:B------:R-:W-:Y:S05]  /*7ab0*/  CALL.REL.NOINC `($__internal_0_$__cuda_sm70_shflsync_bfly_p) ;  /* 0x0000008000007944 */ /* 0x000fea0003c00000 */
[----:B01----:R-:W-:Y:S01]  /*7ac0*/  FADD.FTZ R6, R6, R0 ;  /* 0x0000000006067221 */ /* 0x003fe20000010000 */
[----:B------:R-:W-:Y:S01]  /*7ad0*/  MOV R4, 0x7b20 ;  /* 0x00007b2000047802 */ /* 0x000fe20000000f00 */
[----:B------:R-:W-:-:S02]  /*7ae0*/  IMAD.MOV.U32 R3, RZ, RZ, 0x1 ;  /* 0x00000001ff037424 */ /* 0x000fc400078e00ff */
[----:B------:R-:W-:Y:S02]  /*7af0*/  IMAD.MOV.U32 R0, RZ, RZ, 0x1f ;  /* 0x0000001fff007424 */ /* 0x000fe400078e00ff */
[----:B------:R-:W-:Y:S02]  /*7b00*/  IMAD.MOV.U32 R7, RZ, RZ, -0x1 ;  /* 0xffffffffff077424 */ /* 0x000fe400078e00ff */
[----:B------:R-:W-:Y:S05]  /*7b10*/  CALL.REL.NOINC `($__internal_0_$__cuda_sm70_shflsync_bfly_p) ;  /* 0x0000002000007944 */ /* 0x000fea0003c00000 */
[----:B-1----:R-:W-:Y:S01]  /*7b20*/  IMAD.MOV.U32 R5, RZ, RZ, R0 ;  /* 0x000000ffff057224 */ /* 0x002fe200078e0000 */
[----:B0-----:R-:W-:Y:S05]  /*7b30*/  BRA `(.L_x_124) ;  /* 0xffff9d5000007947 */ /* 0x001fea000383ffff */
        .weak           $__internal_0_$__cuda_sm70_shflsync_bfly_p
        .type           $__internal_0_$__cuda_sm70_shflsync_bfly_p,@function
        .size           $__internal_0_$__cuda_sm70_shflsync_bfly_p,(.L_x_2423 - $__internal_0_$__cuda_sm70_shflsync_bfly_p)
$__internal_0_$__cuda_sm70_shflsync_bfly_p:
[----:B------:R-:W-:Y:S01]  /*7b40*/  IMAD.MOV.U32 R5, RZ, RZ, 0x0 ;  /* 0x00000000ff057424 */ /* 0x000fe200078e00ff */
[----:B------:R-:W-:Y:S04]  /*7b50*/  WARPSYNC R7 ;  /* 0x0000000700007348 */ /* 0x000fe80003800000 */
[----:B------:R0:W1:Y:S01]  /*7b60*/  SHFL.BFLY PT, R0, R6, R3, R0 ;  /* 0x0c00000306007389 */ /* 0x00006200000e0000 */
[----:B------:R-:W-:Y:S05]  /*7b70*/  RET.REL.NODEC R4 `(_ZN4mmha33masked_multihead_attention_kernelItLi64ELi64ELi1ELi8ELi256ELb1ELb1EEEv26Multihead_attention_paramsIT_XT5_EE) ;  /* 0xffff848004007950 */ /* 0x000fea0003c3ffff */
.L_x_125:
[----:B------:R-:W-:-:S00]  /*7b80*/  BRA `(.L_x_125) ;  /* 0xfffffff000007947 */ /* 0x000fc0000383ffff */
[----:B------:R-:W-:-:S00]  /*7b90*/  NOP ;  /* 0x0000000000007918 */ /* 0x000fc00000000000 */
        /* <DEDUP_REMOVED lines=14> */
.L_x_2423:


//--------------------- .text._ZN4mmha33masked_multihead_attention_kernelItLi64ELi64ELi2ELi8ELi128ELb1ELb1EEEv26Multihead_attention_paramsIT_XT5_EE --------------------------
	.section	.text._ZN4mmha33masked_multihead_attention_kernelItLi64ELi64ELi2ELi8ELi128ELb1ELb1EEEv26Multihead_attention_paramsIT_XT5_EE,"ax",@progbits
	.sectioninfo	@"SHI_REGISTERS=85"
	.align	128
        .global         _ZN4mmha33masked_multihead_attention_kernelItLi64ELi64ELi2ELi8ELi128ELb1ELb1EEEv26Multihead_attention_paramsIT_XT5_EE
        .type           _ZN4mmha33masked_multihead_attention_kernelItLi64ELi64ELi2ELi8ELi128ELb1ELb1EEEv26Multihead_attention_paramsIT_XT5_EE,@function
        .size           _ZN4mmha33masked_multihead_attention_kernelItLi64ELi64ELi2ELi8ELi128ELb1ELb1EEEv26Multihead_attention_paramsIT_XT5_EE,(.L_x_2424 - _ZN4mmha33masked_multihead_attention_kernelItLi64ELi64ELi2ELi8ELi128ELb1ELb1EEEv26Multihead_attention_paramsIT_XT5_EE)
        .other          _ZN4mmha33masked_multihead_attention_kernelItLi64ELi64ELi2ELi8ELi128ELb1ELb1EEEv26Multihead_attention_paramsIT_XT5_EE,@"STO_CUDA_ENTRY STV_DEFAULT"
_ZN4mmha33masked_multihead_attention_kernelItLi64ELi64ELi2ELi8ELi128ELb1ELb1EEEv26Multihead_attention_paramsIT_XT5_EE:
.text._ZN4mmha33masked_multihead_attention_kernelItLi64ELi64ELi2ELi8ELi128ELb1ELb1EEEv26Multihead_attention_paramsIT_XT5_EE:
        /* <DEDUP_REMOVED lines=11> */
.L_x_126:
        /* <DEDUP_REMOVED lines=13> */
[----:B------:R-:W-:Y:S01]  /*0180*/  IABS R26, c[0x0][0x1d4] ;  /* 0x00007500001a7a13 */ /* 0x000fe20000000000 */
[----:B------:R-:W-:Y:S01]  /*0190*/  IMAD.MOV.U32 R24, RZ, RZ, RZ ;  /* 0x000000ffff187224 */ /* 0x000fe200078e00ff */
[----:B------:R-:W-:Y:S01]  /*01a0*/  BSSY B0, `(.L_x_127) ;  /* 0x000006b000007945 */ /* 0x000fe20003800000 */
[----:B------:R-:W-:-:S02]  /*01b0*/  P2R R27, PR, RZ, 0x10 ;  /* 0x00000010ff1b7803 */ /* 0x000fc40000000000 */
[----:B-1----:R-:W-:-:S04]  /*01c0*/  IADD3 R4, R0, 0xffffffe, RZ ;  /* 0x0ffffffe00047810 */ /* 0x002fc80007ffe0ff */
[----:B------:R1:W4:Y:S02]  /*01d0*/  F2I.FTZ.U32.TRUNC.NTZ R5, R4 ;  /* 0x0000000400057305 */ /* 0x000324000021f000 */
[----:B-1----:R-:W-:Y:S02]  /*01e0*/  IMAD.MOV.U32 R4, RZ, RZ, RZ ;  /* 0x000000ffff047224 */ /* 0x002fe400078e00ff */
[----:B----4-:R-:W-:-:S04]  /*01f0*/  IMAD.MOV R6, RZ, RZ, -R5 ;  /* 0x000000ffff067224 */ /* 0x010fc800078e0a05 */
[----:B------:R-:W-:Y:S01]  /*0200*/  IMAD R7, R6, R3, RZ ;  /* 0x0000000306077224 */ /* 0x000fe200078e02ff */
[----:B0-----:R-:W-:-:S03]  /*0210*/  IABS R6, R2 ;  /* 0x0000000200067213 */ /* 0x001fc60000000000 */
        /* <DEDUP_REMOVED lines=19> */
[----:B--2---:R-:W-:Y:S01]  /*0350*/  ISETP.GT.AND P5, PT, R19, 0x1f, PT ;  /* 0x0000001f1300780c */ /* 0x004fe20003fa4270 */
[----:B---3--:R-:W-:-:S03]  /*0360*/  IMAD.SHL.U32 R3, R18, 0x40, RZ ;  /* 0x0000004012037824 */ /* 0x008fc600078e00ff */
[----:B------:R-:W-:Y:S02]  /*0370*/  ISETP.EQ.OR.EX P0, PT, RZ, c[0x0][0x174], P5, P0 ;  /* 0x00005d00ff007a0c */ /* 0x000fe40002f02700 */
[----:B------:R-:W-:Y:S01]  /*0380*/  P2R R0, PR, RZ, 0x20 ;  /* 0x00000020ff007803 */ /* 0x000fe20000000000 */
[----:B------:R-:W-:-:S04]  /*0390*/  IMAD.SHL.U32 R0, R19, 0x2, RZ ;  /* 0x0000000213007824 */ /* 0x000fc800078e00ff */
[----:B------:R-:W-:Y:S01]  /*03a0*/  IMAD.IADD R8, R3, 0x1, R0 ;  /* 0x0000000103087824 */ /* 0x000fe200078e0200 */
[----:B-1----:R-:W-:-:S05]  /*03b0*/  SHF.R.S32.HI R6, RZ, 0x1f, R19 ;  /* 0x0000001fff067819 */ /* 0x002fca0000011413 */
[----:B0-----:R-:W-:Y:S01]  /*03c0*/  @!P0 IMAD.MOV.U32 R5, RZ, RZ, 0x2 ;  /* 0x00000002ff058424 */ /* 0x001fe200078e00ff */
[----:B------:R-:W-:-:S03]  /*03d0*/  ISETP.EQ.U32.AND P1, PT, RZ, c[0x0][0x180], PT ;  /* 0x00006000ff007a0c */ /* 0x000fc60003f22070 */
[----:B------:R-:W-:Y:S01]  /*03e0*/  @!P0 IMAD.WIDE R4, R8, R5, c[0x0][0x170] ;  /* 0x00005c0008048625 */ /* 0x000fe200078e0205 */
[----:B------:R-:W-:Y:S02]  /*03f0*/  LEA.HI R6, R6, R19, RZ, 0x2 ;  /* 0x0000001306067211 */ /* 0x000fe400078f10ff */
[----:B------:R-:W-:Y:S02]  /*0400*/  ISETP.EQ.OR.EX P1, PT, RZ, c[0x0][0x184], P5, P1 ;  /* 0x00006100ff007a0c */ /* 0x000fe40002f22710 */
[----:B------:R0:W5:Y:S01]  /*0410*/  @!P0 LDG.E R15, [R4.64] ;  /* 0x00000024040f8981 */ /* 0x000162000c1e1900 */
[----:B------:R-:W-:Y:S01]  /*0420*/  ISETP.NE.U32.AND P0, PT, RZ, c[0x0][0x1f8], PT ;  /* 0x00007e00ff007a0c */ /* 0x000fe20003f05070 */
[----:B------:R-:W-:Y:S01]  /*0430*/  IMAD R22, R2, c[0x0][0x1d8], R18 ;  /* 0x0000760002167a24 */ /* 0x000fe200078e0212 */
[C---:B------:R-:W-:Y:S01]  /*0440*/  ISETP.LT.AND P2, PT, R19.reuse, 0x20, P4 ;  /* 0x000000201300780c */ /* 0x040fe20002741270 */
[----:B------:R-:W-:Y:S01]  /*0450*/  @!P5 IMAD.MOV.U32 R13, RZ, RZ, 0x2 ;  /* 0x00000002ff0dd424 */ /* 0x000fe200078e00ff */
[C---:B------:R-:W-:Y:S01]  /*0460*/  LOP3.LUT R10, R6.reuse, 0x7ffffffc, RZ, 0xc0, !PT ;  /* 0x7ffffffc060a7812 */ /* 0x040fe200078ec0ff */
[----:B------:R-:W-:Y:S01]  /*0470*/  IMAD.SHL.U32 R6, R6, 0x2, RZ ;  /* 0x0000000206067824 */ /* 0x000fe200078e00ff */
[----:B------:R-:W-:Y:S01]  /*0480*/  ISETP.NE.AND.EX P0, PT, RZ, c[0x0][0x1fc], PT, P0 ;  /* 0x00007f00ff007a0c */ /* 0x000fe20003f05300 */
[----:B------:R-:W-:Y:S01]  /*0490*/  IMAD.SHL.U32 R22, R22, 0x40, RZ ;  /* 0x0000004016167824 */ /* 0x000fe200078e00ff */
[----:B------:R-:W-:Y:S01]  /*04a0*/  ISETP.NE.OR P1, PT, RZ, c[0x0][0x1ec], P1 ;  /* 0x00007b00ff007a0c */ /* 0x000fe20000f25670 */
[----:B------:R-:W-:Y:S01]  /*04b0*/  IMAD.IADD R10, R19, 0x1, -R10 ;  /* 0x00000001130a7824 */ /* 0x000fe200078e0a0a */
[----:B------:R-:W-:-:S02]  /*04c0*/  LOP3.LUT R29, R6, 0xfffffff8, RZ, 0xc0, !PT ;  /* 0xfffffff8061d7812 */ /* 0x000fc400078ec0ff */
[----:B------:R-:W-:Y:S01]  /*04d0*/  SHF.R.S32.HI R7, RZ, 0x1f, R2 ;  /* 0x0000001fff077819 */ /* 0x000fe20000011402 */
[----:B------:R-:W-:Y:S02]  /*04e0*/  IMAD.SHL.U32 R32, R10, 0x2, RZ ;  /* 0x000000020a207824 */ /* 0x000fe400078e00ff */
[----:B------:R-:W-:Y:S02]  /*04f0*/  IMAD.IADD R29, R22, 0x1, R29 ;  /* 0x00000001161d7824 */ /* 0x000fe400078e021d */
[----:B------:R-:W-:Y:S02]  /*0500*/  @P2 IMAD.MOV.U32 R12, RZ, RZ, 0x2 ;  /* 0x00000002ff0c2424 */ /* 0x000fe400078e00ff */
[C---:B------:R-:W-:Y:S02]  /*0510*/  @P0 LEA R10, P3, R2.reuse, c[0x0][0x1f8], 0x2 ;  /* 0x00007e00020a0a11 */ /* 0x040fe400078610ff */
[----:B------:R-:W-:Y:S02]  /*0520*/  @!P1 IMAD.MOV.U32 R25, RZ, RZ, 0x2 ;  /* 0x00000002ff199424 */ /* 0x000fe400078e00ff */
[----:B------:R-:W-:-:S02]  /*0530*/  @P0 LEA.HI.X R11, R2, c[0x0][0x1fc], R7, 0x2, P3 ;  /* 0x00007f00020b0a11 */ /* 0x000fc400018f1407 */
[----:B------:R-:W-:Y:S01]  /*0540*/  @!P1 IMAD.WIDE R6, R8, R25, c[0x0][0x180] ;  /* 0x0000600008069625 */ /* 0x000fe200078e0219 */
[----:B------:R-:W1:Y:S02]  /*0550*/  I2F.RP R14, R26 ;  /* 0x0000001a000e7306 */ /* 0x000e640000209400 */
        /* <DEDUP_REMOVED lines=24> */
[----:B------:R-:W-:Y:S01]  /*06e0*/  ISETP.NE.AND P1, PT, RZ, c[0x0][0x1c8], PT ;  /* 0x00007200ff007a0c */ /* 0x000fe20003f25270 */
[----:B------:R-:W-:Y:S01]  /*06f0*/  IMAD.MOV.U32 R34, RZ, RZ, RZ ;  /* 0x000000ffff227224 */ /* 0x000fe200078e00ff */
        /* <DEDUP_REMOVED lines=21> */
.L_x_128:
[----:B0-----:R-:W-:Y:S05]  /*0850*/  BSYNC B0 ;  /* 0x0000000000007941 */ /* 0x001fea0003800000 */
.L_x_127:
        /* <DEDUP_REMOVED lines=34> */
[----:B------:R-:W-:-:S04]  /*0a80*/  IMAD R7, R7, R6, RZ ;  /* 0x0000000607077224 */ /* 0x000fc800078e02ff */
        /* <DEDUP_REMOVED lines=40> */
.L_x_131:
        /* <DEDUP_REMOVED lines=9> */
.L_x_132:
        /* <DEDUP_REMOVED lines=42> */
.L_x_136:
        /* <DEDUP_REMOVED lines=26> */
[----:B-1----:R-:W-:Y:S02]  /*11e0*/  FMUL.FTZ R5, R14, R3 ;  /* 0x000000030e057220 */ /* 0x002fe40000410000 */
[C---:B------:R-:W-:Y:S02]  /*11f0*/  FMUL.FTZ R6, R3.reuse, R6 ;  /* 0x0000000603067220 */ /* 0x040fe40000410000 */
[----:B------:R-:W-:Y:S02]  /*1200*/  FFMA.FTZ R8, R3, R31, -R8 ;  /* 0x0000001f03087223 */ /* 0x000fe40000010808 */
[C---:B------:R-:W-:Y:S02]  /*1210*/  FFMA.FTZ R0, R34.reuse, R3, -R0 ;  /* 0x0000000322007223 */ /* 0x040fe40000010800 */
[----:B------:R-:W-:Y:S02]  /*1220*/  FFMA.FTZ R5, R34, R4, R5 ;  /* 0x0000000422057223 */ /* 0x000fe40000010005 */
[----:B------:R-:W-:-:S03]  /*1230*/  FFMA.FTZ R31, R4, R31, R6 ;  /* 0x0000001f041f7223 */ /* 0x000fc60000010006 */
[----:B------:R-:W-:Y:S02]  /*1240*/  F2FP.PACK_AB R34, R5, R0 ;  /* 0x000000000522723e */ /* 0x000fe400000000ff */
[----:B------:R-:W-:Y:S02]  /*1250*/  F2FP.PACK_AB R31, R31, R8 ;  /* 0x000000081f1f723e */ /* 0x000fe400000000ff */
.L_x_139:
[----:B------:R-:W-:Y:S05]  /*1260*/  BSYNC B2 ;  /* 0x0000000000027941 */ /* 0x000fea0003800000 */
.L_x_138:
[----:B------:R-:W-:Y:S01]  /*1270*/  PRMT R0, R31, 0x7632, R0 ;  /* 0x000076321f007816 */ /* 0x000fe20000000000 */
[----:B------:R0:W-:Y:S04]  /*1280*/  STS.U16 [R12+0x120], R31 ;  /* 0x0001201f0c007388 */ /* 0x0001e80000000400 */
[----:B------:R0:W-:Y:S02]  /*1290*/  STS.U16 [R13], R0 ;  /* 0x000000000d007388 */ /* 0x0001e40000000400 */
.L_x_137:
[----:B------:R-:W-:Y:S05]  /*12a0*/  BSYNC B1 ;  /* 0x0000000000017941 */ /* 0x000fea0003800000 */
.L_x_135:
[----:B0-----:R-:W-:Y:S01]  /*12b0*/  PRMT R0, R34, 0x7632, R0 ;  /* 0x0000763222007816 */ /* 0x001fe20000000000 */
[----:B------:R0:W-:Y:S04]  /*12c0*/  STS.U16 [R11+0x120], R34 ;  /* 0x000120220b007388 */ /* 0x0001e80000000400 */
[----:B------:R0:W-:Y:S02]  /*12d0*/  STS.U16 [R35], R0 ;  /* 0x0000000023007388 */ /* 0x0001e40000000400 */
.L_x_134:
[----:B------:R-:W-:Y:S05]  /*12e0*/  BSYNC B0 ;  /* 0x0000000000007941 */ /* 0x000fea0003800000 */
.L_x_133:
[----:B------:R-:W-:Y:S06]  /*12f0*/  BAR.SYNC.DEFER_BLOCKING 0x0 ;  /* 0x0000000000007b1d */ /* 0x000fec0000010000 */
[----:B------:R-:W-:Y:S01]  /*1300*/  BSSY B0, `(.L_x_140) ;  /* 0x0000005000007945 */ /* 0x000fe20003800000 */
[----:B------:R-:W-:Y:S05]  /*1310*/  @!P6 BRA `(.L_x_141) ;  /* 0x000000300000e947 */ /* 0x000fea0003800000 */
[----:B------:R-:W-:Y:S01]  /*1320*/  ISETP.NE.AND P0, PT, RZ, c[0x0][0x1ec], PT ;  /* 0x00007b00ff007a0c */ /* 0x000fe20003f05270 */
[----:B0-----:R0:W1:-:S12]  /*1330*/  LDS R34, [R9] ;  /* 0x0000000009227984 */ /* 0x0010580000000800 */
[----:B------:R0:W2:Y:S02]  /*1340*/  @!P0 LDS R31, [R10] ;  /* 0x000000000a1f8984 */ /* 0x0000a40000000800 */
.L_x_141:
[----:B------:R-:W-:Y:S05]  /*1350*/  BSYNC B0 ;  /* 0x0000000000007941 */ /* 0x000fea0003800000 */
.L_x_140:
[----:B------:R-:W-:Y:S06]  /*1360*/  BAR.SYNC.DEFER_BLOCKING 0x0 ;  /* 0x0000000000007b1d */ /* 0x000fec0000010000 */
[----:B------:R-:W-:Y:S05]  /*1370*/  BRA `(.L_x_130) ;  /* 0x0000035000007947 */ /* 0x000fea0003800000 */
.L_x_129:
        /* <DEDUP_REMOVED lines=25> */
.L_x_142:
        /* <DEDUP_REMOVED lines=27> */
.L_x_143:
[----:B------:R-:W-:Y:S05]  /*16c0*/  BSYNC B0 ;  /* 0x0000000000007941 */ /* 0x000fea0003800000 */
.L_x_130:
[----:B------:R-:W-:Y:S01]  /*16d0*/  ISETP.GT.AND P0, PT, R19, 0x1f, PT ;  /* 0x0000001f1300780c */ /* 0x000fe20003f04270 */
[----:B------:R-:W-:Y:S01]  /*16e0*/  BSSY B0, `(.L_x_144) ;  /* 0x000001b000007945 */ /* 0x000fe20003800000 */
[----:B0-----:R-:W-:-:S11]  /*16f0*/  IMAD.MOV.U32 R0, RZ, RZ, RZ ;  /* 0x000000ffff007224 */ /* 0x001fd600078e00ff */
[----:B------:R-:W-:Y:S05]  /*1700*/  @P0 BRA `(.L_x_145) ;  /* 0x0000018000000947 */ /* 0x000fea0003800000 */
[----:B------:R-:W-:Y:S01]  /*1710*/  ISETP.NE.AND P0, PT, RZ, c[0x0][0x1ec], PT ;  /* 0x00007b00ff007a0c */ /* 0x000fe20003f05270 */
[----:B------:R-:W-:Y:S01]  /*1720*/  IMAD R32, R25, 0x8, R32 ;  /* 0x0000000819207824 */ /* 0x000fe200078e0220 */
[----:B-1----:R0:W-:Y:S01]  /*1730*/  STS [R19.X4+0x20], R34 ;  /* 0x0000202213007388 */ /* 0x0021e20000004800 */
        /* <DEDUP_REMOVED lines=10> */
[----:B------:R1:W2:Y:S02]  /*17e0*/  SHFL.BFLY PT, R0, R3, 0x10, 0x1f ;  /* 0x0e001f0003007f89 */ /* 0x0002a400000e0000 */
.L_x_248:
[----:B--2---:R-:W-:Y:S01]  /*17f0*/  FADD.FTZ R7, R3, R0 ;  /* 0x0000000003077221 */ /* 0x004fe20000010000 */
[----:B------:R-:W-:Y:S05]  /*1800*/  BRA.DIV ~URZ, `(.L_x_147) ;  /* 0x000059c27f007947 */ /* 0x000fea000b800000 */
[----:B------:R-:W2:Y:S02]  /*1810*/  SHFL.BFLY PT, R0, R7, 0x8, 0x1f ;  /* 0x0d001f0007007f89 */ /* 0x000ea400000e0000 */
[----:B--2---:R-:W-:-:S05]  /*1820*/  FADD.FTZ R0, R7, R0 ;  /* 0x0000000007007221 */ /* 0x004fca0000010000 */
[----:B-1----:R-:W1:Y:S02]  /*1830*/  SHFL.BFLY PT, R3, R0, 0x4, 0x1f ;  /* 0x0c801f0000037f89 */ /* 0x002e6400000e0000 */
[----:B-1----:R-:W-:-:S05]  /*1840*/  FADD.FTZ R3, R0, R3 ;  /* 0x0000000300037221 */ /* 0x002fca0000010000 */
[----:B0-----:R-:W0:Y:S02]  /*1850*/  SHFL.BFLY PT, R4, R3, 0x2, 0x1f ;  /* 0x0c401f0003047f89 */ /* 0x001e2400000e0000 */
[----:B0-----:R-:W-:-:S05]  /*1860*/  FADD.FTZ R4, R3, R4 ;  /* 0x0000000403047221 */ /* 0x001fca0000010000 */
[----:B------:R0:W1:Y:S02]  /*1870*/  SHFL.BFLY PT, R5, R4, 0x1, 0x1f ;  /* 0x0c201f0004057f89 */ /* 0x00006400000e0000 */
.L_x_249:
[----:B-1----:R-:W-:Y:S02]  /*1880*/  FADD.FTZ R0, R5, R4 ;  /* 0x0000000405007221 */ /* 0x002fe40000010000 */
.L_x_145:
[----:B------:R-:W-:Y:S05]  /*1890*/  BSYNC B0 ;  /* 0x0000000000007941 */ /* 0x000fea0003800000 */
.L_x_144:
[----:B------:R-:W-:Y:S01]  /*18a0*/  ISETP.NE.AND P0, PT, R19, RZ, PT ;  /* 0x000000ff1300720c */ /* 0x000fe20003f05270 */
[----:B------:R-:W-:Y:S01]  /*18b0*/  IMAD.MOV.U32 R77, RZ, RZ, -0x800001 ;  /* 0xff7fffffff4d7424 */ /* 0x000fe200078e00ff */
[----:B------:R-:W-:-:S04]  /*18c0*/  IADD3 R80, R16, -c[0x0][0x1d4], RZ ;  /* 0x8000750010507a10 */ /* 0x000fc80007ffe0ff */
[----:B------:R-:W-:-:S07]  /*18d0*/  IMNMX R80, RZ, R80, !PT ;  /* 0x00000050ff507217 */ /* 0x000fce0007800200 */
[----:B------:R-:W-:Y:S05]  /*18e0*/  @P0 BRA `(.L_x_148) ;  /* 0x000000e000000947 */ /* 0x000fea0003800000 */
[----:B------:R-:W-:Y:S01]  /*18f0*/  ISETP.NE.U32.AND P0, PT, RZ, c[0x0][0x218], PT ;  /* 0x00008600ff007a0c */ /* 0x000fe20003f05070 */
[----:B------:R-:W-:Y:S02]  /*1900*/  IMAD.IADD R6, R23, 0x1, -R80 ;  /* 0x0000000117067824 */ /* 0x000fe400078e0a50 */
[----:B------:R-:W-:Y:S01]  /*1910*/  FMUL.FTZ R77, R0, c[0x0][0x1f0] ;  /* 0x00007c00004d7a20 */ /* 0x000fe20000410000 */
[----:B------:R-:W-:-:S13]  /*1920*/  ISETP.NE.AND.EX P0, PT, RZ, c[0x0][0x21c], PT, P0 ;  /* 0x00008700ff007a0c */ /* 0x000fda0003f05300 */
[----:B------:R-:W-:Y:S05]  /*1930*/  @!P0 BRA `(.L_x_149) ;  /* 0x0000008000008947 */ /* 0x000fea0003800000 */
[----:B------:R-:W-:Y:S02]  /*1940*/  IMAD.IADD R3, R23, 0x1, -R24 ;  /* 0x0000000117037824 */ /* 0x000fe400078e0a18 */
[----:B------:R-:W-:Y:S02]  /*1950*/  IMAD.MOV.U32 R5, RZ, RZ, 0x2 ;  /* 0x00000002ff057424 */ /* 0x000fe400078e00ff */
[----:B------:R-:W-:-:S04]  /*1960*/  IMAD R0, R18, c[0x0][0x220], R3 ;  /* 0x0000880012007a24 */ /* 0x000fc800078e0203 */
[----:B------:R-:W-:-:S04]  /*1970*/  IMAD R0, R0, c[0x0][0x220], R3 ;  /* 0x0000880000007a24 */ /* 0x000fc800078e0203 */
[----:B0-----:R-:W-:-:S06]  /*1980*/  IMAD.WIDE R4, R0, R5, c[0x0][0x218] ;  /* 0x0000860000047625 */ /* 0x001fcc00078e0205 */
[----:B------:R-:W3:Y:S02]  /*1990*/  LDG.E.U16 R4, [R4.64] ;  /* 0x0000002404047981 */ /* 0x000ee4000c1e1500 */
[----:B---3--:R-:W-:-:S05]  /*19a0*/  HADD2.F32 R0, -RZ, R4.H0_H0 ;  /* 0x20000004ff007230 */ /* 0x008fca0000004100 */
[----:B------:R-:W-:-:S05]  /*19b0*/  FADD.FTZ R77, R77, R0 ;  /* 0x000000004d4d7221 */ /* 0x000fca0000010000 */
.L_x_149:
[----:B------:R3:W-:Y:S02]  /*19c0*/  STS [R6.X4+0x120], R77 ;  /* 0x0001204d06007388 */ /* 0x0007e40000004800 */
.L_x_148:
[----:B------:R-:W-:Y:S01]  /*19d0*/  WARPSYNC 0xffffffff ;  /* 0xffffffff00007948 */ /* 0x000fe20003800000 */
[----:B------:R-:W-:Y:S01]  /*19e0*/  BAR.SYNC.DEFER_BLOCKING 0x0 ;  /* 0x0000000000007b1d */ /* 0x000fe20000010000 */
[----:B------:R-:W-:Y:S01]  /*19f0*/  LEA.HI R3, R19, R19, RZ, 0x1 ;  /* 0x0000001313037211 */ /* 0x000fe200078f08ff */
[----:B------:R-:W-:Y:S01]  /*1a00*/  IMAD R76, R33, c[0x0][0x1d0], R18 ;  /* 0x00007400214c7a24 */ /* 0x000fe200078e0212 */
[----:B0-----:R-:W-:Y:S02]  /*1a10*/  IADD3 R4, R23, 0xf, -R80 ;  /* 0x0000000f17047810 */ /* 0x001fe40007ffe850 */
[C---:B------:R-:W-:Y:S01]  /*1a20*/  LOP3.LUT R0, R3.reuse, 0xfffffffe, RZ, 0xc0, !PT ;  /* 0xfffffffe03007812 */ /* 0x040fe200078ec0ff */
[----:B------:R-:W-:Y:S01]  /*1a30*/  ULDC UR4, c[0x0][0x1ec] ;  /* 0x00007b0000047ab9 */ /* 0x000fe20000000800 */
[----:B------:R-:W-:Y:S01]  /*1a40*/  SHF.R.S32.HI R5, RZ, 0x1f, R4 ;  /* 0x0000001fff057819 */ /* 0x000fe20000011404 */
[----:B------:R-:W-:Y:S01]  /*1a50*/  UISETP.NE.AND UP0, UPT, URZ, UR4, UPT ;  /* 0x000000043f00728c */ /* 0x000fe2000bf05270 */
[----:B------:R-:W-:Y:S01]  /*1a60*/  LEA.HI.SX32 R7, R3, R80, 0x1f ;  /* 0x0000005003077211 */ /* 0x000fe200078ffaff */
[----:B------:R-:W-:Y:S01]  /*1a70*/  IMAD.IADD R0, R19, 0x1, -R0 ;  /* 0x0000000113007824 */ /* 0x000fe200078e0a00 */
[----:B------:R-:W-:-:S03]  /*1a80*/  LEA.HI R5, R5, R4, RZ, 0x4 ;  /* 0x0000000405057211 */ /* 0x000fc600078f20ff */
[----:B------:R-:W-:Y:S02]  /*1a90*/  PLOP3.LUT P2, PT, PT, PT, UP0, 0x80, 0x0 ;  /* 0x000000000000781c */ /* 0x000fe40003f4f008 */
[----:B------:R-:W-:-:S05]  /*1aa0*/  LOP3.LUT R5, R5, 0xfffffff0, RZ, 0xc0, !PT ;  /* 0xfffffff005057812 */ /* 0x000fca00078ec0ff */
[----:B------:R-:W-:Y:S01]  /*1ab0*/  IMAD.IADD R78, R5, 0x1, R80 ;  /* 0x00000001054e7824 */ /* 0x000fe200078e0250 */
[----:B------:R0:W4:Y:S04]  /*1ac0*/  LDS.64 R50, [R0.X8+0x20] ;  /* 0x0000200000327984 */ /* 0x0001280000008a00 */
[----:B------:R-:W-:Y:S01]  /*1ad0*/  ISETP.GE.AND P0, PT, R7, R78, PT ;  /* 0x0000004e0700720c */ /* 0x000fe20003f06270 */
[----:B------:R0:W3:Y:S04]  /*1ae0*/  LDS.64 R48, [R0.X8+0x30] ;  /* 0x0000300000307984 */ /* 0x0000e80000008a00 */
[----:B------:R0:W2:Y:S04]  /*1af0*/  LDS.64 R46, [R0.X8+0x40] ;  /* 0x00004000002e7984 */ /* 0x0000a80000008a00 */
[----:B------:R0:W1:Y:S04]  /*1b00*/  LDS.64 R44, [R0.X8+0x50] ;  /* 0x00005000002c7984 */ /* 0x0000680000008a00 */
[----:B------:R0:W0:Y:S04]  /*1b10*/  LDS.64 R42, [R0.X8+0x60] ;  /* 0x00006000002a7984 */ /* 0x0000280000008a00 */
[----:B------:R0:W0:Y:S04]  /*1b20*/  LDS.64 R40, [R0.X8+0x70] ;  /* 0x0000700000287984 */ /* 0x0000280000008a00 */
[----:B------:R0:W0:Y:S04]  /*1b30*/  LDS.64 R38, [R0.X8+0x80] ;  /* 0x0000800000267984 */ /* 0x0000280000008a00 */
[----:B------:R0:W0:Y:S01]  /*1b40*/  LDS.64 R36, [R0.X8+0x90] ;  /* 0x0000900000247984 */ /* 0x0000220000008a00 */
[----:B------:R-:W-:Y:S05]  /*1b50*/  @P2 BRA `(.L_x_150) ;  /* 0x0000008000002947 */ /* 0x000fea0003800000 */
[----:B-1----:R1:W4:Y:S04]  /*1b60*/  LDS.64 R34, [R0.X8+0xa0] ;  /* 0x0000a00000227984 */ /* 0x0023280000008a00 */
[----:B------:R1:W3:Y:S04]  /*1b70*/  LDS.64 R32, [R0.X8+0xb0] ;  /* 0x0000b00000207984 */ /* 0x0002e80000008a00 */
[----:B--2---:R1:W2:Y:S04]  /*1b80*/  LDS.64 R30, [R0.X8+0xc0] ;  /* 0x0000c000001e7984 */ /* 0x0042a80000008a00 */
[----:B------:R1:W0:Y:S04]  /*1b90*/  LDS.64 R28, [R0.X8+0xd0] ;  /* 0x0000d000001c7984 */ /* 0x0002280000008a00 */
[----:B------:R1:W0:Y:S04]  /*1ba0*/  LDS.64 R20, [R0.X8+0xe0] ;  /* 0x0000e00000147984 */ /* 0x0002280000008a00 */
[----:B------:R1:W0:Y:S04]  /*1bb0*/  LDS.64 R14, [R0.X8+0xf0] ;  /* 0x0000f000000e7984 */ /* 0x0002280000008a00 */
[----:B------:R1:W0:Y:S04]  /*1bc0*/  LDS.64 R12, [R0.X8+0x100] ;  /* 0x00010000000c7984 */ /* 0x0002280000008a00 */
[----:B------:R1:W0:Y:S02]  /*1bd0*/  LDS.64 R10, [R0.X8+0x110] ;  /* 0x00011000000a7984 */ /* 0x0002240000008a00 */
.L_x_150:
[----:B------:R-:W-:Y:S01]  /*1be0*/  BSSY B0, `(.L_x_151) ;  /* 0x0000169000007945 */ /* 0x000fe20003800000 */
[----:B------:R-:W-:-:S02]  /*1bf0*/  IMAD.SHL.U32 R76, R76, 0x40, RZ ;  /* 0x000000404c4c7824 */ /* 0x000fc400078e00ff */
[----:B------:R-:W-:Y:S01]  /*1c00*/  IMAD.SHL.U32 R3, R0, 0x4, RZ ;  /* 0x0000000400037824 */ /* 0x000fe200078e00ff */
[----:B------:R-:W-:Y:S05]  /*1c10*/  @P0 BRA `(.L_x_152) ;  /* 0x0000165000000947 */ /* 0x000fea0003800000 */
[----:B------:R-:W-:Y:S02]  /*1c20*/  IMAD R52, R17, c[0x0][0x1d8], R18 ;  /* 0x0000760011347a24 */ /* 0x000fe400078e0212 */
[--C-:B------:R-:W-:Y:S02]  /*1c30*/  IMAD R9, R22, c[0x0][0x1d4], R3.reuse ;  /* 0x0000750016097a24 */ /* 0x100fe400078e0203 */
[----:B------:R-:W-:Y:S02]  /*1c40*/  IMAD R52, R52, 0x40, R3 ;  /* 0x0000004034347824 */ /* 0x000fe400078e0203 */
[----:B---3--:R-:W-:Y:S01]  /*1c50*/  IMAD.MOV.U32 R6, RZ, RZ, c[0x0][0x1e8] ;  /* 0x00007a00ff067624 */ /* 0x008fe200078e00ff */
[----:B------:R-:W-:Y:S01]  /*1c60*/  SHF.R.S32.HI R5, RZ, 0x1f, R9 ;  /* 0x0000001fff057819 */ /* 0x000fe20000011409 */
[----:B------:R-:W-:Y:S01]  /*1c70*/  IMAD R8, R76, c[0x0][0x1d4], R3 ;  /* 0x000075004c087a24 */ /* 0x000fe200078e0203 */
[----:B------:R-:W-:Y:S01]  /*1c80*/  IADD3 R3, R52, 0x8, RZ ;  /* 0x0000000834037810 */ /* 0x000fe20007ffe0ff */
[----:B------:R-:W-:Y:S01]  /*1c90*/  IMAD.MOV.U32 R53, RZ, RZ, 0x2 ;  /* 0x00000002ff357424 */ /* 0x000fe200078e00ff */
[----:B------:R-:W-:-:S02]  /*1ca0*/  IADD3 R6, R6, c[0x0][0x210], RZ ;  /* 0x0000840006067a10 */ /* 0x000fc40007ffe0ff */
[----:B------:R-:W-:Y:S01]  /*1cb0*/  SHF.R.S32.HI R4, RZ, 0x1f, R8 ;  /* 0x0000001fff047819 */ /* 0x000fe20000011408 */
[----:B------:R-:W-:-:S04]  /*1cc0*/  IMAD.WIDE R52, R52, R53, c[0x0][0x230] ;  /* 0x00008c0034347625 */ /* 0x000fc800078e0235 */
.L_x_172:
[----:B------:R-:W-:Y:S01]  /*1cd0*/  IABS R82, c[0x0][0x1d4] ;  /* 0x0000750000527a13 */ /* 0x000fe20000000000 */
[----:B------:R-:W-:Y:S01]  /*1ce0*/  IMAD R74, R2, c[0x0][0x1d4], RZ ;  /* 0x00007500024a7a24 */ /* 0x000fe200078e02ff */
[----:B------:R-:W-:Y:S02]  /*1cf0*/  ISETP.NE.U32.AND P0, PT, RZ, c[0x0][0x200], PT ;  /* 0x00008000ff007a0c */ /* 0x000fe40003f05070 */
[----:B------:R-:W3:Y:S02]  /*1d00*/  I2F.RP R75, R82 ;  /* 0x00000052004b7306 */ /* 0x000ee40000209400 */
[----:B------:R-:W-:-:S13]  /*1d10*/  ISETP.NE.AND.EX P0, PT, RZ, c[0x0][0x204], PT, P0 ;  /* 0x00008100ff007a0c */ /* 0x000fda0003f05300 */
[----:B01----:R-:W-:Y:S01]  /*1d20*/  @P0 SHF.R.S32.HI R0, RZ, 0x1f, R7 ;  /* 0x0000001fff000819 */ /* 0x003fe20000011407 */
[----:B---3--:R-:W0:Y:S01]  /*1d30*/  MUFU.RCP R75, R75 ;  /* 0x0000004b004b7308 */ /* 0x008e220000001000 */
[--C-:B------:R-:W-:Y:S02]  /*1d40*/  @P0 SHF.R.S32.HI R55, RZ, 0x1f, R74.reuse ;  /* 0x0000001fff370819 */ /* 0x100fe4000001144a */
[----:B------:R-:W-:-:S04]  /*1d50*/  @P0 IADD3 R72, P1, P3, R7, c[0x0][0x200], R74 ;  /* 0x0000800007480a10 */ /* 0x000fc80007b3e04a */
[----:B------:R-:W-:Y:S02]  /*1d60*/  @P0 IADD3.X R73, R0, c[0x0][0x204], R55, P1, P3 ;  /* 0x0000810000490a10 */ /* 0x000fe40000fe6437 */
[----:B0-----:R-:W-:Y:S01]  /*1d70*/  IADD3 R55, R75, 0xffffffe, RZ ;  /* 0x0ffffffe4b377810 */ /* 0x001fe20007ffe0ff */
[----:B------:R-:W-:Y:S01]  /*1d80*/  IMAD.MOV.U32 R54, RZ, RZ, RZ ;  /* 0x000000ffff367224 */ /* 0x000fe200078e00ff */
[----:B------:R-:W-:Y:S01]  /*1d90*/  IABS R81, R7 ;  /* 0x0000000700517213 */ /* 0x000fe20000000000 */
[----:B------:R0:W5:Y:S01]  /*1da0*/  @P0 LDG.E.U8 R0, [R72.64] ;  /* 0x0000002448000981 */ /* 0x000162000c1e1100 */
[----:B------:R-:W-:Y:S01]  /*1db0*/  ISETP.GE.AND P3, PT, R7, RZ, PT ;  /* 0x000000ff0700720c */ /* 0x000fe20003f66270 */
[----:B------:R-:W-:Y:S01]  /*1dc0*/  BSSY B1, `(.L_x_153) ;  /* 0x0000030000017945 */ /* 0x000fe20003800000 */
[----:B------:R-:W1:Y:S01]  /*1dd0*/  F2I.FTZ.U32.TRUNC.NTZ R55, R55 ;  /* 0x0000003700377305 */ /* 0x000e62000021f000 */
[----:B------:R-:W-:Y:S01]  /*1de0*/  ISETP.NE.AND P4, PT, RZ, c[0x0][0x1d4], PT ;  /* 0x00007500ff007a0c */ /* 0x000fe20003f85270 */
[----:B-1----:R-:W-:-:S04]  /*1df0*/  IMAD.MOV R79, RZ, RZ, -R55 ;  /* 0x000000ffff4f7224 */ /* 0x002fc800078e0a37 */
[----:B------:R-:W-:-:S04]  /*1e00*/  IMAD R79, R79, R82, RZ ;  /* 0x000000524f4f7224 */ /* 0x000fc800078e02ff */
        /* <DEDUP_REMOVED lines=8> */
[----:B------:R-:W-:-:S04]  /*1e90*/  @!P1 IMAD.IADD R79, R79, 0x1, -R82 ;  /* 0x000000014f4f9824 */ /* 0x000fc800078e0a52 */
[----:B------:R-:W-:Y:S01]  /*1ea0*/  @!P3 IMAD.MOV R79, RZ, RZ, -R79 ;  /* 0x000000ffff4fb224 */ /* 0x000fe200078e0a4f */
[----:B------:R-:W-:-:S04]  /*1eb0*/  @!P4 LOP3.LUT R79, RZ, c[0x0][0x1d4], RZ, 0x33, !PT ;  /* 0x00007500ff4fca12 */ /* 0x000fc800078e33ff */
[----:B------:R-:W-:Y:S02]  /*1ec0*/  SHF.R.S32.HI R55, RZ, 0x1f, R79 ;  /* 0x0000001fff377819 */ /* 0x000fe4000001144f */
[----:B0-----:R-:W-:-:S04]  /*1ed0*/  IADD3 R72, P1, R79, R74, RZ ;  /* 0x0000004a4f487210 */ /* 0x001fc80007f3e0ff */
[----:B------:R-:W-:Y:S02]  /*1ee0*/  LEA.HI.X.SX32 R55, R74, R55, 0x1, P1 ;  /* 0x000000374a377211 */ /* 0x000fe400008f0eff */
[----:B------:R-:W-:Y:S02]  /*1ef0*/  ISETP.GE.AND P1, PT, R7, R23, PT ;  /* 0x000000170700720c */ /* 0x000fe40003f26270 */
[----:B------:R-:W-:-:S04]  /*1f00*/  LEA R54, P3, R72, c[0x0][0x1a8], 0x2 ;  /* 0x00006a0048367a11 */ /* 0x000fc800078610ff */
[----:B------:R-:W-:-:S07]  /*1f10*/  LEA.HI.X R55, R72, c[0x0][0x1ac], R55, 0x2, P3 ;  /* 0x00006b0048377a11 */ /* 0x000fce00018f1437 */
[----:B------:R-:W-:Y:S05]  /*1f20*/  @P1 BRA `(.L_x_154) ;  /* 0x0000019000001947 */ /* 0x000fea0003800000 */
[----:B------:R-:W3:Y:S01]  /*1f30*/  LDG.E R56, [R54.64] ;  /* 0x0000002436387981 */ /* 0x000ee2000c1e1900 */
[----:B------:R-:W-:Y:S02]  /*1f40*/  IMAD.SHL.U32 R74, R79, 0x8, RZ ;  /* 0x000000084f4a7824 */ /* 0x000fe400078e00ff */
[----:B---3--:R-:W-:-:S04]  /*1f50*/  IMAD R56, R56, c[0x0][0x1d8], RZ ;  /* 0x0000760038387a24 */ /* 0x008fc800078e02ff */
[----:B------:R-:W-:-:S04]  /*1f60*/  IMAD.SHL.U32 R56, R56, 0x40, RZ ;  /* 0x0000004038387824 */ /* 0x000fc800078e00ff */
[----:B------:R-:W-:-:S05]  /*1f70*/  IMAD R57, R56, c[0x0][0x1d4], R74 ;  /* 0x0000750038397a24 */ /* 0x000fca00078e024a */
[----:B------:R-:W-:-:S04]  /*1f80*/  IADD3 R72, P2, R8, R57, RZ ;  /* 0x0000003908487210 */ /* 0x000fc80007f5e0ff */
[----:B------:R-:W-:Y:S02]  /*1f90*/  LEA.HI.X.SX32 R57, R57, R4, 0x1, P2 ;  /* 0x0000000439397211 */ /* 0x000fe400010f0eff */
[----:B------:R-:W-:-:S04]  /*1fa0*/  LEA R56, P2, R72, c[0x0][0x198], 0x1 ;  /* 0x0000660048387a11 */ /* 0x000fc800078408ff */
[----:B------:R-:W-:-:S06]  /*1fb0*/  LEA.HI.X R57, R72, c[0x0][0x19c], R57, 0x1, P2 ;  /* 0x0000670048397a11 */ /* 0x000fcc00010f0c39 */
[----:B------:R-:W5:Y:S01]  /*1fc0*/  LDG.E.64 R56, [R56.64] ;  /* 0x0000002438387981 */ /* 0x000f62000c1e1b00 */
[----:B------:R-:W-:Y:S02]  /*1fd0*/  ULDC UR4, c[0x0][0x1ec] ;  /* 0x00007b0000047ab9 */ /* 0x000fe40000000800 */
[----:B------:R-:W-:-:S06]  /*1fe0*/  UISETP.NE.AND UP0, UPT, URZ, UR4, UPT ;  /* 0x000000043f00728c */ /* 0x000fcc000bf05270 */
[----:B------:R-:W-:-:S13]  /*1ff0*/  PLOP3.LUT P2, PT, PT, PT, UP0, 0x80, 0x0 ;  /* 0x000000000000781c */ /* 0x000fda0003f4f008 */
[----:B------:R-:W-:Y:S05]  /*2000*/  @P2 BRA `(.L_x_154) ;  /* 0x000000b000002947 */ /* 0x000fea0003800000 */
[----:B------:R-:W-:-:S13]  /*2010*/  ISETP.NE.AND P5, PT, R27, RZ, PT ;  /* 0x000000ff1b00720c */ /* 0x000fda0003fa5270 */
[----:B------:R-:W3:Y:S01]  /*2020*/  @P5 LDG.E.64 R72, [R52.64] ;  /* 0x0000002434485981 */ /* 0x000ee2000c1e1b00 */
[----:B----45:R-:W-:Y:S01]  /*2030*/  HFMA2.MMA R56, R56, 1, 1, R34 ;  /* 0x3c003c0038387835 */ /* 0x030fe20000000022 */
[----:B------:R-:W-:Y:S01]  /*2040*/  IADD3 R75, P3, R9, R74, RZ ;  /* 0x0000004a094b7210 */ /* 0x000fe20007f7e0ff */
[----:B------:R-:W-:-:S03]  /*2050*/  HADD2 R57, R57, R35 ;  /* 0x0000002339397230 */ /* 0x000fc60000000000 */
[----:B------:R-:W-:Y:S02]  /*2060*/  LEA.HI.X.SX32 R82, R74, R5, 0x1, P3 ;  /* 0x000000054a527211 */ /* 0x000fe400018f0eff */
[----:B------:R-:W-:-:S04]  /*2070*/  LEA R74, P3, R75, c[0x0][0x198], 0x1 ;  /* 0x000066004b4a7a11 */ /* 0x000fc800078608ff */
[----:B------:R-:W-:Y:S01]  /*2080*/  LEA.HI.X R75, R75, c[0x0][0x19c], R82, 0x1, P3 ;  /* 0x000067004b4b7a11 */ /* 0x000fe200018f0c52 */
[----:B---3--:R-:W-:Y:S01]  /*2090*/  @P5 HFMA2.MMA R57, R57, R73, -RZ ;  /* 0x0000004939395235 */ /* 0x008fe200001000ff */
[----:B------:R-:W-:-:S06]  /*20a0*/  @P5 HMUL2 R56, R56, R72 ;  /* 0x0000004838385232 */ /* 0x000fcc0000000000 */
[----:B------:R0:W-:Y:S04]  /*20b0*/  STG.E.64 [R74.64], R56 ;  /* 0x000000384a007986 */ /* 0x0001e8000c101b24 */
.L_x_154:
[----:B------:R-:W-:Y:S05]  /*20c0*/  BSYNC B1 ;  /* 0x0000000000017941 */ /* 0x000fea0003800000 */
.L_x_153:
[----:B------:R-:W-:Y:S01]  /*20d0*/  BSSY B1, `(.L_x_155) ;  /* 0x000001e000017945 */ /* 0x000fe20003800000 */
[----:B------:R-:W-:Y:S05]  /*20e0*/  @P1 BRA `(.L_x_156) ;  /* 0x000001c000001947 */ /* 0x000fea0003800000 */
[----:B------:R-:W3:Y:S01]  /*20f0*/  LDG.E R58, [R54.64] ;  /* 0x00000024363a7981 */ /* 0x000ee2000c1e1900 */
[----:B------:R-:W-:-:S05]  /*2100*/  IADD3 R59, R79, c[0x0][0x1d4], RZ ;  /* 0x000075004f3b7a10 */ /* 0x000fca0007ffe0ff */
[----:B0-----:R-:W-:Y:S02]  /*2110*/  IMAD.SHL.U32 R74, R59, 0x8, RZ ;  /* 0x000000083b4a7824 */ /* 0x001fe400078e00ff */
        /* <DEDUP_REMOVED lines=13> */
[----:B------:R-:W-:-:S04]  /*21f0*/  @P4 IMAD.MOV.U32 R72, RZ, RZ, 0x2 ;  /* 0x00000002ff484424 */ /* 0x000fc800078e00ff */
[----:B------:R-:W-:-:S06]  /*2200*/  @P4 IMAD.WIDE R72, R3, R72, c[0x0][0x230] ;  /* 0x00008c0003484625 */ /* 0x000fcc00078e0248 */
[----:B------:R-:W3:Y:S01]  /*2210*/  @P4 LDG.E.64 R72, [R72.64] ;  /* 0x0000002448484981 */ /* 0x000ee2000c1e1b00 */
[----:B------:R-:W-:Y:S01]  /*2220*/  IADD3 R75, P3, R9, R74, RZ ;  /* 0x0000004a094b7210 */ /* 0x000fe20007f7e0ff */
[----:B-----5:R-:W-:Y:S01]  /*2230*/  HFMA2.MMA R59, R59, 1, 1, R33 ;  /* 0x3c003c003b3b7835 */ /* 0x020fe20000000021 */
[----:B------:R-:W-:Y:S02]  /*2240*/  HADD2 R58, R58, R32 ;  /* 0x000000203a3a7230 */ /* 0x000fe40000000000 */
[----:B------:R-:W-:Y:S02]  /*2250*/  LEA.HI.X.SX32 R82, R74, R5, 0x1, P3 ;  /* 0x000000054a527211 */ /* 0x000fe400018f0eff */
[----:B------:R-:W-:-:S04]  /*2260*/  LEA R74, P3, R75, c[0x0][0x198], 0x1 ;  /* 0x000066004b4a7a11 */ /* 0x000fc800078608ff */
[----:B------:R-:W-:Y:S01]  /*2270*/  LEA.HI.X R75, R75, c[0x0][0x19c], R82, 0x1, P3 ;  /* 0x000067004b4b7a11 */ /* 0x000fe200018f0c52 */
[----:B---3--:R-:W-:Y:S01]  /*2280*/  @P4 HFMA2.MMA R59, R59, R73, -RZ ;  /* 0x000000493b3b4235 */ /* 0x008fe200001000ff */
[----:B------:R-:W-:-:S06]  /*2290*/  @P4 HMUL2 R58, R58, R72 ;  /* 0x000000483a3a4232 */ /* 0x000fcc0000000000 */
[----:B------:R0:W-:Y:S04]  /*22a0*/  STG.E.64 [R74.64], R58 ;  /* 0x0000003a4a007986 */ /* 0x0001e8000c101b24 */
.L_x_156:
[----:B------:R-:W-:Y:S05]  /*22b0*/  BSYNC B1 ;  /* 0x0000000000017941 */ /* 0x000fea0003800000 */
.L_x_155:
[----:B------:R-:W-:Y:S01]  /*22c0*/  BSSY B1, `(.L_x_157) ;  /* 0x000001f000017945 */ /* 0x000fe20003800000 */
[----:B------:R-:W-:Y:S05]  /*22d0*/  @P1 BRA `(.L_x_158) ;  /* 0x000001d000001947 */ /* 0x000fea0003800000 */
[----:B------:R-:W3:Y:S01]  /*22e0*/  LDG.E R60, [R54.64] ;  /* 0x00000024363c7981 */ /* 0x000ee2000c1e1900 */
[----:B------:R-:W-:-:S04]  /*22f0*/  IMAD.MOV.U32 R72, RZ, RZ, c[0x0][0x1d4] ;  /* 0x00007500ff487624 */ /* 0x000fc800078e00ff */
[----:B------:R-:W-:-:S04]  /*2300*/  IMAD R61, R72, 0x2, R79 ;  /* 0x00000002483d7824 */ /* 0x000fc800078e024f */
        /* <DEDUP_REMOVED lines=16> */
[----:B------:R-:W3:Y:S01]  /*2410*/  @P4 LDG.E.64 R72, [R72.64+0x10] ;  /* 0x0000102448484981 */ /* 0x000ee2000c1e1b00 */
[----:B------:R-:W-:Y:S01]  /*2420*/  IADD3 R75, P3, R9, R74, RZ ;  /* 0x0000004a094b7210 */ /* 0x000fe20007f7e0ff */
[----:B--2--5:R-:W-:Y:S01]  /*2430*/  HFMA2.MMA R61, R61, 1, 1, R31 ;  /* 0x3c003c003d3d7835 */ /* 0x024fe2000000001f */
[----:B------:R-:W-:Y:S02]  /*2440*/  HADD2 R60, R60, R30 ;  /* 0x0000001e3c3c7230 */ /* 0x000fe40000000000 */
[----:B------:R-:W-:Y:S02]  /*2450*/  LEA.HI.X.SX32 R82, R74, R5, 0x1, P3 ;  /* 0x000000054a527211 */ /* 0x000fe400018f0eff */
[----:B------:R-:W-:-:S04]  /*2460*/  LEA R74, P3, R75, c[0x0][0x198], 0x1 ;  /* 0x000066004b4a7a11 */ /* 0x000fc800078608ff */
[----:B------:R-:W-:Y:S01]  /*2470*/  LEA.HI.X R75, R75, c[0x0][0x19c], R82, 0x1, P3 ;  /* 0x000067004b4b7a11 */ /* 0x000fe200018f0c52 */
[----:B---3--:R-:W-:Y:S01]  /*2480*/  @P4 HFMA2.MMA R61, R61, R73, -RZ ;  /* 0x000000493d3d4235 */ /* 0x008fe200001000ff */
[----:B------:R-:W-:-:S06]  /*2490*/  @P4 HMUL2 R60, R60, R72 ;  /* 0x000000483c3c4232 */ /* 0x000fcc0000000000 */
[----:B------:R0:W-:Y:S04]  /*24a0*/  STG.E.64 [R74.64], R60 ;  /* 0x0000003c4a007986 */ /* 0x0001e8000c101b24 */
.L_x_158:
[----:B------:R-:W-:Y:S05]  /*24b0*/  BSYNC B1 ;  /* 0x0000000000017941 */ /* 0x000fea0003800000 */
.L_x_157:
[----:B------:R-:W-:Y:S01]  /*24c0*/  BSSY B1, `(.L_x_159) ;  /* 0x000001f000017945 */ /* 0x000fe20003800000 */
[----:B------:R-:W-:Y:S05]  /*24d0*/  @P1 BRA `(.L_x_160) ;  /* 0x000001d000001947 */ /* 0x000fea0003800000 */
[----:B------:R-:W3:Y:S01]  /*24e0*/  LDG.E R62, [R54.64] ;  /* 0x00000024363e7981 */ /* 0x000ee2000c1e1900 */
[----:B------:R-:W-:-:S04]  /*24f0*/  IMAD.MOV.U32 R72, RZ, RZ, 0x3 ;  /* 0x00000003ff487424 */ /* 0x000fc800078e00ff */
[----:B------:R-:W-:-:S04]  /*2500*/  IMAD R63, R72, c[0x0][0x1d4], R79 ;  /* 0x00007500483f7a24 */ /* 0x000fc800078e024f */
        /* <DEDUP_REMOVED lines=26> */
.L_x_160:
[----:B------:R-:W-:Y:S05]  /*26b0*/  BSYNC B1 ;  /* 0x0000000000017941 */ /* 0x000fea0003800000 */
.L_x_159:
        /* <DEDUP_REMOVED lines=31> */
.L_x_162:
[----:B------:R-:W-:Y:S05]  /*28b0*/  BSYNC B1 ;  /* 0x0000000000017941 */ /* 0x000fea0003800000 */
.L_x_161:
        /* <DEDUP_REMOVED lines=31> */
.L_x_164:
[----:B------:R-:W-:Y:S05]  /*2ab0*/  BSYNC B1 ;  /* 0x0000000000017941 */ /* 0x000fea0003800000 */
.L_x_163:
        /* <DEDUP_REMOVED lines=31> */
.L_x_166:
[----:B------:R-:W-:Y:S05]  /*2cb0*/  BSYNC B1 ;  /* 0x0000000000017941 */ /* 0x000fea0003800000 */
.L_x_165:
        /* <DEDUP_REMOVED lines=31> */
.L_x_168:
[----:B------:R-:W-:Y:S05]  /*2eb0*/  BSYNC B1 ;  /* 0x0000000000017941 */ /* 0x000fea0003800000 */
.L_x_167:
[----:B----45:R-:W-:Y:S01]  /*2ec0*/  HMUL2 R54, R50, R56 ;  /* 0x0000003832367232 */ /* 0x030fe20000000000 */
[----:B------:R-:W-:Y:S01]  /*2ed0*/  HFMA2.MMA R55, R51, R57, -RZ ;  /* 0x0000003933377235 */ /* 0x000fe200001000ff */
[----:B------:R-:W-:Y:S02]  /*2ee0*/  ISETP.NE.AND P0, PT, R0, RZ, P0 ;  /* 0x000000ff0000720c */ /* 0x000fe40000705270 */
[----:B0-----:R-:W-:Y:S02]  /*2ef0*/  LOP3.LUT R74, R19, 0x1, RZ, 0xc0, !PT ;  /* 0x00000001134a7812 */ /* 0x001fe400078ec0ff */
[----:B------:R-:W-:-:S05]  /*2f00*/  HFMA2.MMA R54, R48, R58, R54 ;  /* 0x0000003a30367235 */ /* 0x000fca0000000036 */
[----:B------:R-:W-:Y:S01]  /*2f10*/  HFMA2 R55, R49, R59, R55 ;  /* 0x0000003b31377231 */ /* 0x000fe20000000037 */
[----:B--2---:R-:W-:-:S03]  /*2f20*/  HFMA2.MMA R54, R46, R60, R54 ;  /* 0x0000003c2e367235 */ /* 0x004fc60000000036 */
        /* <DEDUP_REMOVED lines=9> */
[----:B------:R-:W-:-:S06]  /*2fc0*/  HFMA2.MMA R54, R38, R68, R54 ;  /* 0x0000004426367235 */ /* 0x000fcc0000000036 */
[----:B------:R-:W-:-:S10]  /*2fd0*/  HFMA2.MMA R54, R36, R70, R54 ;  /* 0x0000004624367235 */ /* 0x000fd40000000036 */
[----:B------:R-:W-:-:S05]  /*2fe0*/  HADD2 R54, R54, R55 ;  /* 0x0000003736367230 */ /* 0x000fca0000000000 */
[--C-:B------:R-:W-:Y:S02]  /*2ff0*/  HADD2.F32 R0, -RZ, R54.reuse.H0_H0 ;  /* 0x20000036ff007230 */ /* 0x100fe40000004100 */
[----:B------:R-:W-:-:S05]  /*3000*/  HADD2.F32 R55, -RZ, R54.H1_H1 ;  /* 0x30000036ff377230 */ /* 0x000fca0000004100 */
[----:B------:R-:W-:Y:S01]  /*3010*/  FADD.FTZ R79, R0, R55 ;  /* 0x00000037004f7221 */ /* 0x000fe20000010000 */
[----:B------:R-:W-:Y:S05]  /*3020*/  BRA.DIV ~URZ, `(.L_x_169) ;  /* 0x000043727f007947 */ /* 0x000fea000b800000 */
[----:B------:R0:W1:Y:S02]  /*3030*/  SHFL.BFLY PT, R0, R79, 0x1, 0x1f ;  /* 0x0c201f004f007f89 */ /* 0x00006400000e0000 */
.L_x_250:
[----:B------:R-:W-:Y:S01]  /*3040*/  ISETP.EQ.U32.OR P1, PT, R74, 0x1, P1 ;  /* 0x000000014a00780c */ /* 0x000fe20000f22470 */
[----:B------:R-:W-:Y:S01]  /*3050*/  BSSY B1, `(.L_x_170) ;  /* 0x000001d000017945 */ /* 0x000fe20003800000 */
[----:B-1----:R-:W-:-:S11]  /*3060*/  FADD.FTZ R0, R79, R0 ;  /* 0x000000004f007221 */ /* 0x002fd60000010000 */
[----:B------:R-:W-:Y:S05]  /*3070*/  @P1 BRA `(.L_x_171) ;  /* 0x000001a000001947 */ /* 0x000fea0003800000 */
[----:B------:R-:W-:-:S04]  /*3080*/  ISETP.NE.U32.AND P1, PT, RZ, c[0x0][0x218], PT ;  /* 0x00008600ff007a0c */ /* 0x000fc80003f25070 */
[----:B------:R-:W-:Y:S02]  /*3090*/  ISETP.NE.AND.EX P3, PT, RZ, c[0x0][0x21c], PT, P1 ;  /* 0x00008700ff007a0c */ /* 0x000fe40003f65310 */
[----:B------:R-:W-:-:S04]  /*30a0*/  ISETP.NE.U32.AND P1, PT, RZ, c[0x0][0x228], PT ;  /* 0x00008a00ff007a0c */ /* 0x000fc80003f25070 */
[----:B------:R-:W-:-:S07]  /*30b0*/  ISETP.NE.AND.EX P1, PT, RZ, c[0x0][0x22c], PT, P1 ;  /* 0x00008b00ff007a0c */ /* 0x000fce0003f25310 */
[----:B------:R-:W-:Y:S02]  /*30c0*/  @P3 IMAD R54, R18, c[0x0][0x220], R16 ;  /* 0x0000880012363a24 */ /* 0x000fe400078e0210 */
[----:B------:R-:W-:-:S03]  /*30d0*/  @P3 IMAD.MOV.U32 R73, RZ, RZ, 0x2 ;  /* 0x00000002ff493424 */ /* 0x000fc600078e00ff */
[----:B------:R-:W-:Y:S01]  /*30e0*/  @P3 IADD3 R54, R54, -0x1, RZ ;  /* 0xffffffff36363810 */ /* 0x000fe20007ffe0ff */
[----:B------:R-:W-:-:S04]  /*30f0*/  @P1 IMAD.MOV.U32 R55, RZ, RZ, 0x2 ;  /* 0x00000002ff371424 */ /* 0x000fc800078e00ff */
[----:B------:R-:W-:-:S04]  /*3100*/  @P3 IMAD R54, R54, c[0x0][0x220], R7 ;  /* 0x0000880036363a24 */ /* 0x000fc800078e0207 */
[----:B------:R-:W-:-:S04]  /*3110*/  @P3 IMAD.WIDE R72, R54, R73, c[0x0][0x218] ;  /* 0x0000860036483625 */ /* 0x000fc800078e0249 */
[----:B------:R-:W-:Y:S02]  /*3120*/  @P1 IMAD.WIDE R54, R18, R55, c[0x0][0x228] ;  /* 0x00008a0012361625 */ /* 0x000fe400078e0237 */
[----:B------:R1:W2:Y:S04]  /*3130*/  @P3 LDG.E.U16 R72, [R72.64] ;  /* 0x0000002448483981 */ /* 0x0002a8000c1e1500 */
[----:B------:R-:W3:Y:S01]  /*3140*/  @P1 LDG.E.U16 R54, [R54.64] ;  /* 0x0000002436361981 */ /* 0x000ee2000c1e1500 */
[C---:B------:R-:W-:Y:S01]  /*3150*/  @P1 ISETP.GE.AND P4, PT, R7.reuse, R6, PT ;  /* 0x000000060700120c */ /* 0x040fe20003f86270 */
[----:B------:R-:W-:Y:S01]  /*3160*/  FMUL.FTZ R0, R0, c[0x0][0x1f0] ;  /* 0x00007c0000007a20 */ /* 0x000fe20000410000 */
[C---:B------:R-:W-:Y:S02]  /*3170*/  @P1 IADD3 R75, R7.reuse, 0x1, -R16 ;  /* 0x00000001074b1810 */ /* 0x040fe40007ffe810 */
[----:B------:R-:W-:Y:S01]  /*3180*/  @P1 SEL R74, R24, RZ, !P4 ;  /* 0x000000ff184a1207 */ /* 0x000fe20006000000 */
[----:B-1----:R-:W-:-:S04]  /*3190*/  IMAD.IADD R73, R7, 0x1, -R80 ;  /* 0x0000000107497824 */ /* 0x002fc800078e0a50 */
[----:B------:R-:W-:-:S04]  /*31a0*/  @P1 IMAD.IADD R74, R74, 0x1, R75 ;  /* 0x000000014a4a1824 */ /* 0x000fc800078e024b */
[----:B0-----:R-:W0:Y:S01]  /*31b0*/  @P1 I2F R79, R74 ;  /* 0x0000004a004f1306 */ /* 0x001e220000201400 */
[----:B--2---:R-:W-:Y:S02]  /*31c0*/  @P3 HADD2.F32 R75, -RZ, R72.H0_H0 ;  /* 0x20000048ff4b3230 */ /* 0x004fe40000004100 */
[----:B---3--:R-:W-:-:S03]  /*31d0*/  @P1 HADD2.F32 R81, -RZ, R54.H0_H0 ;  /* 0x20000036ff511230 */ /* 0x008fc60000004100 */
[----:B------:R-:W-:-:S04]  /*31e0*/  @P3 FADD.FTZ R0, R0, R75 ;  /* 0x0000004b00003221 */ /* 0x000fc80000010000 */
[----:B0-----:R-:W-:-:S05]  /*31f0*/  @P1 FFMA.FTZ R0, R79, R81, R0 ;  /* 0x000000514f001223 */ /* 0x001fca0000010000 */
[----:B------:R0:W-:Y:S01]  /*3200*/  STS [R73.X4+0x120], R0 ;  /* 0x0001200049007388 */ /* 0x0001e20000004800 */
[----:B------:R-:W-:-:S03]  /*3210*/  @!P0 FMNMX.FTZ R77, R77, R0, !PT ;  /* 0x000000004d4d8209 */ /* 0x000fc60007810000 */
.L_x_171:
[----:B------:R-:W-:Y:S05]  /*3220*/  BSYNC B1 ;  /* 0x0000000000017941 */ /* 0x000fea0003800000 */
.L_x_170:
[----:B------:R-:W-:-:S04]  /*3230*/  IADD3 R7, R7, 0x40, RZ ;  /* 0x0000004007077810 */ /* 0x000fc80007ffe0ff */
[----:B------:R-:W-:-:S13]  /*3240*/  ISETP.GE.AND P0, PT, R7, R78, PT ;  /* 0x0000004e0700720c */ /* 0x000fda0003f06270 */
[----:B0-----:R-:W-:Y:S01]  /*3250*/  @P0 CALL.REL.NOINC `(.L_x_152) ;  /* 0x0000001000000944 */ /* 0x001fe20003c00000 */
[----:B------:R-:W-:Y:S05]  /*3260*/  BRA `(.L_x_172) ;  /* 0xffffea6000007947 */ /* 0x000fea000383ffff */
.L_x_152:
[----:B------:R-:W-:Y:S05]  /*3270*/  BSYNC B0 ;  /* 0x0000000000007941 */ /* 0x000fea0003800000 */
.L_x_151:
[----:B---3--:R-:W-:Y:S01]  /*3280*/  SHF.R.S32.HI R6, RZ, 0x1f, R19 ;  /* 0x0000001fff067819 */ /* 0x008fe20000011413 */
[----:B------:R-:W-:Y:S05]  /*3290*/  BRA.DIV ~URZ, `(.L_x_173) ;  /* 0x000041727f007947 */ /* 0x000fea000b800000 */
[----:B01----:R0:W1:Y:S02]  /*32a0*/  SHFL.BFLY PT, R0, R77, 0x10, 0x1f ;  /* 0x0e001f004d007f89 */ /* 0x00306400000e0000 */
.L_x_251:
[----:B01----:R-:W-:Y:S01]  /*32b0*/  FMNMX.FTZ R77, R0, R77, !PT ;  /* 0x0000004d004d7209 */ /* 0x003fe20007810000 */
[----:B------:R-:W-:Y:S05]  /*32c0*/  BRA.DIV ~URZ, `(.L_x_174) ;  /* 0x000041b27f007947 */ /* 0x000fea000b800000 */
[----:B------:R-:W0:Y:S02]  /*32d0*/  SHFL.BFLY PT, R0, R77, 0x8, 0x1f ;  /* 0x0d001f004d007f89 */ /* 0x000e2400000e0000 */
[----:B0-----:R-:W-:-:S05]  /*32e0*/  FMNMX.FTZ R0, R77, R0, !PT ;  /* 0x000000004d007209 */ /* 0x001fca0007810000 */
[----:B------:R-:W0:Y:S02]  /*32f0*/  SHFL.BFLY PT, R3, R0, 0x4, 0x1f ;  /* 0x0c801f0000037f89 */ /* 0x000e2400000e0000 */
[----:B0-----:R-:W-:-:S05]  /*3300*/  FMNMX.FTZ R3, R0, R3, !PT ;  /* 0x0000000300037209 */ /* 0x001fca0007810000 */
[----:B------:R0:W1:Y:S02]  /*3310*/  SHFL.BFLY PT, R4, R3, 0x2, 0x1f ;  /* 0x0c401f0003047f89 */ /* 0x00006400000e0000 */
.L_x_252:
[----:B------:R-:W-:Y:S01]  /*3320*/  LEA.HI R0, R6, R19, RZ, 0x5 ;  /* 0x0000001306007211 */ /* 0x000fe200078f28ff */
[----:B------:R-:W-:Y:S01]  /*3330*/  WARPSYNC 0xffffffff ;  /* 0xffffffff00007948 */ /* 0x000fe20003800000 */
[----:B01----:R-:W-:Y:S02]  /*3340*/  FMNMX.FTZ R3, R4, R3, !PT ;  /* 0x0000000304037209 */ /* 0x003fe40007810000 */
[----:B------:R-:W-:-:S05]  /*3350*/  LOP3.LUT R6, R0, 0xffffffe0, RZ, 0xc0, !PT ;  /* 0xffffffe000067812 */ /* 0x000fca00078ec0ff */
[----:B------:R-:W-:-:S05]  /*3360*/  IMAD.IADD R6, R19, 0x1, -R6 ;  /* 0x0000000113067824 */ /* 0x000fca00078e0a06 */
[----:B------:R-:W-:-:S13]  /*3370*/  ISETP.NE.AND P0, PT, R6, RZ, PT ;  /* 0x000000ff0600720c */ /* 0x000fda0003f05270 */
[----:B------:R-:W-:-:S05]  /*3380*/  @!P0 SHF.R.S32.HI R0, RZ, 0x5, R0 ;  /* 0x00000005ff008819 */ /* 0x000fca0000011400 */
[----:B------:R0:W-:Y:S02]  /*3390*/  @!P0 STS [R0.X4], R3 ;  /* 0x0000000300008388 */ /* 0x0001e40000004800 */
[----:B------:R-:W-:Y:S01]  /*33a0*/  BAR.SYNC.DEFER_BLOCKING 0x0 ;  /* 0x0000000000007b1d */ /* 0x000fe20000010000 */
[----:B------:R-:W-:Y:S01]  /*33b0*/  ISETP.GT.AND P0, PT, R6, 0x3, PT ;  /* 0x000000030600780c */ /* 0x000fe20003f04270 */
[----:B0-----:R-:W-:Y:S02]  /*33c0*/  IMAD.MOV.U32 R0, RZ, RZ, -0x800001 ;  /* 0xff7fffffff007424 */ /* 0x001fe400078e00ff */
[----:B------:R-:W-:Y:S02]  /*33d0*/  IMAD.MOV.U32 R7, RZ, RZ, RZ ;  /* 0x000000ffff077224 */ /* 0x000fe400078e00ff */
[----:B------:R-:W-:Y:S08]  /*33e0*/  BSSY B0, `(.L_x_175) ;  /* 0x0000077000007945 */ /* 0x000ff00003800000 */
[----:B------:R-:W0:Y:S04]  /*33f0*/  @!P0 LDS R0, [R6.X4] ;  /* 0x0000000006008984 */ /* 0x000e280000004800 */
[----:B0-----:R-:W0:Y:S02]  /*3400*/  SHFL.BFLY PT, R3, R0, 0x2, 0x1f ;  /* 0x0c401f0000037f89 */ /* 0x001e2400000e0000 */
[----:B0-----:R-:W-:-:S05]  /*3410*/  FMNMX.FTZ R4, R3, R0, !PT ;  /* 0x0000000003047209 */ /* 0x001fca0007810000 */
[----:B------:R-:W0:Y:S02]  /*3420*/  SHFL.BFLY PT, R3, R4, 0x1, 0x1f ;  /* 0x0c201f0004037f89 */ /* 0x000e2400000e0000 */
[----:B0-----:R-:W-:Y:S01]  /*3430*/  FMNMX.FTZ R5, R4, R3, !PT ;  /* 0x0000000304057209 */ /* 0x001fe20007810000 */
[----:B------:R-:W-:-:S04]  /*3440*/  IMAD.IADD R3, R19, 0x1, R80 ;  /* 0x0000000113037824 */ /* 0x000fc800078e0250 */
[----:B------:R0:W1:Y:S01]  /*3450*/  SHFL.IDX PT, R15, R5, RZ, 0x1f ;  /* 0x00001fff050f7589 */ /* 0x00006200000e0000 */
[----:B------:R-:W-:-:S13]  /*3460*/  ISETP.GE.AND P1, PT, R3, R16, PT ;  /* 0x000000100300720c */ /* 0x000fda0003f26270 */
[----:B------:R-:W-:Y:S05]  /*3470*/  @P1 BRA `(.L_x_176) ;  /* 0x000006d000001947 */ /* 0x000fea0003800000 */
[----:B0-----:R-:W-:Y:S01]  /*3480*/  LOP3.LUT R0, RZ, R80, RZ, 0x33, !PT ;  /* 0x00000050ff007212 */ /* 0x001fe200078e33ff */
[----:B------:R-:W-:Y:S01]  /*3490*/  BSSY B1, `(.L_x_177) ;  /* 0x0000024000017945 */ /* 0x000fe20003800000 */
[----:B------:R-:W-:Y:S02]  /*34a0*/  IMAD.MOV.U32 R7, RZ, RZ, RZ ;  /* 0x000000ffff077224 */ /* 0x000fe400078e00ff */
[----:B------:R-:W-:Y:S01]  /*34b0*/  IADD3 R0, -R19, R16, R0 ;  /* 0x0000001013007210 */ /* 0x000fe20007ffe100 */
[----:B------:R-:W-:-:S03]  /*34c0*/  IMAD.MOV.U32 R9, RZ, RZ, R3 ;  /* 0x000000ffff097224 */ /* 0x000fc600078e0003 */
[----:B------:R-:W-:-:S04]  /*34d0*/  LEA.HI R4, R0, 0x1, RZ, 0x19 ;  /* 0x0000000100047811 */ /* 0x000fc800078fc8ff */
[----:B------:R-:W-:-:S13]  /*34e0*/  LOP3.LUT P0, R4, R4, 0x3, RZ, 0xc0, !PT ;  /* 0x0000000304047812 */ /* 0x000fda000780c0ff */
[----:B------:R-:W-:Y:S05]  /*34f0*/  @!P0 BRA `(.L_x_178) ;  /* 0x000001d000008947 */ /* 0x000fea0003800000 */
[----:B------:R-:W-:Y:S01]  /*3500*/  ISETP.NE.U32.AND P0, PT, RZ, c[0x0][0x200], PT ;  /* 0x00008000ff007a0c */ /* 0x000fe20003f05070 */
[----:B------:R-:W-:Y:S02]  /*3510*/  IMAD.MOV.U32 R6, RZ, RZ, R4 ;  /* 0x000000ffff067224 */ /* 0x000fe400078e0004 */
[----:B------:R-:W-:Y:S01]  /*3520*/  IMAD.MOV.U32 R7, RZ, RZ, RZ ;  /* 0x000000ffff077224 */ /* 0x000fe200078e00ff */
[----:B------:R-:W-:Y:S01]  /*3530*/  ISETP.NE.AND.EX P0, PT, RZ, c[0x0][0x204], PT, P0 ;  /* 0x00008100ff007a0c */ /* 0x000fe20003f05300 */
[----:B------:R-:W-:-:S04]  /*3540*/  IMAD.MOV.U32 R9, RZ, RZ, R3 ;  /* 0x000000ffff097224 */ /* 0x000fc800078e0003 */
.L_x_182:
[----:B0-----:R-:W-:Y:S01]  /*3550*/  IMAD.IADD R4, R9, 0x1, -R80 ;  /* 0x0000000109047824 */ /* 0x001fe200078e0a50 */
[----:B------:R-:W-:Y:S01]  /*3560*/  IADD3 R6, R6, -0x1, RZ ;  /* 0xffffffff06067810 */ /* 0x000fe20007ffe0ff */
[----:B------:R-:W-:Y:S03]  /*3570*/  BSSY B2, `(.L_x_179) ;  /* 0x0000011000027945 */ /* 0x000fe60003800000 */
[----:B------:R-:W-:-:S02]  /*3580*/  ISETP.NE.AND P3, PT, R6, RZ, PT ;  /* 0x000000ff0600720c */ /* 0x000fc40003f65270 */
[----:B-1----:R-:W-:Y:S01]  /*3590*/  LEA R11, R4, 0x120, 0x2 ;  /* 0x00000120040b7811 */ /* 0x002fe200078e10ff */
[----:B------:R-:W-:Y:S05]  /*35a0*/  @!P0 BRA `(.L_x_180) ;  /* 0x0000009000008947 */ /* 0x000fea0003800000 */
[----:B------:R-:W-:Y:S01]  /*35b0*/  IMAD R4, R2, c[0x0][0x1d4], RZ ;  /* 0x0000750002047a24 */ /* 0x000fe200078e02ff */
[----:B------:R-:W-:-:S04]  /*35c0*/  SHF.R.S32.HI R5, RZ, 0x1f, R9 ;  /* 0x0000001fff057819 */ /* 0x000fc80000011409 */
[--C-:B------:R-:W-:Y:S02]  /*35d0*/  SHF.R.S32.HI R8, RZ, 0x1f, R4.reuse ;  /* 0x0000001fff087819 */ /* 0x100fe40000011404 */
[----:B------:R-:W-:-:S04]  /*35e0*/  IADD3 R4, P4, P5, R9, c[0x0][0x200], R4 ;  /* 0x0000800009047a10 */ /* 0x000fc80007d9e004 */
[----:B------:R-:W-:-:S05]  /*35f0*/  IADD3.X R5, R5, c[0x0][0x204], R8, P4, P5 ;  /* 0x0000810005057a10 */ /* 0x000fca00027ea408 */
[----:B------:R-:W3:Y:S02]  /*3600*/  LDG.E.U8 R4, [R4.64] ;  /* 0x0000002404047981 */ /* 0x000ee4000c1e1100 */
[----:B---3--:R-:W-:-:S13]  /*3610*/  ISETP.NE.AND P4, PT, R4, RZ, PT ;  /* 0x000000ff0400720c */ /* 0x008fda0003f85270 */
[----:B------:R-:W-:Y:S01]  /*3620*/  @P4 IMAD.MOV.U32 R8, RZ, RZ, RZ ;  /* 0x000000ffff084224 */ /* 0x000fe200078e00ff */
[----:B------:R-:W-:Y:S05]  /*3630*/  @P4 BRA `(.L_x_181) ;  /* 0x0000004000004947 */ /* 0x000fea0003800000 */
.L_x_180:
[----:B------:R-:W0:Y:S02]  /*3640*/  LDS R4, [R11] ;  /* 0x000000000b047984 */ /* 0x000e240000000800 */
[----:B01----:R-:W-:-:S04]  /*3650*/  FADD.FTZ R4, -R15, R4 ;  /* 0x000000040f047221 */ /* 0x003fc80000010100 */
[----:B------:R-:W-:-:S04]  /*3660*/  FMUL.FTZ R4, R4, 1.4426950216293334961 ;  /* 0x3fb8aa3b04047820 */ /* 0x000fc80000410000 */
[----:B------:R0:W1:Y:S03]  /*3670*/  MUFU.EX2 R8, R4 ;  /* 0x0000000400087308 */ /* 0x0000660000000800 */
.L_x_181:
[----:B------:R-:W-:Y:S05]  /*3680*/  BSYNC B2 ;  /* 0x0000000000027941 */ /* 0x000fea0003800000 */
.L_x_179:
[----:B-1----:R1:W-:Y:S01]  /*3690*/  STS [R11], R8 ;  /* 0x000000080b007388 */ /* 0x0023e20000000800 */
[----:B------:R-:W-:Y:S01]  /*36a0*/  FADD.FTZ R7, R8, R7 ;  /* 0x0000000708077221 */ /* 0x000fe20000010000 */
[----:B------:R-:W-:Y:S01]  /*36b0*/  IADD3 R9, R9, 0x80, RZ ;  /* 0x0000008009097810 */ /* 0x000fe20007ffe0ff */
[----:B------:R-:W-:Y:S05]  /*36c0*/  @P3 BRA `(.L_x_182) ;  /* 0xfffffe8000003947 */ /* 0x000fea000383ffff */
.L_x_178:
[----:B------:R-:W-:Y:S05]  /*36d0*/  BSYNC B1 ;  /* 0x0000000000017941 */ /* 0x000fea0003800000 */
.L_x_177:
[----:B------:R-:W-:-:S13]  /*36e0*/  ISETP.GE.U32.AND P0, PT, R0, 0x180, PT ;  /* 0x000001800000780c */ /* 0x000fda0003f06070 */
[----:B------:R-:W-:Y:S05]  /*36f0*/  @!P0 BRA `(.L_x_176) ;  /* 0x0000045000008947 */ /* 0x000fea0003800000 */
[----:B0-----:R-:W-:Y:S01]  /*3700*/  IMAD R4, R2, c[0x0][0x1d4], RZ ;  /* 0x0000750002047a24 */ /* 0x001fe200078e02ff */
[C---:B------:R-:W-:Y:S02]  /*3710*/  LEA R5, R9.reuse, 0x400, 0x2 ;  /* 0x0000040009057811 */ /* 0x040fe400078e10ff */
[----:B------:R-:W-:Y:S02]  /*3720*/  SHF.R.S32.HI R0, RZ, 0x1f, R9 ;  /* 0x0000001fff007819 */ /* 0x000fe40000011409 */
[--C-:B------:R-:W-:Y:S01]  /*3730*/  SHF.R.S32.HI R13, RZ, 0x1f, R4.reuse ;  /* 0x0000001fff0d7819 */ /* 0x100fe20000011404 */
[----:B------:R-:W-:Y:S01]  /*3740*/  IMAD R5, R80, -0x4, R5 ;  /* 0xfffffffc50057824 */ /* 0x000fe200078e0205 */
[----:B------:R-:W-:Y:S02]  /*3750*/  IADD3 R4, P3, P4, R9, c[0x0][0x200], R4 ;  /* 0x0000800009047a10 */ /* 0x000fe40007c7e004 */
[----:B------:R-:W-:Y:S02]  /*3760*/  ISETP.NE.U32.AND P0, PT, RZ, c[0x0][0x200], PT ;  /* 0x00008000ff007a0c */ /* 0x000fe40003f05070 */
[----:B------:R-:W-:-:S02]  /*3770*/  IADD3.X R13, R0, c[0x0][0x204], R13, P3, P4 ;  /* 0x00008100000d7a10 */ /* 0x000fc40001fe840d */
[----:B------:R-:W-:Y:S02]  /*3780*/  ISETP.NE.AND.EX P0, PT, RZ, c[0x0][0x204], PT, P0 ;  /* 0x00008100ff007a0c */ /* 0x000fe40003f05300 */
[----:B------:R-:W-:-:S09]  /*3790*/  IADD3 R0, R5, 0x120, RZ ;  /* 0x0000012005007810 */ /* 0x000fd20007ffe0ff */
.L_x_195:
[----:B------:R-:W-:Y:S01]  /*37a0*/  BSSY B1, `(.L_x_183) ;  /* 0x000000b000017945 */ /* 0x000fe20003800000 */
[----:B------:R-:W-:Y:S01]  /*37b0*/  IMAD.MOV.U32 R5, RZ, RZ, R13 ;  /* 0x000000ffff057224 */ /* 0x000fe200078e000d */
[----:B0-----:R-:W-:Y:S05]  /*37c0*/  @!P0 BRA `(.L_x_184) ;  /* 0x0000004000008947 */ /* 0x001fea0003800000 */
[----:B------:R-:W3:Y:S02]  /*37d0*/  LDG.E.U8 R6, [R4.64] ;  /* 0x0000002404067981 */ /* 0x000ee4000c1e1100 */
[----:B---3--:R-:W-:-:S13]  /*37e0*/  ISETP.NE.AND P3, PT, R6, RZ, PT ;  /* 0x000000ff0600720c */ /* 0x008fda0003f65270 */
[----:B------:R-:W-:Y:S01]  /*37f0*/  @P3 IMAD.MOV.U32 R6, RZ, RZ, RZ ;  /* 0x000000ffff063224 */ /* 0x000fe200078e00ff */
[----:B------:R-:W-:Y:S05]  /*3800*/  @P3 BRA `(.L_x_185) ;  /* 0x0000004000003947 */ /* 0x000fea0003800000 */
.L_x_184:
[----:B------:R-:W0:Y:S02]  /*3810*/  LDS R6, [R0+-0x400] ;  /* 0xfffc000000067984 */ /* 0x000e240000000800 */
[----:B01----:R-:W-:-:S04]  /*3820*/  FADD.FTZ R6, -R15, R6 ;  /* 0x000000060f067221 */ /* 0x003fc80000010100 */
[----:B------:R-:W-:-:S06]  /*3830*/  FMUL.FTZ R6, R6, 1.4426950216293334961 ;  /* 0x3fb8aa3b06067820 */ /* 0x000fcc0000410000 */
[----:B------:R-:W0:Y:S02]  /*3840*/  MUFU.EX2 R6, R6 ;  /* 0x0000000600067308 */ /* 0x000e240000000800 */
.L_x_185:
[----:B------:R-:W-:Y:S05]  /*3850*/  BSYNC B1 ;  /* 0x0000000000017941 */ /* 0x000fea0003800000 */
.L_x_183:
[----:B0-----:R0:W-:Y:S01]  /*3860*/  STS [R0+-0x400], R6 ;  /* 0xfffc000600007388 */ /* 0x0011e20000000800 */
[----:B------:R-:W-:Y:S01]  /*3870*/  BSSY B1, `(.L_x_186) ;  /* 0x000000b000017945 */ /* 0x000fe20003800000 */
[----:B-1----:R-:W-:Y:S01]  /*3880*/  FADD.FTZ R8, R6, R7 ;  /* 0x0000000706087221 */ /* 0x002fe20000010000 */
[----:B------:R-:W-:Y:S05]  /*3890*/  @!P0 BRA `(.L_x_187) ;  /* 0x0000004000008947 */ /* 0x000fea0003800000 */
[----:B0-----:R-:W3:Y:S02]  /*38a0*/  LDG.E.U8 R6, [R4.64+0x80] ;  /* 0x0000802404067981 */ /* 0x001ee4000c1e1100 */
[----:B---3--:R-:W-:-:S13]  /*38b0*/  ISETP.NE.AND P3, PT, R6, RZ, PT ;  /* 0x000000ff0600720c */ /* 0x008fda0003f65270 */
[----:B------:R-:W-:Y:S01]  /*38c0*/  @P3 IMAD.MOV.U32 R7, RZ, RZ, RZ ;  /* 0x000000ffff073224 */ /* 0x000fe200078e00ff */
[----:B------:R-:W-:Y:S05]  /*38d0*/  @P3 BRA `(.L_x_188) ;  /* 0x0000004000003947 */ /* 0x000fea0003800000 */
.L_x_187:
[----:B0-----:R-:W0:Y:S02]  /*38e0*/  LDS R6, [R0+-0x200] ;  /* 0xfffe000000067984 */ /* 0x001e240000000800 */
[----:B0-----:R-:W-:-:S04]  /*38f0*/  FADD.FTZ R6, -R15, R6 ;  /* 0x000000060f067221 */ /* 0x001fc80000010100 */
[----:B------:R-:W-:-:S04]  /*3900*/  FMUL.FTZ R6, R6, 1.4426950216293334961 ;  /* 0x3fb8aa3b06067820 */ /* 0x000fc80000410000 */
[----:B------:R0:W1:Y:S03]  /*3910*/  MUFU.EX2 R7, R6 ;  /* 0x0000000600077308 */ /* 0x0000660000000800 */
.L_x_188:
[----:B------:R-:W-:Y:S05]  /*3920*/  BSYNC B1 ;  /* 0x0000000000017941 */ /* 0x000fea0003800000 */
.L_x_186:
[----:B-1----:R1:W-:Y:S01]  /*3930*/  STS [R0+-0x200], R7 ;  /* 0xfffe000700007388 */ /* 0x0023e20000000800 */
[----:B------:R-:W-:Y:S01]  /*3940*/  BSSY B1, `(.L_x_189) ;  /* 0x000000b000017945 */ /* 0x000fe20003800000 */
[----:B------:R-:W-:Y:S01]  /*3950*/  FADD.FTZ R8, R8, R7 ;  /* 0x0000000708087221 */ /* 0x000fe20000010000 */
[----:B------:R-:W-:Y:S05]  /*3960*/  @!P0 BRA `(.L_x_190) ;  /* 0x0000004000008947 */ /* 0x000fea0003800000 */
[----:B0-----:R-:W3:Y:S01]  /*3970*/  LDG.E.U8 R6, [R4.64+0x100] ;  /* 0x0001002404067981 */ /* 0x001ee2000c1e1100 */
[----:B-1----:R-:W-:Y:S01]  /*3980*/  IMAD.MOV.U32 R7, RZ, RZ, RZ ;  /* 0x000000ffff077224 */ /* 0x002fe200078e00ff */
[----:B---3--:R-:W-:-:S13]  /*3990*/  ISETP.NE.AND P3, PT, R6, RZ, PT ;  /* 0x000000ff0600720c */ /* 0x008fda0003f65270 */
[----:B------:R-:W-:Y:S05]  /*39a0*/  @P3 BRA `(.L_x_191) ;  /* 0x0000004000003947 */ /* 0x000fea0003800000 */
.L_x_190:
[----:B0-----:R-:W0:Y:S02]  /*39b0*/  LDS R6, [R0] ;  /* 0x0000000000067984 */ /* 0x001e240000000800 */
[----:B0-----:R-:W-:-:S04]  /*39c0*/  FADD.FTZ R6, -R15, R6 ;  /* 0x000000060f067221 */ /* 0x001fc80000010100 */
[----:B------:R-:W-:-:S04]  /*39d0*/  FMUL.FTZ R6, R6, 1.4426950216293334961 ;  /* 0x3fb8aa3b06067820 */ /* 0x000fc80000410000 */
[----:B-1----:R0:W1:Y:S03]  /*39e0*/  MUFU.EX2 R7, R6 ;  /* 0x0000000600077308 */ /* 0x0020660000000800 */
.L_x_191:
[----:B------:R-:W-:Y:S05]  /*39f0*/  BSYNC B1 ;  /* 0x0000000000017941 */ /* 0x000fea0003800000 */
.L_x_189:
[----:B-1----:R1:W-:Y:S01]  /*3a00*/  STS [R0], R7 ;  /* 0x0000000700007388 */ /* 0x0023e20000000800 */
[----:B------:R-:W-:Y:S01]  /*3a10*/  BSSY B1, `(.L_x_192) ;  /* 0x000000b000017945 */ /* 0x000fe20003800000 */
[----:B------:R-:W-:Y:S01]  /*3a20*/  FADD.FTZ R8, R8, R7 ;  /* 0x0000000708087221 */ /* 0x000fe20000010000 */
[----:B------:R-:W-:Y:S05]  /*3a30*/  @!P0 BRA `(.L_x_193) ;  /* 0x0000004000008947 */ /* 0x000fea0003800000 */
[----:B0-----:R-:W3:Y:S02]  /*3a40*/  LDG.E.U8 R6, [R4.64+0x180] ;  /* 0x0001802404067981 */ /* 0x001ee4000c1e1100 */
[----:B---3--:R-:W-:-:S13]  /*3a50*/  ISETP.NE.AND P3, PT, R6, RZ, PT ;  /* 0x000000ff0600720c */ /* 0x008fda0003f65270 */
[----:B------:R-:W-:Y:S01]  /*3a60*/  @P3 IMAD.MOV.U32 R11, RZ, RZ, RZ ;  /* 0x000000ffff0b3224 */ /* 0x000fe200078e00ff */
[----:B------:R-:W-:Y:S05]  /*3a70*/  @P3 BRA `(.L_x_194) ;  /* 0x0000004000003947 */ /* 0x000fea0003800000 */
.L_x_193:
[----:B0-----:R-:W0:Y:S02]  /*3a80*/  LDS R6, [R0+0x200] ;  /* 0x0002000000067984 */ /* 0x001e240000000800 */
[----:B0-----:R-:W-:-:S04]  /*3a90*/  FADD.FTZ R6, -R15, R6 ;  /* 0x000000060f067221 */ /* 0x001fc80000010100 */
[----:B------:R-:W-:-:S04]  /*3aa0*/  FMUL.FTZ R6, R6, 1.4426950216293334961 ;  /* 0x3fb8aa3b06067820 */ /* 0x000fc80000410000 */
[----:B------:R0:W3:Y:S03]  /*3ab0*/  MUFU.EX2 R11, R6 ;  /* 0x00000006000b7308 */ /* 0x0000e60000000800 */
.L_x_194:
[----:B------:R-:W-:Y:S05]  /*3ac0*/  BSYNC B1 ;  /* 0x0000000000017941 */ /* 0x000fea0003800000 */
.L_x_192:
[----:B------:R-:W-:Y:S01]  /*3ad0*/  IADD3 R9, R9, 0x200, RZ ;  /* 0x0000020009097810 */ /* 0x000fe20007ffe0ff */
[----:B---3--:R3:W-:Y:S01]  /*3ae0*/  STS [R0+0x200], R11 ;  /* 0x0002000b00007388 */ /* 0x0087e20000000800 */
[----:B------:R-:W-:Y:S01]  /*3af0*/  IADD3 R4, P4, R4, 0x200, RZ ;  /* 0x0000020004047810 */ /* 0x000fe20007f9e0ff */
[----:B-1----:R-:W-:Y:S01]  /*3b00*/  FADD.FTZ R7, R8, R11 ;  /* 0x0000000b08077221 */ /* 0x002fe20000010000 */
[----:B------:R-:W-:-:S03]  /*3b10*/  ISETP.GE.AND P3, PT, R9, R16, PT ;  /* 0x000000100900720c */ /* 0x000fc60003f66270 */
[----:B------:R-:W-:Y:S01]  /*3b20*/  IMAD.X R13, RZ, RZ, R5, P4 ;  /* 0x000000ffff0d7224 */ /* 0x000fe200020e0605 */
[----:B---3--:R-:W-:-:S09]  /*3b30*/  IADD3 R0, R0, 0x800, RZ ;  /* 0x0000080000007810 */ /* 0x008fd20007ffe0ff */
[----:B------:R-:W-:Y:S05]  /*3b40*/  @!P3 BRA `(.L_x_195) ;  /* 0xfffffc500000b947 */ /* 0x000fea000383ffff */
.L_x_176:
[----:B0-----:R-:W-:Y:S05]  /*3b50*/  BSYNC B0 ;  /* 0x0000000000007941 */ /* 0x001fea0003800000 */
.L_x_175:
[----:B------:R-:W0:Y:S01]  /*3b60*/  SHFL.BFLY PT, R0, R7, 0x10, 0x1f ;  /* 0x0e001f0007007f89 */ /* 0x000e2200000e0000 */
[----:B-1----:R-:W-:-:S04]  /*3b70*/  LOP3.LUT P0, R8, R19, 0x1f, RZ, 0xc0, !PT ;  /* 0x0000001f13087812 */ /* 0x002fc8000780c0ff */
[----:B------:R-:W-:Y:S01]  /*3b80*/  ISETP.GT.U32.AND P3, PT, R8, 0x3, PT ;  /* 0x000000030800780c */ /* 0x000fe20003f64070 */
[----:B0-----:R-:W-:-:S08]  /*3b90*/  FADD.FTZ R0, R0, R7 ;  /* 0x0000000700007221 */ /* 0x001fd00000010000 */
[----:B------:R-:W-:Y:S01]  /*3ba0*/  @!P0 SHF.R.U32.HI R7, RZ, 0x3, R19 ;  /* 0x00000003ff078819 */ /* 0x000fe20000011613 */
[----:B------:R-:W0:Y:S03]  /*3bb0*/  SHFL.BFLY PT, R5, R0, 0x8, 0x1f ;  /* 0x0d001f0000057f89 */ /* 0x000e2600000e0000 */
[----:B------:R-:W-:Y:S01]  /*3bc0*/  @!P0 LOP3.LUT R7, R7, 0x1ffffffc, RZ, 0xc0, !PT ;  /* 0x1ffffffc07078812 */ /* 0x000fe200078ec0ff */
[----:B0-----:R-:W-:-:S05]  /*3bd0*/  FADD.FTZ R5, R0, R5 ;  /* 0x0000000500057221 */ /* 0x001fca0000010000 */
[----:B------:R-:W0:Y:S02]  /*3be0*/  SHFL.BFLY PT, R4, R5, 0x4, 0x1f ;  /* 0x0c801f0005047f89 */ /* 0x000e2400000e0000 */
[----:B0-----:R-:W-:-:S05]  /*3bf0*/  FADD.FTZ R4, R5, R4 ;  /* 0x0000000405047221 */ /* 0x001fca0000010000 */
[----:B------:R-:W0:Y:S02]  /*3c00*/  SHFL.BFLY PT, R9, R4, 0x2, 0x1f ;  /* 0x0c401f0004097f89 */ /* 0x000e2400000e0000 */
        /* <DEDUP_REMOVED lines=9> */
[----:B0-----:R-:W-:-:S06]  /*3ca0*/  FADD.FTZ R0, R5, R0 ;  /* 0x0000000005007221 */ /* 0x001fcc0000010000 */
[----:B------:R-:W0:Y:S01]  /*3cb0*/  SHFL.IDX PT, R0, R0, RZ, 0x1f ;  /* 0x00001fff00007589 */ /* 0x000e2200000e0000 */
[----:B------:R-:W-:Y:S05]  /*3cc0*/  @P1 BRA.U `(.L_x_196) ;  /* 0x000005c100001947 */ /* 0x000fea0003800000 */
[----:B------:R-:W1:Y:S01]  /*3cd0*/  LDC.U8 R14, c[0x0][0x26c] ;  /* 0x00009b00ff0e7b82 */ /* 0x000e620000000000 */
[----:B------:R-:W-:Y:S01]  /*3ce0*/  BSSY B0, `(.L_x_196) ;  /* 0x000005a000007945 */ /* 0x000fe20003800000 */
[----:B-1----:R-:W-:-:S13]  /*3cf0*/  ISETP.NE.AND P0, PT, R14, RZ, PT ;  /* 0x000000ff0e00720c */ /* 0x002fda0003f05270 */
[----:B------:R-:W-:Y:S02]  /*3d00*/  @P0 IMAD.MOV.U32 R4, RZ, RZ, c[0x0][0x268] ;  /* 0x00009a00ff040624 */ /* 0x000fe400078e00ff */
[----:B------:R-:W-:-:S04]  /*3d10*/  @P0 IMAD R5, R2, c[0x0][0x1d8], R18 ;  /* 0x0000760002050a24 */ /* 0x000fc800078e0212 */
[----:B------:R-:W-:-:S04]  /*3d20*/  @P0 IMAD R4, R5, R4, c[0x0][0x1ec] ;  /* 0x00007b0005040624 */ /* 0x000fc800078e0204 */
[----:B------:R-:W-:Y:S02]  /*3d30*/  @P0 IMAD R7, R4, c[0x0][0x1d4], RZ ;  /* 0x0000750004070a24 */ /* 0x000fe400078e02ff */
[----:B------:R-:W-:Y:S02]  /*3d40*/  CS2R R4, SRZ ;  /* 0x0000000000047805 */ /* 0x000fe4000001ff00 */
[--C-:B------:R-:W-:Y:S01]  /*3d50*/  @P0 IMAD.MOV.U32 R4, RZ, RZ, R7.reuse ;  /* 0x000000ffff040224 */ /* 0x100fe200078e0007 */
[----:B------:R-:W-:Y:S01]  /*3d60*/  @P0 SHF.R.S32.HI R5, RZ, 0x1f, R7 ;  /* 0x0000001fff050819 */ /* 0x000fe20000011407 */
[----:B------:R-:W-:Y:S05]  /*3d70*/  @P1 BRA `(.L_x_197) ;  /* 0x0000050000001947 */ /* 0x000fea0003800000 */
[----:B------:R-:W-:Y:S01]  /*3d80*/  LOP3.LUT R6, RZ, R80, RZ, 0x33, !PT ;  /* 0x00000050ff067212 */ /* 0x000fe200078e33ff */
[----:B0-----:R-:W-:Y:S01]  /*3d90*/  FADD.FTZ R0, R0, 9.9999999747524270788e-07 ;  /* 0x358637bd00007421 */ /* 0x001fe20000010000 */
[----:B------:R-:W-:Y:S02]  /*3da0*/  BSSY B1, `(.L_x_198) ;  /* 0x000001f000017945 */ /* 0x000fe40003800000 */
[----:B------:R-:W-:Y:S01]  /*3db0*/  IADD3 R6, -R19, R16, R6 ;  /* 0x0000001013067210 */ /* 0x000fe20007ffe106 */
[----:B------:R0:W1:Y:S03]  /*3dc0*/  MUFU.RCP R13, R0 ;  /* 0x00000000000d7308 */ /* 0x0000660000001000 */
[----:B------:R-:W-:-:S02]  /*3dd0*/  LEA.HI R7, R6, 0x1, RZ, 0x19 ;  /* 0x0000000106077811 */ /* 0x000fc400078fc8ff */
[----:B------:R-:W-:Y:S02]  /*3de0*/  ISETP.GE.U32.AND P1, PT, R6, 0x180, PT ;  /* 0x000001800600780c */ /* 0x000fe40003f26070 */
[----:B------:R-:W-:-:S13]  /*3df0*/  LOP3.LUT P3, R7, R7, 0x3, RZ, 0xc0, !PT ;  /* 0x0000000307077812 */ /* 0x000fda000786c0ff */
[----:B------:R-:W-:Y:S05]  /*3e00*/  @!P3 BRA `(.L_x_199) ;  /* 0x000001800000b947 */ /* 0x000fea0003800000 */
[----:B01----:R-:W-:Y:S01]  /*3e10*/  IADD3 R11, P3, R3, R4, RZ ;  /* 0x00000004030b7210 */ /* 0x003fe20007f7e0ff */
[C---:B------:R-:W-:Y:S01]  /*3e20*/  IMAD R6, R19.reuse, 0x2, R26 ;  /* 0x0000000213067824 */ /* 0x040fe200078e021a */
[----:B------:R-:W-:Y:S01]  /*3e30*/  LEA R9, R19, 0x120, 0x2 ;  /* 0x0000012013097811 */ /* 0x000fe200078e10ff */
[----:B------:R-:W-:Y:S01]  /*3e40*/  IMAD.MOV.U32 R0, RZ, RZ, R7 ;  /* 0x000000ffff007224 */ /* 0x000fe200078e0007 */
[----:B------:R-:W-:Y:S02]  /*3e50*/  LEA.HI.X.SX32 R8, R3, R5, 0x1, P3 ;  /* 0x0000000503087211 */ /* 0x000fe400018f0eff */
[----:B------:R-:W-:-:S04]  /*3e60*/  LEA R10, P3, R11, c[0x0][0x260], 0x2 ;  /* 0x000098000b0a7a11 */ /* 0x000fc800078610ff */
[----:B------:R-:W-:Y:S02]  /*3e70*/  LEA.HI.X R11, R11, c[0x0][0x264], R8, 0x2, P3 ;  /* 0x000099000b0b7a11 */ /* 0x000fe400018f1408 */
[----:B------:R-:W-:Y:S02]  /*3e80*/  IADD3 R8, R6, 0x120, RZ ;  /* 0x0000012006087810 */ /* 0x000fe40007ffe0ff */
.L_x_200:
[----:B-1----:R0:W1:Y:S01]  /*3e90*/  LDS R6, [R9] ;  /* 0x0000000009067984 */ /* 0x0020620000000800 */
[----:B------:R-:W-:Y:S01]  /*3ea0*/  @P0 IMAD.MOV.U32 R7, RZ, RZ, R11 ;  /* 0x000000ffff070224 */ /* 0x000fe200078e000b */
[----:B------:R-:W-:Y:S02]  /*3eb0*/  IADD3 R0, R0, -0x1, RZ ;  /* 0xffffffff00007810 */ /* 0x000fe40007ffe0ff */
        /* <DEDUP_REMOVED lines=13> */
.L_x_199:
[----:B01----:R-:W-:Y:S05]  /*3f90*/  BSYNC B1 ;  /* 0x0000000000017941 */ /* 0x003fea0003800000 */
.L_x_198:
[----:B------:R-:W-:Y:S05]  /*3fa0*/  @!P1 BRA `(.L_x_197) ;  /* 0x000002d000009947 */ /* 0x000fea0003800000 */
[C---:B------:R-:W-:Y:S01]  /*3fb0*/  IADD3 R9, P0, R3.reuse, R4, RZ ;  /* 0x0000000403097210 */ /* 0x040fe20007f1e0ff */
[C---:B------:R-:W-:Y:S01]  /*3fc0*/  IMAD R7, R3.reuse, 0x2, R26 ;  /* 0x0000000203077824 */ /* 0x040fe200078e021a */
[----:B------:R-:W-:Y:S01]  /*3fd0*/  ISETP.NE.AND P3, PT, R14, RZ, PT ;  /* 0x000000ff0e00720c */ /* 0x000fe20003f65270 */
[C---:B------:R-:W-:Y:S01]  /*3fe0*/  IMAD.SHL.U32 R0, R80.reuse, 0x4, RZ ;  /* 0x0000000450007824 */ /* 0x040fe200078e00ff */
[----:B------:R-:W-:Y:S01]  /*3ff0*/  LEA.HI.X.SX32 R4, R3, R5, 0x1, P0 ;  /* 0x0000000503047211 */ /* 0x000fe200000f0eff */
[----:B------:R-:W-:Y:S01]  /*4000*/  IMAD R7, R80, -0x2, R7 ;  /* 0xfffffffe50077824 */ /* 0x000fe200078e0207 */
[----:B------:R-:W-:Y:S01]  /*4010*/  LEA R8, P0, R9, c[0x0][0x260], 0x2 ;  /* 0x0000980009087a11 */ /* 0x000fe200078010ff */
[----:B------:R-:W-:-:S03]  /*4020*/  IMAD R0, R3, 0x4, -R0 ;  /* 0x0000000403007824 */ /* 0x000fc600078e0a00 */
[----:B------:R-:W-:Y:S02]  /*4030*/  LEA.HI.X R9, R9, c[0x0][0x264], R4, 0x2, P0 ;  /* 0x0000990009097a11 */ /* 0x000fe400000f1404 */
[----:B------:R-:W-:Y:S02]  /*4040*/  IADD3 R7, R7, 0x120, RZ ;  /* 0x0000012007077810 */ /* 0x000fe40007ffe0ff */
[----:B------:R-:W-:-:S05]  /*4050*/  IADD3 R0, R0, 0x120, RZ ;  /* 0x0000012000007810 */ /* 0x000fca0007ffe0ff */
.L_x_201:
        /* <DEDUP_REMOVED lines=34> */
.L_x_197:
[----:B------:R-:W-:Y:S05]  /*4280*/  BSYNC B0 ;  /* 0x0000000000007941 */ /* 0x000fea0003800000 */
.L_x_196:
[----:B0-----:R-:W-:Y:S01]  /*4290*/  SHF.R.S32.HI R0, RZ, 0x1f, R23 ;  /* 0x0000001fff007819 */ /* 0x001fe20000011417 */
[----:B------:R-:W-:Y:S01]  /*42a0*/  UMOV UR4, 0x4 ;  /* 0x0000000400047882 */ /* 0x000fe20000000000 */
[----:B------:R-:W-:Y:S01]  /*42b0*/  SHF.R.S32.HI R4, RZ, 0x1f, R19 ;  /* 0x0000001fff047819 */ /* 0x000fe20000011413 */
[----:B------:R-:W-:Y:S01]  /*42c0*/  ULDC UR5, c[0x0][0x1d4] ;  /* 0x0000750000057ab9 */ /* 0x000fe20000000800 */
[----:B------:R-:W-:Y:S01]  /*42d0*/  LEA.HI R0, R0, R23, RZ, 0x4 ;  /* 0x0000001700007211 */ /* 0x000fe200078f20ff */
[----:B------:R-:W-:Y:S01]  /*42e0*/  UIADD3 UR4, UR4, UR5, URZ ;  /* 0x0000000504047290 */ /* 0x000fe2000fffe03f */
[----:B------:R-:W-:Y:S01]  /*42f0*/  LEA.HI R3, R4, R19, RZ, 0x3 ;  /* 0x0000001304037211 */ /* 0x000fe200078f18ff */
[----:B------:R-:W-:Y:S01]  /*4300*/  BSSY B0, `(.L_x_202) ;  /* 0x000001e000007945 */ /* 0x000fe20003800000 */
[----:B------:R-:W-:Y:S01]  /*4310*/  LOP3.LUT R4, R0, 0xfffffff0, RZ, 0xc0, !PT ;  /* 0xfffffff000047812 */ /* 0x000fe200078ec0ff */
[----:B------:R-:W-:Y:S01]  /*4320*/  USHF.R.S32.HI UR5, URZ, 0x1f, UR4 ;  /* 0x0000001f3f057899 */ /* 0x000fe20008011404 */
[----:B------:R-:W-:Y:S01]  /*4330*/  LOP3.LUT R0, R3, 0xfffffff8, RZ, 0xc0, !PT ;  /* 0xfffffff803007812 */ /* 0x000fe200078ec0ff */
[----:B------:R-:W-:Y:S01]  /*4340*/  CS2R R6, SRZ ;  /* 0x0000000000067805 */ /* 0x000fe2000001ff00 */
[----:B------:R-:W-:Y:S01]  /*4350*/  SHF.R.S32.HI R3, RZ, 0x3, R3 ;  /* 0x00000003ff037819 */ /* 0x000fe20000011403 */
[----:B------:R-:W-:Y:S01]  /*4360*/  IMAD.IADD R4, R23, 0x1, -R4 ;  /* 0x0000000117047824 */ /* 0x000fe200078e0a04 */
[----:B------:R-:W-:Y:S01]  /*4370*/  ULEA.HI UR5, UR5, UR4, URZ, 0x2 ;  /* 0x0000000405057291 */ /* 0x000fe2000f8f103f */
[----:B------:R-:W-:-:S03]  /*4380*/  IMAD.IADD R0, R19, 0x1, -R0 ;  /* 0x0000000113007824 */ /* 0x000fc600078e0a00 */
[----:B------:R-:W-:Y:S01]  /*4390*/  ISETP.NE.AND P1, PT, R3, R4, PT ;  /* 0x000000040300720c */ /* 0x000fe20003f25270 */
[----:B------:R-:W-:Y:S01]  /*43a0*/  USHF.L.U32 UR5, UR5, 0x2, URZ ;  /* 0x0000000205057899 */ /* 0x000fe2000800063f */
[----:B------:R-:W-:Y:S01]  /*43b0*/  IMAD.SHL.U32 R21, R0, 0x8, RZ ;  /* 0x0000000800157824 */ /* 0x000fe200078e00ff */
[----:B------:R-:W-:Y:S01]  /*43c0*/  CS2R R4, SRZ ;  /* 0x0000000000047805 */ /* 0x000fe2000001ff00 */
        /* <DEDUP_REMOVED lines=16> */
.L_x_204:
[----:B-----5:R0:W-:Y:S02]  /*44d0*/  STS.128 [R0.X16+0xa0], R4 ;  /* 0x0000a00400007388 */ /* 0x0201e4000000cc00 */
.L_x_203:
[----:B------:R-:W-:Y:S05]  /*44e0*/  BSYNC B0 ;  /* 0x0000000000007941 */ /* 0x000fea0003800000 */
.L_x_202:
[----:B------:R-:W-:Y:S01]  /*44f0*/  IMAD.IADD R32, R3, 0x1, R80 ;  /* 0x0000000103207824 */ /* 0x000fe200078e0250 */
[----:B------:R-:W-:Y:S01]  /*4500*/  IMNMX R49, R23, c[0x0][0x1d4], PT ;  /* 0x0000750017317a17 */ /* 0x000fe20003800200 */
[----:B------:R-:W-:Y:S01]  /*4510*/  BAR.SYNC.DEFER_BLOCKING 0x0 ;  /* 0x0000000000007b1d */ /* 0x000fe20000010000 */
[----:B------:R-:W-:Y:S01]  /*4520*/  LEA R45, R3, UR6, 0x1 ;  /* 0x00000006032d7c11 */ /* 0x000fe2000f8e08ff */
[----:B------:R-:W-:Y:S01]  /*4530*/  IMAD.SHL.U32 R9, R32, 0x40, RZ ;  /* 0x0000004020097824 */ /* 0x000fe200078e00ff */
[----:B------:R-:W-:Y:S01]  /*4540*/  CS2R R42, SRZ ;  /* 0x00000000002a7805 */ /* 0x000fe2000001ff00 */
[----:B------:R-:W-:Y:S01]  /*4550*/  IMAD.MOV.U32 R44, RZ, RZ, RZ ;  /* 0x000000ffff2c7224 */ /* 0x000fe200078e00ff */
[----:B------:R-:W-:Y:S01]  /*4560*/  CS2R R40, SRZ ;  /* 0x0000000000287805 */ /* 0x000fe2000001ff00 */
[----:B------:R-:W-:Y:S01]  /*4570*/  BSSY B0, `(.L_x_205) ;  /* 0x00000b4000007945 */ /* 0x000fe20003800000 */
[----:B------:R-:W-:Y:S01]  /*4580*/  IADD3 R8, P0, R20, R9, RZ ;  /* 0x0000000914087210 */ /* 0x000fe20007f1e0ff */
[----:B------:R-:W-:Y:S01]  /*4590*/  CS2R R38, SRZ ;  /* 0x0000000000267805 */ /* 0x000fe2000001ff00 */
[----:B------:R-:W-:-:S02]  /*45a0*/  IMAD.MOV.U32 R33, RZ, RZ, RZ ;  /* 0x000000ffff217224 */ /* 0x000fc400078e00ff */
[----:B------:R-:W-:Y:S02]  /*45b0*/  LEA.HI.X.SX32 R9, R9, R24, 0x1, P0 ;  /* 0x0000001809097211 */ /* 0x000fe400000f0eff */
[----:B----4-:R-:W-:-:S04]  /*45c0*/  LEA R34, P0, R8, c[0x0][0x1a0], 0x1 ;  /* 0x0000680008227a11 */ /* 0x010fc800078008ff */
        /* <DEDUP_REMOVED lines=14> */
[----:B------:R-:W-:Y:S01]  /*46b0*/  IMAD.MOV.U32 R33, RZ, RZ, RZ ;  /* 0x000000ffff217224 */ /* 0x000fe200078e00ff */
[----:B------:R-:W-:Y:S01]  /*46c0*/  CS2R R42, SRZ ;  /* 0x00000000002a7805 */ /* 0x000fe2000001ff00 */
[----:B--2---:R-:W-:-:S02]  /*46d0*/  IMAD.IADD R46, R8, 0x1, -R9 ;  /* 0x00000001082e7824 */ /* 0x004fc400078e0a09 */
[----:B------:R-:W-:Y:S02]  /*46e0*/  IMAD.MOV.U32 R48, RZ, RZ, R32 ;  /* 0x000000ffff307224 */ /* 0x000fe400078e0020 */
[----:B------:R-:W-:Y:S01]  /*46f0*/  IMAD.MOV.U32 R44, RZ, RZ, RZ ;  /* 0x000000ffff2c7224 */ /* 0x000fe200078e00ff */
[----:B------:R-:W-:Y:S01]  /*4700*/  LOP3.LUT P0, RZ, R46, 0x10, RZ, 0xc0, !PT ;  /* 0x000000102eff7812 */ /* 0x000fe2000780c0ff */
[----:B------:R-:W-:-:S12]  /*4710*/  IMAD.WIDE R36, R36, R37, c[0x0][0x238] ;  /* 0x00008e0024247625 */ /* 0x000fd800078e0225 */
        /* <DEDUP_REMOVED lines=34> */
.L_x_209:
[--C-:B-----5:R-:W-:Y:S01]  /*4940*/  HADD2.F32 R39, -RZ, R9.reuse.H0_H0 ;  /* 0x20000009ff277230 */ /* 0x120fe20000004100 */
[----:B------:R-:W-:Y:S01]  /*4950*/  IADD3 R48, R32, 0x10, RZ ;  /* 0x0000001020307810 */ /* 0x000fe20007ffe0ff */
[--C-:B------:R-:W-:Y:S02]  /*4960*/  HADD2.F32 R33, -RZ, R8.reuse.H0_H0 ;  /* 0x20000008ff217230 */ /* 0x100fe40000004100 */
[----:B------:R-:W-:Y:S01]  /*4970*/  HADD2.F32 R13, -RZ, R8.H1_H1 ;  /* 0x30000008ff0d7230 */ /* 0x000fe20000004100 */
[C---:B------:R-:W-:Y:S01]  /*4980*/  FFMA.FTZ R39, R44.reuse, R39, RZ ;  /* 0x000000272c277223 */ /* 0x040fe200000100ff */
[----:B-1----:R-:W-:Y:S01]  /*4990*/  HADD2.F32 R9, -RZ, R9.H1_H1 ;  /* 0x30000009ff097230 */ /* 0x002fe20000004100 */
[C---:B------:R-:W-:Y:S01]  /*49a0*/  FFMA.FTZ R33, R44.reuse, R33, RZ ;  /* 0x000000212c217223 */ /* 0x040fe200000100ff */
[--C-:B------:R-:W-:Y:S01]  /*49b0*/  HADD2.F32 R41, -RZ, R10.reuse.H0_H0 ;  /* 0x2000000aff297230 */ /* 0x100fe20000004100 */
        /* <DEDUP_REMOVED lines=9> */
.L_x_208:
[----:B------:R-:W-:Y:S05]  /*4a50*/  BSYNC B1 ;  /* 0x0000000000017941 */ /* 0x000fea0003800000 */
.L_x_207:
[----:B------:R-:W-:-:S13]  /*4a60*/  LOP3.LUT P0, RZ, R46, 0xfffffff0, RZ, 0xc0, !PT ;  /* 0xfffffff02eff7812 */ /* 0x000fda000780c0ff */
[----:B------:R-:W-:Y:S05]  /*4a70*/  @!P0 BRA `(.L_x_206) ;  /* 0x0000063000008947 */ /* 0x000fea0003800000 */
[----:B------:R-:W-:Y:S01]  /*4a80*/  ULDC UR4, c[0x0][0x1ec] ;  /* 0x00007b0000047ab9 */ /* 0x000fe20000000800 */
[----:B------:R-:W-:Y:S01]  /*4a90*/  IMAD R53, R2, c[0x0][0x1d4], RZ ;  /* 0x0000750002357a24 */ /* 0x000fe200078e02ff */
[----:B------:R-:W-:-:S06]  /*4aa0*/  UISETP.NE.AND UP0, UPT, URZ, UR4, UPT ;  /* 0x000000043f00728c */ /* 0x000fcc000bf05270 */
[----:B------:R-:W-:Y:S02]  /*4ab0*/  PLOP3.LUT P2, PT, PT, PT, UP0, 0x80, 0x0 ;  /* 0x000000000000781c */ /* 0x000fe40003f4f008 */
.L_x_212:
[----:B------:R-:W-:Y:S02]  /*4ac0*/  SHF.R.S32.HI R8, RZ, 0x1f, R48 ;  /* 0x0000001fff087819 */ /* 0x000fe40000011430 */
[----:B------:R-:W-:Y:S02]  /*4ad0*/  IADD3 R9, P0, R53, R48, RZ ;  /* 0x0000003035097210 */ /* 0x000fe40007f1e0ff */
        /* <DEDUP_REMOVED lines=30> */
.L_x_210:
        /* <DEDUP_REMOVED lines=12> */
[--C-:B-----5:R-:W-:Y:S02]  /*4d80*/  HADD2.F32 R30, -RZ, R8.reuse.H0_H0 ;  /* 0x20000008ff1e7230 */ /* 0x120fe40000004100 */
[----:B---3--:R-:W-:Y:S02]  /*4d90*/  HADD2.F32 R29, -RZ, R29.H0_H0 ;  /* 0x2000001dff1d7230 */ /* 0x008fe40000004100 */
[----:B-1----:R-:W-:Y:S02]  /*4da0*/  HADD2.F32 R8, -RZ, R8.H1_H1 ;  /* 0x30000008ff087230 */ /* 0x002fe40000004100 */
[----:B------:R-:W-:Y:S01]  /*4db0*/  HADD2.F32 R50, -RZ, R9.H0_H0 ;  /* 0x20000009ff327230 */ /* 0x000fe20000004100 */
[C---:B------:R-:W-:Y:S01]  /*4dc0*/  FFMA.FTZ R51, R29.reuse, R30, R33 ;  /* 0x0000001e1d337223 */ /* 0x040fe20000010021 */
[--C-:B------:R-:W-:Y:S01]  /*4dd0*/  HADD2.F32 R52, -RZ, R10.reuse.H0_H0 ;  /* 0x2000000aff347230 */ /* 0x100fe20000004100 */
        /* <DEDUP_REMOVED lines=24> */
.L_x_211:
        /* <DEDUP_REMOVED lines=21> */
.L_x_206:
[----:B------:R-:W-:Y:S05]  /*50b0*/  BSYNC B0 ;  /* 0x0000000000007941 */ /* 0x000fea0003800000 */
.L_x_205:
        /* <DEDUP_REMOVED lines=17> */
[----:B------:R-:W-:Y:S02]  /*51d0*/  IABS R14, R32 ;  /* 0x00000020000e7213 */ /* 0x000fe40000000000 */
[----:B------:R-:W3:Y:S01]  /*51e0*/  I2F.RP R10, R11 ;  /* 0x0000000b000a7306 */ /* 0x000ee20000209400 */
[----:B------:R-:W-:Y:S02]  /*51f0*/  ISETP.GE.AND P2, PT, R32, RZ, PT ;  /* 0x000000ff2000720c */ /* 0x000fe40003f46270 */
[----:B------:R-:W-:-:S05]  /*5200*/  ISETP.NE.AND P3, PT, RZ, c[0x0][0x1d4], PT ;  /* 0x00007500ff007a0c */ /* 0x000fca0003f65270 */
[----:B---3--:R-:W3:Y:S02]  /*5210*/  MUFU.RCP R10, R10 ;  /* 0x0000000a000a7308 */ /* 0x008ee40000001000 */
[----:B---3--:R-:W-:-:S06]  /*5220*/  IADD3 R12, R10, 0xffffffe, RZ ;  /* 0x0ffffffe0a0c7810 */ /* 0x008fcc0007ffe0ff */
[----:B------:R-:W3:Y:S02]  /*5230*/  F2I.FTZ.U32.TRUNC.NTZ R9, R12 ;  /* 0x0000000c00097305 */ /* 0x000ee4000021f000 */
[----:B---3--:R-:W-:-:S04]  /*5240*/  IMAD.MOV R8, RZ, RZ, -R9 ;  /* 0x000000ffff087224 */ /* 0x008fc800078e0a09 */
        /* <DEDUP_REMOVED lines=19> */
[----:B------:R-:W3:Y:S02]  /*5380*/  LDG.E R12, [R12.64] ;  /* 0x000000240c0c7981 */ /* 0x000ee4000c1e1900 */
[----:B---3--:R-:W-:-:S04]  /*5390*/  IMAD R9, R12, c[0x0][0x1d8], RZ ;  /* 0x000076000c097a24 */ /* 0x008fc800078e02ff */
        /* <DEDUP_REMOVED lines=8> */
[----:B-12---:R-:W-:Y:S01]  /*5420*/  HADD2.F32 R46, -RZ, R45.H0_H0 ;  /* 0x2000002dff2e7230 */ /* 0x006fe20000004100 */
        /* <DEDUP_REMOVED lines=15> */
.L_x_219:
[--C-:B-----5:R-:W-:Y:S02]  /*5520*/  HADD2.F32 R12, -RZ, R8.reuse.H0_H0 ;  /* 0x20000008ff0c7230 */ /* 0x120fe40000004100 */
[----:B------:R-:W-:Y:S02]  /*5530*/  HADD2.F32 R13, -RZ, R8.H1_H1 ;  /* 0x30000008ff0d7230 */ /* 0x000fe40000004100 */
[--C-:B------:R-:W-:Y:S01]  /*5540*/  HADD2.F32 R14, -RZ, R10.reuse.H0_H0 ;  /* 0x2000000aff0e7230 */ /* 0x100fe20000004100 */
[C---:B------:R-:W-:Y:S01]  /*5550*/  FFMA.FTZ R33, R46.reuse, R12, R33 ;  /* 0x0000000c2e217223 */ /* 0x040fe20000010021 */
[----:B------:R-:W-:Y:S01]  /*5560*/  HADD2.F32 R15, -RZ, R10.H1_H1 ;  /* 0x3000000aff0f7230 */ /* 0x000fe20000004100 */
[C---:B------:R-:W-:Y:S01]  /*5570*/  FFMA.FTZ R38, R46.reuse, R13, R38 ;  /* 0x0000000d2e267223 */ /* 0x040fe20000010026 */
[----:B-1----:R-:W-:Y:S01]  /*5580*/  HADD2.F32 R8, -RZ, R9.H0_H0 ;  /* 0x20000009ff087230 */ /* 0x002fe20000004100 */
[C---:B------:R-:W-:Y:S01]  /*5590*/  FFMA.FTZ R41, R46.reuse, R14, R41 ;  /* 0x0000000e2e297223 */ /* 0x040fe20000010029 */
[----:B------:R-:W-:Y:S01]  /*55a0*/  HADD2.F32 R10, -RZ, R11.H0_H0 ;  /* 0x2000000bff0a7230 */ /* 0x000fe20000004100 */
[C---:B------:R-:W-:Y:S01]  /*55b0*/  FFMA.FTZ R42, R46.reuse, R15, R42 ;  /* 0x0000000f2e2a7223 */ /* 0x040fe2000001002a */
[----:B------:R-:W-:Y:S01]  /*55c0*/  HADD2.F32 R9, -RZ, R9.H1_H1 ;  /* 0x30000009ff097230 */ /* 0x000fe20000004100 */
[C---:B------:R-:W-:Y:S01]  /*55d0*/  FFMA.FTZ R39, R46.reuse, R8, R39 ;  /* 0x000000082e277223 */ /* 0x040fe20000010027 */
[----:B------:R-:W-:Y:S01]  /*55e0*/  HADD2.F32 R11, -RZ, R11.H1_H1 ;  /* 0x3000000bff0b7230 */ /* 0x000fe20000004100 */
[----:B------:R-:W-:-:S02]  /*55f0*/  FFMA.FTZ R43, R46, R10, R43 ;  /* 0x0000000a2e2b7223 */ /* 0x000fc4000001002b */
[C---:B------:R-:W-:Y:S02]  /*5600*/  FFMA.FTZ R40, R46.reuse, R9, R40 ;  /* 0x000000092e287223 */ /* 0x040fe40000010028 */
[----:B------:R-:W-:Y:S02]  /*5610*/  FFMA.FTZ R44, R46, R11, R44 ;  /* 0x0000000b2e2c7223 */ /* 0x000fe4000001002c */
.L_x_218:
[----:B------:R-:W-:Y:S05]  /*5620*/  BSYNC B2 ;  /* 0x0000000000027941 */ /* 0x000fea0003800000 */
.L_x_217:
[----:B------:R-:W-:Y:S02]  /*5630*/  IADD3 R32, R32, 0x10, RZ ;  /* 0x0000001020207810 */ /* 0x000fe40007ffe0ff */
.L_x_216:
[----:B------:R-:W-:Y:S05]  /*5640*/  BSYNC B1 ;  /* 0x0000000000017941 */ /* 0x000fea0003800000 */
.L_x_215:
[----:B------:R-:W-:-:S13]  /*5650*/  LOP3.LUT P0, RZ, R16, 0xfffffff0, RZ, 0xc0, !PT ;  /* 0xfffffff010ff7812 */ /* 0x000fda000780c0ff */
[----:B------:R-:W-:Y:S05]  /*5660*/  @!P0 BRA `(.L_x_214) ;  /* 0x00000a6000008947 */ /* 0x000fea0003800000 */
[C---:B------:R-:W-:Y:S01]  /*5670*/  LEA R45, R32.reuse, UR5, 0x1 ;  /* 0x00000005202d7c11 */ /* 0x040fe2000f8e08ff */
[----:B------:R-:W-:Y:S01]  /*5680*/  IMAD.MOV.U32 R16, RZ, RZ, RZ ;  /* 0x000000ffff107224 */ /* 0x000fe200078e00ff */
[----:B------:R-:W-:-:S03]  /*5690*/  LEA R48, R32, 0x400, 0x6 ;  /* 0x0000040020307811 */ /* 0x000fc600078e30ff */
[----:B------:R-:W-:Y:S02]  /*56a0*/  IMAD R45, R80, -0x2, R45 ;  /* 0xfffffffe502d7824 */ /* 0x000fe400078e022d */
.L_x_226:
[----:B------:R-:W-:Y:S01]  /*56b0*/  IADD3 R9, R48, -0x400, RZ ;  /* 0xfffffc0030097810 */ /* 0x000fe20007ffe0ff */
[----:B------:R-:W-:Y:S01]  /*56c0*/  BSSY B1, `(.L_x_220) ;  /* 0x000004f000017945 */ /* 0x000fe20003800000 */
[----:B--2---:R-:W-:Y:S02]  /*56d0*/  IMAD.IADD R46, R45, 0x1, R16 ;  /* 0x000000012d2e7824 */ /* 0x004fe400078e0210 */
[----:B------:R-:W-:-:S04]  /*56e0*/  IADD3 R8, P0, R20, R9, RZ ;  /* 0x0000000914087210 */ /* 0x000fc80007f1e0ff */
[----:B------:R-:W-:Y:S02]  /*56f0*/  LEA.HI.X.SX32 R9, R9, R24, 0x1, P0 ;  /* 0x0000001809097211 */ /* 0x000fe400000f0eff */
[----:B------:R-:W-:Y:S02]  /*5700*/  ISETP.GE.AND P0, PT, R32, c[0x0][0x1d4], PT ;  /* 0x0000750020007a0c */ /* 0x000fe40003f06270 */
[----:B------:R-:W-:-:S04]  /*5710*/  LEA R34, P3, R8, c[0x0][0x1a0], 0x1 ;  /* 0x0000680008227a11 */ /* 0x000fc800078608ff */
[----:B------:R-:W-:-:S07]  /*5720*/  LEA.HI.X R35, R8, c[0x0][0x1a4], R9, 0x1, P3 ;  /* 0x0000690008237a11 */ /* 0x000fce00018f0c09 */
[----:B------:R-:W-:Y:S05]  /*5730*/  @!P0 BRA `(.L_x_221) ;  /* 0x0000047000008947 */ /* 0x000fea0003800000 */
[----:B------:R-:W-:Y:S02]  /*5740*/  IABS R11, c[0x0][0x1d4] ;  /* 0x00007500000b7a13 */ /* 0x000fe40000000000 */
[----:B------:R-:W-:Y:S02]  /*5750*/  IABS R14, R32 ;  /* 0x00000020000e7213 */ /* 0x000fe40000000000 */
        /* <DEDUP_REMOVED lines=53> */
.L_x_222:
        /* <DEDUP_REMOVED lines=16> */
.L_x_221:
[----:B------:R-:W-:Y:S05]  /*5bb0*/  BSYNC B1 ;  /* 0x0000000000017941 */ /* 0x000fea0003800000 */
.L_x_220:
[----:B------:R-:W-:Y:S01]  /*5bc0*/  IADD3 R15, R32, 0x10, RZ ;  /* 0x00000010200f7810 */ /* 0x000fe20007ffe0ff */
        /* <DEDUP_REMOVED lines=58> */
.L_x_225:
        /* <DEDUP_REMOVED lines=16> */
.L_x_224:
[----:B------:R-:W-:Y:S05]  /*6070*/  BSYNC B1 ;  /* 0x0000000000017941 */ /* 0x000fea0003800000 */
.L_x_223:
[----:B------:R-:W-:Y:S02]  /*6080*/  IADD3 R32, R32, 0x20, RZ ;  /* 0x0000002020207810 */ /* 0x000fe40007ffe0ff */
[----:B------:R-:W-:Y:S02]  /*6090*/  IADD3 R16, R16, 0x40, RZ ;  /* 0x0000004010107810 */ /* 0x000fe40007ffe0ff */
[----:B------:R-:W-:Y:S02]  /*60a0*/  ISETP.GE.AND P0, PT, R32, R23, PT ;  /* 0x000000172000720c */ /* 0x000fe40003f06270 */
[----:B------:R-:W-:-:S11]  /*60b0*/  IADD3 R48, R48, 0x800, RZ ;  /* 0x0000080030307810 */ /* 0x000fd60007ffe0ff */
[----:B------:R-:W-:Y:S05]  /*60c0*/  @!P0 BRA `(.L_x_226) ;  /* 0xfffff5e000008947 */ /* 0x000fea000383ffff */
.L_x_214:
[----:B------:R-:W-:Y:S05]  /*60d0*/  BSYNC B0 ;  /* 0x0000000000007941 */ /* 0x000fea0003800000 */
.L_x_213:
[----:B------:R-:W-:Y:S01]  /*60e0*/  BSSY B0, `(.L_x_227) ;  /* 0x0000033000007945 */ /* 0x000fe20003800000 */
[----:B------:R-:W-:Y:S05]  /*60f0*/  @P1 BRA `(.L_x_228) ;  /* 0x0000031000001947 */ /* 0x000fea0003800000 */
[----:B------:R-:W-:-:S05]  /*6100*/  IMAD.SHL.U32 R9, R23, 0x40, RZ ;  /* 0x0000004017097824 */ /* 0x000fca00078e00ff */
[----:B0-----:R-:W-:-:S04]  /*6110*/  IADD3 R0, P0, R20, R9, RZ ;  /* 0x0000000914007210 */ /* 0x001fc80007f1e0ff */
[----:B------:R-:W-:Y:S02]  /*6120*/  LEA.HI.X.SX32 R9, R9, R24, 0x1, P0 ;  /* 0x0000001809097211 */ /* 0x000fe400000f0eff */
[----:B------:R-:W-:-:S04]  /*6130*/  LEA R8, P0, R0, c[0x0][0x1a0], 0x1 ;  /* 0x0000680000087a11 */ /* 0x000fc800078008ff */
[----:B------:R-:W-:-:S06]  /*6140*/  LEA.HI.X R9, R0, c[0x0][0x1a4], R9, 0x1, P0 ;  /* 0x0000690000097a11 */ /* 0x000fcc00000f0c09 */
[----:B------:R-:W5:Y:S01]  /*6150*/  LDG.E.128 R8, [R8.64] ;  /* 0x0000002408087981 */ /* 0x000f62000c1e1d00 */
[----:B------:R-:W-:Y:S01]  /*6160*/  IMAD.IADD R2, R23, 0x1, -R80 ;  /* 0x0000000117027824 */ /* 0x000fe200078e0a50 */
[----:B------:R-:W-:Y:S04]  /*6170*/  BSSY B1, `(.L_x_229) ;  /* 0x0000019000017945 */ /* 0x000fe80003800000 */
[----:B------:R-:W-:-:S05]  /*6180*/  LEA R2, R2, UR5, 0x1 ;  /* 0x0000000502027c11 */ /* 0x000fca000f8e08ff */
[----:B------:R-:W0:Y:S02]  /*6190*/  LDS.U16 R0, [R2+0x120] ;  /* 0x0001200002007984 */ /* 0x000e240000000400 */
[----:B0-----:R-:W-:Y:S01]  /*61a0*/  HADD2.F32 R0, -RZ, R0.H0_H0 ;  /* 0x20000000ff007230 */ /* 0x001fe20000004100 */
[----:B------:R-:W-:Y:S05]  /*61b0*/  @P2 BRA `(.L_x_230) ;  /* 0x0000014000002947 */ /* 0x000fea0003800000 */
[----:B------:R-:W-:-:S13]  /*61c0*/  ISETP.NE.AND P3, PT, R27, RZ, PT ;  /* 0x000000ff1b00720c */ /* 0x000fda0003f65270 */
[----:B------:R-:W-:Y:S02]  /*61d0*/  @P3 IMAD R18, R17, c[0x0][0x1d8], R18 ;  /* 0x0000760011123a24 */ /* 0x000fe400078e0212 */
[----:B------:R-:W-:Y:S02]  /*61e0*/  @P3 IMAD.MOV.U32 R13, RZ, RZ, 0x2 ;  /* 0x00000002ff0d3424 */ /* 0x000fe400078e00ff */
[----:B------:R-:W-:-:S04]  /*61f0*/  @P3 IMAD R12, R18, 0x40, R21 ;  /* 0x00000040120c3824 */ /* 0x000fc800078e0215 */
[----:B------:R-:W-:-:S06]  /*6200*/  @P3 IMAD.WIDE R12, R12, R13, c[0x0][0x238] ;  /* 0x00008e000c0c3625 */ /* 0x000fcc00078e020d */
[----:B------:R-:W3:Y:S01]  /*6210*/  @P3 LDG.E.128 R12, [R12.64] ;  /* 0x000000240c0c3981 */ /* 0x000ee2000c1e1d00 */
[----:B------:R-:W-:Y:S01]  /*6220*/  IMAD.SHL.U32 R25, R25, 0x40, RZ ;  /* 0x0000004019197824 */ /* 0x000fe200078e00ff */
[----:B-----5:R-:W-:Y:S01]  /*6230*/  HFMA2.MMA R8, R8, 1, 1, R4 ;  /* 0x3c003c0008087835 */ /* 0x020fe20000000004 */
[----:B------:R-:W-:Y:S01]  /*6240*/  HADD2 R9, R9, R5 ;  /* 0x0000000509097230 */ /* 0x000fe20000000000 */
[----:B------:R-:W-:Y:S01]  /*6250*/  HFMA2.MMA R10, R10, 1, 1, R6 ;  /* 0x3c003c000a0a7835 */ /* 0x000fe20000000006 */
[----:B------:R-:W-:Y:S01]  /*6260*/  HADD2 R11, R11, R7 ;  /* 0x000000070b0b7230 */ /* 0x000fe20000000000 */
[----:B------:R-:W-:-:S04]  /*6270*/  IADD3 R20, P0, R20, R25, RZ ;  /* 0x0000001914147210 */ /* 0x000fc80007f1e0ff */
[----:B------:R-:W-:Y:S02]  /*6280*/  LEA.HI.X.SX32 R25, R25, R24, 0x1, P0 ;  /* 0x0000001819197211 */ /* 0x000fe400000f0eff */
[----:B------:R-:W-:-:S04]  /*6290*/  LEA R4, P0, R20, c[0x0][0x1a0], 0x1 ;  /* 0x0000680014047a11 */ /* 0x000fc800078008ff */
[----:B------:R-:W-:Y:S01]  /*62a0*/  LEA.HI.X R5, R20, c[0x0][0x1a4], R25, 0x1, P0 ;  /* 0x0000690014057a11 */ /* 0x000fe200000f0c19 */
[----:B---3--:R-:W-:Y:S01]  /*62b0*/  @P3 HFMA2.MMA R9, R9, R13, -RZ ;  /* 0x0000000d09093235 */ /* 0x008fe200001000ff */
[----:B------:R-:W-:Y:S01]  /*62c0*/  @P3 HMUL2 R8, R8, R12 ;  /* 0x0000000c08083232 */ /* 0x000fe20000000000 */
[----:B------:R-:W-:Y:S01]  /*62d0*/  @P3 HFMA2.MMA R11, R11, R15, -RZ ;  /* 0x0000000f0b0b3235 */ /* 0x000fe200001000ff */
[----:B------:R-:W-:-:S06]  /*62e0*/  @P3 HMUL2 R10, R10, R14 ;  /* 0x0000000e0a0a3232 */ /* 0x000fcc0000000000 */
[----:B------:R0:W-:Y:S04]  /*62f0*/  STG.E.128 [R4.64], R8 ;  /* 0x0000000804007986 */ /* 0x0001e8000c101d24 */
.L_x_230:
[----:B------:R-:W-:Y:S05]  /*6300*/  BSYNC B1 ;  /* 0x0000000000017941 */ /* 0x000fea0003800000 */
.L_x_229:
[--C-:B-----5:R-:W-:Y:S02]  /*6310*/  HADD2.F32 R2, -RZ, R8.reuse.H0_H0 ;  /* 0x20000008ff027230 */ /* 0x120fe40000004100 */
[----:B0-----:R-:W-:Y:S02]  /*6320*/  HADD2.F32 R5, -RZ, R8.H1_H1 ;  /* 0x30000008ff057230 */ /* 0x001fe40000004100 */
[----:B------:R-:W-:Y:S01]  /*6330*/  HADD2.F32 R4, -RZ, R9.H0_H0 ;  /* 0x20000009ff047230 */ /* 0x000fe20000004100 */
[C---:B------:R-:W-:Y:S01]  /*6340*/  FFMA.FTZ R33, R0.reuse, R2, R33 ;  /* 0x0000000200217223 */ /* 0x040fe20000010021 */
[----:B------:R-:W-:Y:S01]  /*6350*/  HADD2.F32 R8, -RZ, R11.H0_H0 ;  /* 0x2000000bff087230 */ /* 0x000fe20000004100 */
[C---:B------:R-:W-:Y:S01]  /*6360*/  FFMA.FTZ R38, R0.reuse, R5, R38 ;  /* 0x0000000500267223 */ /* 0x040fe20000010026 */
[----:B------:R-:W-:Y:S01]  /*6370*/  HADD2.F32 R9, -RZ, R9.H1_H1 ;  /* 0x30000009ff097230 */ /* 0x000fe20000004100 */
[C---:B------:R-:W-:Y:S01]  /*6380*/  FFMA.FTZ R39, R0.reuse, R4, R39 ;  /* 0x0000000400277223 */ /* 0x040fe20000010027 */
[--C-:B------:R-:W-:Y:S01]  /*6390*/  HADD2.F32 R6, -RZ, R10.reuse.H0_H0 ;  /* 0x2000000aff067230 */ /* 0x100fe20000004100 */
[C---:B------:R-:W-:Y:S01]  /*63a0*/  FFMA.FTZ R43, R0.reuse, R8, R43 ;  /* 0x00000008002b7223 */ /* 0x040fe2000001002b */
[----:B------:R-:W-:Y:S01]  /*63b0*/  HADD2.F32 R7, -RZ, R10.H1_H1 ;  /* 0x3000000aff077230 */ /* 0x000fe20000004100 */
[C---:B------:R-:W-:Y:S01]  /*63c0*/  FFMA.FTZ R40, R0.reuse, R9, R40 ;  /* 0x0000000900287223 */ /* 0x040fe20000010028 */
[----:B------:R-:W-:Y:S01]  /*63d0*/  HADD2.F32 R11, -RZ, R11.H1_H1 ;  /* 0x3000000bff0b7230 */ /* 0x000fe20000004100 */
[----:B------:R-:W-:-:S02]  /*63e0*/  FFMA.FTZ R41, R0, R6, R41 ;  /* 0x0000000600297223 */ /* 0x000fc40000010029 */
[C---:B------:R-:W-:Y:S02]  /*63f0*/  FFMA.FTZ R42, R0.reuse, R7, R42 ;  /* 0x00000007002a7223 */ /* 0x040fe4000001002a */
[----:B------:R-:W-:Y:S02]  /*6400*/  FFMA.FTZ R44, R0, R11, R44 ;  /* 0x0000000b002c7223 */ /* 0x000fe4000001002c */
.L_x_228:
[----:B------:R-:W-:Y:S05]  /*6410*/  BSYNC B0 ;  /* 0x0000000000007941 */ /* 0x000fea0003800000 */
.L_x_227:
[----:B0-----:R-:W-:Y:S01]  /*6420*/  LOP3.LUT R0, R19, 0xffffffc0, RZ, 0xc0, !PT ;  /* 0xffffffc013007812 */ /* 0x001fe200078ec0ff */
[----:B------:R-:W-:Y:S01]  /*6430*/  IMAD R3, R3, 0x40, R21 ;  /* 0x0000004003037824 */ /* 0x000fe200078e0215 */
[C---:B------:R-:W-:Y:S01]  /*6440*/  LOP3.LUT R2, R19.reuse, 0xffffffe0, RZ, 0xc0, !PT ;  /* 0xffffffe013027812 */ /* 0x040fe200078ec0ff */
[----:B------:R-:W-:Y:S01]  /*6450*/  BAR.SYNC.DEFER_BLOCKING 0x0 ;  /* 0x0000000000007b1d */ /* 0x000fe20000010000 */
[----:B------:R-:W-:Y:S02]  /*6460*/  ISETP.NE.AND P6, PT, R0, 0x40, PT ;  /* 0x000000400000780c */ /* 0x000fe40003fc5270 */
[----:B------:R-:W-:Y:S02]  /*6470*/  ISETP.NE.AND P5, PT, R2, 0x20, PT ;  /* 0x000000200200780c */ /* 0x000fe40003fa5270 */
[C---:B------:R-:W-:Y:S01]  /*6480*/  ISETP.GT.AND P0, PT, R19.reuse, 0xf, PT ;  /* 0x0000000f1300780c */ /* 0x040fe20003f04270 */
[----:B------:R-:W-:Y:S01]  /*6490*/  BSSY B0, `(.L_x_231) ;  /* 0x0000011000007945 */ /* 0x000fe20003800000 */
[----:B------:R-:W-:-:S02]  /*64a0*/  LOP3.LUT R4, R19, 0xfffffff0, RZ, 0xc0, !PT ;  /* 0xfffffff013047812 */ /* 0x000fc400078ec0ff */
[C---:B------:R-:W-:Y:S02]  /*64b0*/  LOP3.LUT R2, R19.reuse, 0xfffffff8, RZ, 0xc0, !PT ;  /* 0xfffffff813027812 */ /* 0x040fe400078ec0ff */
[----:B------:R-:W-:Y:S02]  /*64c0*/  P2R R0, PR, RZ, 0x1 ;  /* 0x00000001ff007803 */ /* 0x000fe40000000000 */
[----:B------:R-:W-:Y:S02]  /*64d0*/  ISETP.NE.AND P4, PT, R4, 0x10, PT ;  /* 0x000000100400780c */ /* 0x000fe40003f85270 */
[C---:B------:R-:W-:Y:S02]  /*64e0*/  ISETP.GT.AND P3, PT, R19.reuse, 0x3f, PT ;  /* 0x0000003f1300780c */ /* 0x040fe40003f64270 */
[C---:B------:R-:W-:Y:S02]  /*64f0*/  ISETP.GT.AND P2, PT, R19.reuse, 0x1f, PT ;  /* 0x0000001f1300780c */ /* 0x040fe40003f44270 */
[----:B------:R-:W-:-:S02]  /*6500*/  ISETP.GT.AND P1, PT, R19, 0x7, PT ;  /* 0x000000071300780c */ /* 0x000fc40003f24270 */
[----:B------:R-:W-:Y:S02]  /*6510*/  IADD3 R0, R19, 0x7, RZ ;  /* 0x0000000713007810 */ /* 0x000fe40007ffe0ff */
[----:B------:R-:W-:Y:S02]  /*6520*/  LEA R3, R3, 0x120, 0x1 ;  /* 0x0000012003037811 */ /* 0x000fe400078e08ff */
[----:B------:R-:W-:Y:S01]  /*6530*/  ISETP.NE.AND P0, PT, R2, 0x8, PT ;  /* 0x000000080200780c */ /* 0x000fe20003f05270 */
[----:B------:R-:W-:Y:S07]  /*6540*/  @P6 BRA `(.L_x_232) ;  /* 0x0000005000006947 */ /* 0x000fee0003800000 */
[----:B------:R-:W-:Y:S02]  /*6550*/  F2FP.PACK_AB R4, R38, R33 ;  /* 0x000000212604723e */ /* 0x000fe400000000ff */
[----:B------:R-:W-:Y:S02]  /*6560*/  F2FP.PACK_AB R5, R40, R39 ;  /* 0x000000272805723e */ /* 0x000fe400000000ff */
[----:B------:R-:W-:Y:S02]  /*6570*/  F2FP.PACK_AB R6, R42, R41 ;  /* 0x000000292a06723e */ /* 0x000fe400000000ff */
[----:B------:R-:W-:-:S05]  /*6580*/  F2FP.PACK_AB R7, R44, R43 ;  /* 0x0000002b2c07723e */ /* 0x000fca00000000ff */
[----:B------:R0:W-:Y:S02]  /*6590*/  STS.128 [R3+-0x400], R4 ;  /* 0xfffc000403007388 */ /* 0x0001e40000000c00 */
.L_x_232:
[----:B------:R-:W-:Y:S05]  /*65a0*/  BSYNC B0 ;  /* 0x0000000000007941 */ /* 0x000fea0003800000 */
.L_x_231:
        /* <DEDUP_REMOVED lines=9> */
[----:B------:R-:W-:Y:S01]  /*6640*/  HADD2.F32 R11, -RZ, R6.H1_H1 ;  /* 0x30000006ff0b7230 */ /* 0x000fe20000004100 */
        /* <DEDUP_REMOVED lines=8> */
[----:B------:R-:W-:-:S02]  /*66d0*/  FADD.FTZ R43, R43, R6 ;  /* 0x000000062b2b7221 */ /* 0x000fc40000010000 */
[----:B------:R-:W-:Y:S02]  /*66e0*/  FADD.FTZ R40, R40, R5 ;  /* 0x0000000528287221 */ /* 0x000fe40000010000 */
[----:B------:R-:W-:Y:S02]  /*66f0*/  FADD.FTZ R44, R44, R7 ;  /* 0x000000072c2c7221 */ /* 0x000fe40000010000 */
.L_x_234:
[----:B------:R-:W-:Y:S05]  /*6700*/  BSYNC B0 ;  /* 0x0000000000007941 */ /* 0x000fea0003800000 */
.L_x_233:
        /* <DEDUP_REMOVED lines=8> */
.L_x_236:
[----:B------:R-:W-:Y:S05]  /*6790*/  BSYNC B0 ;  /* 0x0000000000007941 */ /* 0x000fea0003800000 */
.L_x_235:
        /* <DEDUP_REMOVED lines=20> */
.L_x_238:
[----:B------:R-:W-:Y:S05]  /*68e0*/  BSYNC B0 ;  /* 0x0000000000007941 */ /* 0x000fea0003800000 */
.L_x_237:
        /* <DEDUP_REMOVED lines=8> */
.L_x_240:
[----:B------:R-:W-:Y:S05]  /*6970*/  BSYNC B0 ;  /* 0x0000000000007941 */ /* 0x000fea0003800000 */
.L_x_239:
        /* <DEDUP_REMOVED lines=21> */
.L_x_242:
[----:B------:R-:W-:Y:S05]  /*6ad0*/  BSYNC B0 ;  /* 0x0000000000007941 */ /* 0x000fea0003800000 */
.L_x_241:
        /* <DEDUP_REMOVED lines=8> */
.L_x_244:
[----:B------:R-:W-:Y:S05]  /*6b60*/  BSYNC B0 ;  /* 0x0000000000007941 */ /* 0x000fea0003800000 */
.L_x_243:
        /* <DEDUP_REMOVED lines=20> */
.L_x_246:
[----:B------:R-:W-:Y:S05]  /*6cb0*/  BSYNC B0 ;  /* 0x0000000000007941 */ /* 0x000fea0003800000 */
.L_x_245:
[----:B------:R-:W-:Y:S06]  /*6cc0*/  BAR.SYNC.DEFER_BLOCKING 0x0 ;  /* 0x0000000000007b1d */ /* 0x000fec0000010000 */
[----:B------:R-:W-:Y:S05]  /*6cd0*/  @P6 EXIT ;  /* 0x000000000000694d */ /* 0x000fea0003800000 */
[----:B0-----:R-:W-:-:S05]  /*6ce0*/  IMAD.MOV.U32 R3, RZ, RZ, 0x2 ;  /* 0x00000002ff037424 */ /* 0x001fca00078e00ff */
        /* <DEDUP_REMOVED lines=13> */
.L_x_247:
[----:B------:R-:W-:Y:S02]  /*6dc0*/  IMAD.MOV.U32 R2, RZ, RZ, c[0x0][0x250] ;  /* 0x00009400ff027624 */ /* 0x000fe400078e00ff */
[----:B------:R-:W-:-:S05]  /*6dd0*/  IMAD.MOV.U32 R3, RZ, RZ, c[0x0][0x254] ;  /* 0x00009500ff037624 */ /* 0x000fca00078e00ff */
[----:B------:R-:W3:Y:S01]  /*6de0*/  LDG.E R2, [R2.64] ;  /* 0x0000002402027981 */ /* 0x000ee2000c1e1900 */
[----:B------:R-:W-:Y:S02]  /*6df0*/  IMAD.IADD R21, R22, 0x1, R21 ;  /* 0x0000000116157824 */ /* 0x000fe400078e0215 */
[C---:B---3--:R-:W-:Y:S02]  /*6e00*/  FMUL.FTZ R38, R2.reuse, R38 ;  /* 0x0000002602267220 */ /* 0x048fe40000410000 */
        /* <DEDUP_REMOVED lines=9> */
[----:B------:R-:W3:Y:S01]  /*6ea0*/  F2I.S8.NTZ R40, R40 ;  /* 0x0000002800287305 */ /* 0x000ee20000202100 */
[----:B0-----:R-:W-:-:S04]  /*6eb0*/  PRMT R0, R38, 0x8880, RZ ;  /* 0x0000888026007816 */ /* 0x001fc800000000ff */
[----:B------:R-:W-:-:S03]  /*6ec0*/  PRMT R0, R0, 0x7710, RZ ;  /* 0x0000771000007816 */ /* 0x000fc600000000ff */
[----:B------:R-:W0:Y:S01]  /*6ed0*/  F2I.S8.NTZ R41, R41 ;  /* 0x0000002900297305 */ /* 0x000e220000202100 */
[----:B-1----:R-:W-:Y:S02]  /*6ee0*/  PRMT R3, R39, 0x8880, RZ ;  /* 0x0000888027037816 */ /* 0x002fe400000000ff */
[----:B------:R-:W-:Y:S02]  /*6ef0*/  LOP3.LUT R9, R0, 0xff, RZ, 0xc0, !PT ;  /* 0x000000ff00097812 */ /* 0x000fe400078ec0ff */
[----:B------:R-:W-:Y:S02]  /*6f00*/  PRMT R3, R3, 0x7710, RZ ;  /* 0x0000771003037816 */ /* 0x000fe400000000ff */
[----:B---3--:R-:W-:Y:S01]  /*6f10*/  PRMT R4, R40, 0x8880, RZ ;  /* 0x0000888028047816 */ /* 0x008fe200000000ff */
[----:B------:R-:W1:Y:S01]  /*6f20*/  F2I.S8.NTZ R42, R42 ;  /* 0x0000002a002a7305 */ /* 0x000e620000202100 */
[----:B------:R-:W-:Y:S02]  /*6f30*/  LOP3.LUT R7, R3, 0xff, RZ, 0xc0, !PT ;  /* 0x000000ff03077812 */ /* 0x000fe400078ec0ff */
[----:B------:R-:W-:-:S02]  /*6f40*/  PRMT R4, R4, 0x7710, RZ ;  /* 0x0000771004047816 */ /* 0x000fc400000000ff */
[----:B------:R-:W-:Y:S02]  /*6f50*/  SHF.L.U64.HI R3, R9, 0x8, RZ ;  /* 0x0000000809037819 */ /* 0x000fe400000102ff */
[----:B------:R-:W-:Y:S01]  /*6f60*/  LOP3.LUT R6, R4, 0xff, RZ, 0xc0, !PT ;  /* 0x000000ff04067812 */ /* 0x000fe200078ec0ff */
[----:B------:R-:W3:Y:S01]  /*6f70*/  F2I.S8.NTZ R33, R33 ;  /* 0x0000002100217305 */ /* 0x000ee20000202100 */
[----:B0-----:R-:W-:Y:S02]  /*6f80*/  PRMT R0, R41, 0x8880, RZ ;  /* 0x0000888029007816 */ /* 0x001fe400000000ff */
[----:B------:R-:W-:Y:S02]  /*6f90*/  SHF.L.U64.HI R4, R7, 0x10, RZ ;  /* 0x0000001007047819 */ /* 0x000fe400000102ff */
        /* <DEDUP_REMOVED lines=8> */
[----:B---3--:R-:W-:Y:S02]  /*7020*/  PRMT R33, R33, 0x8880, RZ ;  /* 0x0000888021217816 */ /* 0x008fe400000000ff */
[----:B------:R-:W-:Y:S02]  /*7030*/  LOP3.LUT R5, R0, 0xffffff00, R5, 0xf8, !PT ;  /* 0xffffff0000057812 */ /* 0x000fe400078ef805 */
[----:B------:R-:W-:-:S02]  /*7040*/  PRMT R0, R33, 0x7710, RZ ;  /* 0x0000771021007816 */ /* 0x000fc400000000ff */
[----:B------:R-:W-:Y:S02]  /*7050*/  PRMT R4, R3, 0x7604, RZ ;  /* 0x0000760403047816 */ /* 0x000fe400000000ff */
[----:B0-----:R-:W-:Y:S02]  /*7060*/  PRMT R43, R43, 0x8880, RZ ;  /* 0x000088802b2b7816 */ /* 0x001fe400000000ff */
[----:B------:R-:W-:Y:S02]  /*7070*/  PRMT R8, R0, 0x6540, R9 ;  /* 0x0000654000087816 */ /* 0x000fe40000000009 */
[----:B------:R-:W-:Y:S02]  /*7080*/  PRMT R3, R43, 0x7710, RZ ;  /* 0x000077102b037816 */ /* 0x000fe400000000ff */
[----:B------:R-:W-:Y:S01]  /*7090*/  LOP3.LUT R0, R4, 0xffff00ff, R5, 0xf8, !PT ;  /* 0xffff00ff04007812 */ /* 0x000fe200078ef805 */
[----:B------:R-:W-:Y:S01]  /*70a0*/  IMAD.U32 R5, R7, 0x10000, RZ ;  /* 0x0001000007057824 */ /* 0x000fe200078e00ff */
        /* <DEDUP_REMOVED lines=11> */
.L_x_146:
[----:B------:R-:W-:Y:S01]  /*7160*/  IMAD.MOV.U32 R0, RZ, RZ, R3 ;  /* 0x000000ffff007224 */ /* 0x000fe200078e0003 */
[----:B------:R-:W-:Y:S01]  /*7170*/  MOV R54, 0x71c0 ;  /* 0x000071c000367802 */ /* 0x000fe20000000f00 */
[----:B------:R-:W-:Y:S02]  /*7180*/  IMAD.MOV.U32 R73, RZ, RZ, 0x10 ;  /* 0x00000010ff497424 */ /* 0x000fe400078e00ff */
[----:B------:R-:W-:Y:S02]  /*7190*/  IMAD.MOV.U32 R72, RZ, RZ, 0x1f ;  /* 0x0000001fff487424 */ /* 0x000fe400078e00ff */
[----:B------:R-:W-:Y:S02]  /*71a0*/  IMAD.MOV.U32 R75, RZ, RZ, -0x1 ;  /* 0xffffffffff4b7424 */ /* 0x000fe400078e00ff */
[----:B0-----:R-:W-:Y:S05]  /*71b0*/  CALL.REL.NOINC `($__internal_1_$__cuda_sm70_shflsync_bfly_p) ;  /* 0x0000042000007944 */ /* 0x001fea0003c00000 */
[----:B01----:R-:W-:Y:S05]  /*71c0*/  BRA `(.L_x_248) ;  /* 0xffffa62000007947 */ /* 0x003fea000383ffff */
.L_x_147:
[----:B------:R-:W-:Y:S01]  /*71d0*/  IMAD.MOV.U32 R0, RZ, RZ, R7 ;  /* 0x000000ffff007224 */ /* 0x000fe200078e0007 */
[----:B------:R-:W-:Y:S01]  /*71e0*/  MOV R54, 0x7230 ;  /* 0x0000723000367802 */ /* 0x000fe20000000f00 */
[----:B------:R-:W-:Y:S02]  /*71f0*/  IMAD.MOV.U32 R73, RZ, RZ, 0x8 ;  /* 0x00000008ff497424 */ /* 0x000fe400078e00ff */
[----:B------:R-:W-:-:S02]  /*7200*/  IMAD.MOV.U32 R72, RZ, RZ, 0x1f ;  /* 0x0000001fff487424 */ /* 0x000fc400078e00ff */
[----:B------:R-:W-:Y:S02]  /*7210*/  IMAD.MOV.U32 R75, RZ, RZ, -0x1 ;  /* 0xffffffffff4b7424 */ /* 0x000fe400078e00ff */
[----:B01----:R-:W-:Y:S05]  /*7220*/  CALL.REL.NOINC `($__internal_1_$__cuda_sm70_shflsync_bfly_p) ;  /* 0x000003b000007944 */ /* 0x003fea0003c00000 */
[----:B-1----:R-:W-:Y:S01]  /*7230*/  FADD.FTZ R7, R7, R0 ;  /* 0x0000000007077221 */ /* 0x002fe20000010000 */
[----:B------:R-:W-:Y:S01]  /*7240*/  MOV R54, 0x72a0 ;  /* 0x000072a000367802 */ /* 0x000fe20000000f00 */
[----:B0-----:R-:W-:Y:S02]  /*7250*/  IMAD.MOV.U32 R73, RZ, RZ, 0x4 ;  /* 0x00000004ff497424 */ /* 0x001fe400078e00ff */
[----:B------:R-:W-:Y:S02]  /*7260*/  IMAD.MOV.U32 R72, RZ, RZ, 0x1f ;  /* 0x0000001fff487424 */ /* 0x000fe400078e00ff */
[----:B------:R-:W-:Y:S02]  /*7270*/  IMAD.MOV.U32 R75, RZ, RZ, -0x1 ;  /* 0xffffffffff4b7424 */ /* 0x000fe400078e00ff */
[----:B------:R-:W-:Y:S02]  /*7280*/  IMAD.MOV.U32 R0, RZ, RZ, R7 ;  /* 0x000000ffff007224 */ /* 0x000fe400078e0007 */
[----:B------:R-:W-:Y:S05]  /*7290*/  CALL.REL.NOINC `($__internal_1_$__cuda_sm70_shflsync_bfly_p) ;  /* 0x0000034000007944 */ /* 0x000fea0003c00000 */
[----:B-1----:R-:W-:Y:S01]  /*72a0*/  FADD.FTZ R7, R7, R0 ;  /* 0x0000000007077221 */ /* 0x002fe20000010000 */
[----:B------:R-:W-:Y:S01]  /*72b0*/  MOV R54, 0x7310 ;  /* 0x0000731000367802 */ /* 0x000fe20000000f00 */
[----:B0-----:R-:W-:-:S02]  /*72c0*/  IMAD.MOV.U32 R73, RZ, RZ, 0x2 ;  /* 0x00000002ff497424 */ /* 0x001fc400078e00ff */
[----:B------:R-:W-:Y:S02]  /*72d0*/  IMAD.MOV.U32 R72, RZ, RZ, 0x1f ;  /* 0x0000001fff487424 */ /* 0x000fe400078e00ff */
[----:B------:R-:W-:Y:S02]  /*72e0*/  IMAD.MOV.U32 R75, RZ, RZ, -0x1 ;  /* 0xffffffffff4b7424 */ /* 0x000fe400078e00ff */
[----:B------:R-:W-:Y:S02]  /*72f0*/  IMAD.MOV.U32 R0, RZ, RZ, R7 ;  /* 0x000000ffff007224 */ /* 0x000fe400078e0007 */
[----:B------:R-:W-:Y:S05]  /*7300*/  CALL.REL.NOINC `($__internal_1_$__cuda_sm70_shflsync_bfly_p) ;  /* 0x000002d000007944 */ /* 0x000fea0003c00000 */
[----:B-1----:R-:W-:Y:S01]  /*7310*/  FADD.FTZ R4, R7, R0 ;  /* 0x0000000007047221 */ /* 0x002fe20000010000 */
[----:B------:R-:W-:Y:S01]  /*7320*/  MOV R54, 0x7380 ;  /* 0x0000738000367802 */ /* 0x000fe20000000f00 */
[----:B0-----:R-:W-:Y:S02]  /*7330*/  IMAD.MOV.U32 R73, RZ, RZ, 0x1 ;  /* 0x00000001ff497424 */ /* 0x001fe400078e00ff */
[----:B------:R-:W-:Y:S02]  /*7340*/  IMAD.MOV.U32 R72, RZ, RZ, 0x1f ;  /* 0x0000001fff487424 */ /* 0x000fe400078e00ff */
[----:B------:R-:W-:-:S02]  /*7350*/  IMAD.MOV.U32 R75, RZ, RZ, -0x1 ;  /* 0xffffffffff4b7424 */ /* 0x000fc400078e00ff */
[----:B------:R-:W-:Y:S02]  /*7360*/  IMAD.MOV.U32 R0, RZ, RZ, R4 ;  /* 0x000000ffff007224 */ /* 0x000fe400078e0004 */
[----:B------:R-:W-:Y:S05]  /*7370*/  CALL.REL.NOINC `($__internal_1_$__cuda_sm70_shflsync_bfly_p) ;  /* 0x0000026000007944 */ /* 0x000fea0003c00000 */
[----:B-1----:R-:W-:Y:S01]  /*7380*/  IMAD.MOV.U32 R5, RZ, RZ, R0 ;  /* 0x000000ffff057224 */ /* 0x002fe200078e0000 */
[----:B0-----:R-:W-:Y:S05]  /*7390*/  BRA `(.L_x_249) ;  /* 0xffffa4e000007947 */ /* 0x001fea000383ffff */
.L_x_169:
[----:B------:R-:W-:Y:S01]  /*73a0*/  IMAD.MOV.U32 R0, RZ, RZ, R79 ;  /* 0x000000ffff007224 */ /* 0x000fe200078e004f */
[----:B------:R-:W-:Y:S01]  /*73b0*/  MOV R54, 0x7400 ;  /* 0x0000740000367802 */ /* 0x000fe20000000f00 */
[----:B------:R-:W-:Y:S02]  /*73c0*/  IMAD.MOV.U32 R73, RZ, RZ, 0x1 ;  /* 0x00000001ff497424 */ /* 0x000fe400078e00ff */
[----:B------:R-:W-:Y:S02]  /*73d0*/  IMAD.MOV.U32 R72, RZ, RZ, 0x1f ;  /* 0x0000001fff487424 */ /* 0x000fe400078e00ff */
[----:B------:R-:W-:Y:S02]  /*73e0*/  IMAD.MOV.U32 R75, RZ, RZ, -0x1 ;  /* 0xffffffffff4b7424 */ /* 0x000fe400078e00ff */
[----:B------:R-:W-:Y:S05]  /*73f0*/  CALL.REL.NOINC `($__internal_1_$__cuda_sm70_shflsync_bfly_p) ;  /* 0x000001e000007944 */ /* 0x000fea0003c00000 */
[----:B01----:R-:W-:Y:S05]  /*7400*/  BRA `(.L_x_250) ;  /* 0xffffbc3000007947 */ /* 0x003fea000383ffff */
.L_x_173:
[----:B01----:R-:W-:Y:S01]  /*7410*/  IMAD.MOV.U32 R0, RZ, RZ, R77 ;  /* 0x000000ffff007224 */ /* 0x003fe200078e004d */
[----:B------:R-:W-:Y:S01]  /*7420*/  MOV R54, 0x7470 ;  /* 0x0000747000367802 */ /* 0x000fe20000000f00 */
[----:B------:R-:W-:Y:S02]  /*7430*/  IMAD.MOV.U32 R73, RZ, RZ, 0x10 ;  /* 0x00000010ff497424 */ /* 0x000fe400078e00ff */
[----:B------:R-:W-:-:S02]  /*7440*/  IMAD.MOV.U32 R72, RZ, RZ, 0x1f ;  /* 0x0000001fff487424 */ /* 0x000fc400078e00ff */
[----:B------:R-:W-:Y:S02]  /*7450*/  IMAD.MOV.U32 R75, RZ, RZ, -0x1 ;  /* 0xffffffffff4b7424 */ /* 0x000fe400078e00ff */
[----:B--2-4-:R-:W-:Y:S05]  /*7460*/  CALL.REL.NOINC `($__internal_1_$__cuda_sm70_shflsync_bfly_p) ;  /* 0x0000017000007944 */ /* 0x014fea0003c00000 */
[----:B01----:R-:W-:Y:S05]  /*7470*/  BRA `(.L_x_251) ;  /* 0xffffbe3000007947 */ /* 0x003fea000383ffff */
.L_x_174:
[----:B------:R-:W-:Y:S01]  /*7480*/  IMAD.MOV.U32 R0, RZ, RZ, R77 ;  /* 0x000000ffff007224 */ /* 0x000fe200078e004d */
[----:B------:R-:W-:Y:S01]  /*7490*/  MOV R54, 0x74e0 ;  /* 0x000074e000367802 */ /* 0x000fe20000000f00 */
[----:B------:R-:W-:Y:S02]  /*74a0*/  IMAD.MOV.U32 R73, RZ, RZ, 0x8 ;  /* 0x00000008ff497424 */ /* 0x000fe400078e00ff */
[----:B------:R-:W-:Y:S02]  /*74b0*/  IMAD.MOV.U32 R72, RZ, RZ, 0x1f ;  /* 0x0000001fff487424 */ /* 0x000fe400078e00ff */
[----:B------:R-:W-:Y:S02]  /*74c0*/  IMAD.MOV.U32 R75, RZ, RZ, -0x1 ;  /* 0xffffffffff4b7424 */ /* 0x000fe400078e00ff */
[----:B--2-4-:R-:W-:Y:S05]  /*74d0*/  CALL.REL.NOINC `($__internal_1_$__cuda_sm70_shflsync_bfly_p) ;  /* 0x0000010000007944 */ /* 0x014fea0003c00000 */
[----:B-1----:R-:W-:Y:S01]  /*74e0*/  FMNMX.FTZ R3, R77, R0, !PT ;  /* 0x000000004d037209 */ /* 0x002fe20007810000 */
[----:B0-----:R-:W-:Y:S01]  /*74f0*/  IMAD.MOV.U32 R73, RZ, RZ, 0x4 ;  /* 0x00000004ff497424 */ /* 0x001fe200078e00ff */
[----:B------:R-:W-:Y:S01]  /*7500*/  MOV R54, 0x7550 ;  /* 0x0000755000367802 */ /* 0x000fe20000000f00 */
[----:B------:R-:W-:Y:S02]  /*7510*/  IMAD.MOV.U32 R72, RZ, RZ, 0x1f ;  /* 0x0000001fff487424 */ /* 0x000fe400078e00ff */
[----:B------:R-:W-:-:S02]  /*7520*/  IMAD.MOV.U32 R75, RZ, RZ, -0x1 ;  /* 0xffffffffff4b7424 */ /* 0x000fc400078e00ff */
[----:B------:R-:W-:Y:S02]  /*7530*/  IMAD.MOV.U32 R0, RZ, RZ, R3 ;  /* 0x000000ffff007224 */ /* 0x000fe400078e0003 */
[----:B------:R-:W-:Y:S05]  /*7540*/  CALL.REL.NOINC `($__internal_1_$__cuda_sm70_shflsync_bfly_p) ;  /* 0x0000009000007944 */ /* 0x000fea0003c00000 */
[----:B-1----:R-:W-:Y:S01]  /*7550*/  FMNMX.FTZ R3, R3, R0, !PT ;  /* 0x0000000003037209 */ /* 0x002fe20007810000 */
[----:B0-----:R-:W-:Y:S01]  /*7560*/  IMAD.MOV.U32 R73, RZ, RZ, 0x2 ;  /* 0x00000002ff497424 */ /* 0x001fe200078e00ff */
[----:B------:R-:W-:Y:S01]  /*7570*/  MOV R54, 0x75c0 ;  /* 0x000075c000367802 */ /* 0x000fe20000000f00 */
[----:B------:R-:W-:Y:S02]  /*7580*/  IMAD.MOV.U32 R72, RZ, RZ, 0x1f ;  /* 0x0000001fff487424 */ /* 0x000fe400078e00ff */
[----:B------:R-:W-:Y:S02]  /*7590*/  IMAD.MOV.U32 R75, RZ, RZ, -0x1 ;  /* 0xffffffffff4b7424 */ /* 0x000fe400078e00ff */
[----:B------:R-:W-:Y:S02]  /*75a0*/  IMAD.MOV.U32 R0, RZ, RZ, R3 ;  /* 0x000000ffff007224 */ /* 0x000fe400078e0003 */
[----:B------:R-:W-:Y:S05]  /*75b0*/  CALL.REL.NOINC `($__internal_1_$__cuda_sm70_shflsync_bfly_p) ;  /* 0x0000002000007944 */ /* 0x000fea0003c00000 */
[----:B-1----:R-:W-:Y:S01]  /*75c0*/  IMAD.MOV.U32 R4, RZ, RZ, R0 ;  /* 0x000000ffff047224 */ /* 0x002fe200078e0000 */
[----:B0-----:R-:W-:Y:S05]  /*75d0*/  BRA `(.L_x_252) ;  /* 0xffffbd4000007947 */ /* 0x001fea000383ffff */
        .weak           $__internal_1_$__cuda_sm70_shflsync_bfly_p
        .type           $__internal_1_$__cuda_sm70_shflsync_bfly_p,@function
        .size           $__internal_1_$__cuda_sm70_shflsync_bfly_p,(.L_x_2424 - $__internal_1_$__cuda_sm70_shflsync_bfly_p)
$__internal_1_$__cuda_sm70_shflsync_bfly_p:
[----:B------:R-:W-:Y:S01]  /*75e0*/  IMAD.MOV.U32 R55, RZ, RZ, 0x0 ;  /* 0x00000000ff377424 */ /* 0x000fe200078e00ff */
[----:B------:R-:W-:Y:S04]  /*75f0*/  WARPSYNC R75 ;  /* 0x0000004b00007348 */ /* 0x000fe80003800000 */
[----:B------:R0:W1:Y:S01]  /*7600*/  SHFL.BFLY PT, R0, R0, R73, R72 ;  /* 0x0c00004900007389 */ /* 0x00006200000e0048 */
[----:B------:R-:W-:Y:S05]  /*7610*/  RET.REL.NODEC R54 `(_ZN4mmha33masked_multihead_attention_kernelItLi64ELi64ELi2ELi8ELi128ELb1ELb1EEEv26Multihead_attention_paramsIT_XT5_EE) ;  /* 0xffff89e036007950 */ /* 0x000fea0003c3ffff */
.L_x_253:
        /* <DEDUP_REMOVED lines=14> */
.L_x_2424:


//--------------------- .text._ZN4mmha33masked_multihead_attention_kernelItLi64ELi64ELi4ELi8ELi64ELb1ELb1EEEv26Multihead_attention_paramsIT_XT5_EE --------------------------
	.section	.text._ZN4mmha33masked_multihead_attention_kernelItLi64ELi64ELi4ELi8ELi64ELb1ELb1EEEv26Multihead_attention_paramsIT_XT5_EE,"ax",@progbits
	.sectioninfo	@"SHI_REGISTERS=64"
	.align	128
        .global         _ZN4mmha33masked_multihead_attention_kernelItLi64ELi64ELi4ELi8ELi64ELb1ELb1EEEv26Multihead_attention_paramsIT_XT5_EE
        .type           _ZN4mmha33masked_multihead_attention_kernelItLi64ELi64ELi4ELi8ELi64ELb1ELb1EEEv26Multihead_attention_paramsIT_XT5_EE,@function
        .size           _ZN4mmha33masked_multihead_attention_kernelItLi64ELi64ELi4ELi8ELi64ELb1ELb1EEEv26Multihead_attention_paramsIT_XT5_EE,(.L_x_2425 - _ZN4mmha33masked_multihead_attention_kernelItLi64ELi64ELi4ELi8ELi64ELb1ELb1EEEv26Multihead_attention_paramsIT_XT5_EE)
        .other          _ZN4mmha33masked_multihead_attention_kernelItLi64ELi64ELi4ELi8ELi64ELb1ELb1EEEv26Multihead_attention_paramsIT_XT5_EE,@"STO_CUDA_ENTRY STV_DEFAULT"
_ZN4mmha33masked_multihead_attention_kernelItLi64ELi64ELi4ELi8ELi64ELb1ELb1EEEv26Multihead_attention_paramsIT_XT5_EE:
.text._ZN4mmha33masked_multihead_attention_kernelItLi64ELi64ELi4ELi8ELi64ELb1ELb1EEEv26Multihead_attention_paramsIT_XT5_EE:
        /* <DEDUP_REMOVED lines=11> */
.L_x_254:
[----:B------:R-:W-:Y:S02]  /*00b0*/  IABS R6, c[0x0][0x1d0] ;  /* 0x0000740000067a13 */ /* 0x000fe40000000000 */
[----:B0-----:R-:W-:Y:S02]  /*00c0*/  IABS R7, R0 ;  /* 0x0000000000077213 */ /* 0x001fe40000000000 */
[----:B------:R-:W0:Y:S01]  /*00d0*/  I2F.RP R4, R6 ;  /* 0x0000000600047306 */ /* 0x000e220000209400 */
[----:B------:R-:W-:-:S04]  /*00e0*/  ISETP.NE.U32.AND P0, PT, RZ, c[0x0][0x240], PT ;  /* 0x00009000ff007a0c */ /* 0x000fc80003f05070 */
[----:B------:R-:W-:-:S04]  /*00f0*/  ISETP.NE.AND.EX P0, PT, RZ, c[0x0][0x244], PT, P0 ;  /* 0x00009100ff007a0c */ /* 0x000fc80003f05300 */
[----:B------:R-:W-:Y:S01]  /*0100*/  ISETP.EQ.AND P4, PT, RZ, c[0x0][0x1ec], P0 ;  /* 0x00007b00ff007a0c */ /* 0x000fe20000782270 */
[----:B0-----:R-:W0:Y:S01]  /*0110*/  MUFU.RCP R4, R4 ;  /* 0x0000000400047308 */ /* 0x001e220000001000 */
[----:B------:R-:W1:Y:S04]  /*0120*/  S2R R16, SR_TID.X ;  /* 0x0000000000107919 */ /* 0x000e680000002100 */
[----:B------:R-:W2:Y:S01]  /*0130*/  S2R R17, SR_CTAID.X ;  /* 0x0000000000117919 */ /* 0x000ea20000002500 */
[----:B------:R-:W-:Y:S02]  /*0140*/  ISETP.EQ.U32.AND P0, PT, RZ, c[0x0][0x170], PT ;  /* 0x00005c00ff007a0c */ /* 0x000fe40003f02070 */
[----:B------:R-:W-:Y:S01]  /*0150*/  SHF.R.S32.HI R11, RZ, 0x1f, R0 ;  /* 0x0000001fff0b7819 */ /* 0x000fe20000011400 */
[----:B------:R-:W-:Y:S01]  /*0160*/  IMAD.MOV.U32 R36, RZ, RZ, RZ ;  /* 0x000000ffff247224 */ /* 0x000fe200078e00ff */
[----:B------:R-:W-:Y:S01]  /*0170*/  IABS R20, c[0x0][0x1d4] ;  /* 0x0000750000147a13 */ /* 0x000fe20000000000 */
[----:B------:R-:W-:-:S02]  /*0180*/  IMAD.MOV.U32 R27, RZ, RZ, RZ ;  /* 0x000000ffff1b7224 */ /* 0x000fc400078e00ff */
[----:B------:R-:W-:Y:S01]  /*0190*/  IMAD.MOV.U32 R31, RZ, RZ, RZ ;  /* 0x000000ffff1f7224 */ /* 0x000fe200078e00ff */
[----:B------:R-:W-:Y:S01]  /*01a0*/  BSSY B0, `(.L_x_255) ;  /* 0x000006b000007945 */ /* 0x000fe20003800000 */
[----:B------:R-:W-:Y:S02]  /*01b0*/  P2R R25, PR, RZ, 0x10 ;  /* 0x00000010ff197803 */ /* 0x000fe40000000000 */
[----:B0-----:R-:W-:-:S04]  /*01c0*/  IADD3 R2, R4, 0xffffffe, RZ ;  /* 0x0ffffffe04027810 */ /* 0x001fc80007ffe0ff */
[----:B------:R0:W3:Y:S02]  /*01d0*/  F2I.FTZ.U32.TRUNC.NTZ R3, R2 ;  /* 0x0000000200037305 */ /* 0x0000e4000021f000 */
[----:B0-----:R-:W-:Y:S02]  /*01e0*/  IMAD.MOV.U32 R2, RZ, RZ, RZ ;  /* 0x000000ffff027224 */ /* 0x001fe400078e00ff */
[----:B---3--:R-:W-:-:S04]  /*01f0*/  IMAD.MOV R5, RZ, RZ, -R3 ;  /* 0x000000ffff057224 */ /* 0x008fc800078e0a03 */
[----:B------:R-:W-:-:S04]  /*0200*/  IMAD R5, R5, R6, RZ ;  /* 0x0000000605057224 */ /* 0x000fc800078e02ff */
[----:B------:R-:W-:Y:S01]  /*0210*/  IMAD.HI.U32 R3, R3, R5, R2 ;  /* 0x0000000503037227 */ /* 0x000fe200078e0002 */
[----:B------:R-:W-:-:S03]  /*0220*/  LOP3.LUT R2, R0, c[0x0][0x1d0], RZ, 0x3c, !PT ;  /* 0x0000740000027a12 */ /* 0x000fc600078e3cff */
[----:B------:R-:W-:Y:S01]  /*0230*/  IMAD.MOV.U32 R5, RZ, RZ, R7 ;  /* 0x000000ffff057224 */ /* 0x000fe200078e0007 */
[----:B------:R-:W-:Y:S01]  /*0240*/  ISETP.GE.AND P3, PT, R2, RZ, PT ;  /* 0x000000ff0200720c */ /* 0x000fe20003f66270 */
[----:B------:R-:W-:Y:S02]  /*0250*/  IMAD.MOV.U32 R7, RZ, RZ, 0x4 ;  /* 0x00000004ff077424 */ /* 0x000fe400078e00ff */
[----:B------:R-:W-:-:S04]  /*0260*/  IMAD.HI.U32 R34, R3, R5, RZ ;  /* 0x0000000503227227 */ /* 0x000fc800078e00ff */
[----:B------:R-:W-:-:S04]  /*0270*/  IMAD.MOV R3, RZ, RZ, -R34 ;  /* 0x000000ffff037224 */ /* 0x000fc800078e0a22 */
[----:B------:R-:W-:Y:S02]  /*0280*/  IMAD R3, R6, R3, R5 ;  /* 0x0000000306037224 */ /* 0x000fe400078e0205 */
[----:B------:R-:W-:-:S03]  /*0290*/  IMAD.WIDE R4, R0, R7, c[0x0][0x278] ;  /* 0x00009e0000047625 */ /* 0x000fc600078e0207 */
[----:B------:R-:W-:Y:S01]  /*02a0*/  ISETP.GT.U32.AND P2, PT, R6, R3, PT ;  /* 0x000000030600720c */ /* 0x000fe20003f44070 */
[----:B------:R-:W-:Y:S01]  /*02b0*/  IMAD.MOV.U32 R2, RZ, RZ, RZ ;  /* 0x000000ffff027224 */ /* 0x000fe200078e00ff */
[----:B------:R0:W3:Y:S11]  /*02c0*/  LDG.E R43, [R4.64] ;  /* 0x00000024042b7981 */ /* 0x0000f6000c1e1900 */
[----:B------:R-:W-:Y:S01]  /*02d0*/  @!P2 IMAD.IADD R3, R3, 0x1, -R6 ;  /* 0x000000010303a824 */ /* 0x000fe200078e0a06 */
[----:B------:R-:W-:-:S02]  /*02e0*/  @!P2 IADD3 R34, R34, 0x1, RZ ;  /* 0x000000012222a810 */ /* 0x000fc40007ffe0ff */
[----:B------:R-:W-:Y:S02]  /*02f0*/  ISETP.NE.AND P2, PT, RZ, c[0x0][0x1d0], PT ;  /* 0x00007400ff007a0c */ /* 0x000fe40003f45270 */
[----:B------:R-:W-:-:S13]  /*0300*/  ISETP.GE.U32.AND P1, PT, R3, R6, PT ;  /* 0x000000060300720c */ /* 0x000fda0003f26070 */
[----:B------:R-:W-:-:S05]  /*0310*/  @P1 IADD3 R34, R34, 0x1, RZ ;  /* 0x0000000122221810 */ /* 0x000fca0007ffe0ff */
[----:B------:R-:W-:Y:S01]  /*0320*/  @!P3 IMAD.MOV R34, RZ, RZ, -R34 ;  /* 0x000000ffff22b224 */ /* 0x000fe200078e0a22 */
[----:B------:R-:W-:-:S05]  /*0330*/  @!P2 LOP3.LUT R34, RZ, c[0x0][0x1d0], RZ, 0x33, !PT ;  /* 0x00007400ff22aa12 */ /* 0x000fca00078e33ff */
[----:B------:R-:W-:-:S05]  /*0340*/  @P4 IMAD.WIDE R6, R34, R7, c[0x0][0x240] ;  /* 0x0000900022064625 */ /* 0x000fca00078e0207 */
[----:B------:R4:W3:Y:S01]  /*0350*/  @P4 LDG.E R2, [R6.64] ;  /* 0x0000002406024981 */ /* 0x0008e2000c1e1900 */
[----:B-1----:R-:W-:-:S04]  /*0360*/  ISETP.GT.AND P5, PT, R16, 0x1f, PT ;  /* 0x0000001f1000780c */ /* 0x002fc80003fa4270 */
[----:B------:R-:W-:Y:S01]  /*0370*/  ISETP.EQ.OR.EX P0, PT, RZ, c[0x0][0x174], P5, P0 ;  /* 0x00005d00ff007a0c */ /* 0x000fe20002f02700 */
[----:B--2---:R-:W-:Y:S01]  /*0380*/  IMAD.SHL.U32 R19, R17, 0x40, RZ ;  /* 0x0000004011137824 */ /* 0x004fe200078e00ff */
[----:B------:R-:W-:Y:S01]  /*0390*/  P2R R3, PR, RZ, 0x20 ;  /* 0x00000020ff037803 */ /* 0x000fe20000000000 */
[----:B------:R-:W-:-:S04]  /*03a0*/  IMAD.SHL.U32 R3, R16, 0x2, RZ ;  /* 0x0000000210037824 */ /* 0x000fc800078e00ff */
[----:B------:R-:W-:-:S06]  /*03b0*/  IMAD.IADD R10, R19, 0x1, R3 ;  /* 0x00000001130a7824 */ /* 0x000fcc00078e0203 */
[----:B0-----:R-:W-:Y:S02]  /*03c0*/  @!P0 IMAD.MOV.U32 R5, RZ, RZ, 0x2 ;  /* 0x00000002ff058424 */ /* 0x001fe400078e00ff */
[----:B------:R-:W-:Y:S02]  /*03d0*/  IMAD.MOV.U32 R4, RZ, RZ, RZ ;  /* 0x000000ffff047224 */ /* 0x000fe400078e00ff */
[----:B----4-:R-:W-:Y:S01]  /*03e0*/  @!P0 IMAD.WIDE R6, R10, R5, c[0x0][0x170] ;  /* 0x00005c000a068625 */ /* 0x010fe200078e0205 */
[----:B------:R-:W-:Y:S02]  /*03f0*/  SHF.R.S32.HI R5, RZ, 0x1f, R16 ;  /* 0x0000001fff057819 */ /* 0x000fe40000011410 */
[----:B------:R-:W-:Y:S02]  /*0400*/  ISETP.NE.U32.AND P2, PT, RZ, c[0x0][0x1f8], PT ;  /* 0x00007e00ff007a0c */ /* 0x000fe40003f45070 */
[----:B------:R-:W-:Y:S01]  /*0410*/  ISETP.EQ.U32.AND P1, PT, RZ, c[0x0][0x180], PT ;  /* 0x00006000ff007a0c */ /* 0x000fe20003f22070 */
[----:B------:R0:W5:Y:S01]  /*0420*/  @!P0 LDG.E R4, [R6.64] ;  /* 0x0000002406048981 */ /* 0x000162000c1e1900 */
[----:B------:R-:W-:-:S02]  /*0430*/  LEA.HI R5, R5, R16, RZ, 0x2 ;  /* 0x0000001005057211 */ /* 0x000fc400078f10ff */
[----:B------:R-:W-:Y:S02]  /*0440*/  ISETP.NE.AND.EX P0, PT, RZ, c[0x0][0x1fc], PT, P2 ;  /* 0x00007f00ff007a0c */ /* 0x000fe40003f05320 */
[----:B------:R-:W-:Y:S02]  /*0450*/  ISETP.EQ.OR.EX P1, PT, RZ, c[0x0][0x184], P5, P1 ;  /* 0x00006100ff007a0c */ /* 0x000fe40002f22710 */
[----:B------:R-:W-:Y:S02]  /*0460*/  ISETP.LT.AND P2, PT, R16, 0x20, P4 ;  /* 0x000000201000780c */ /* 0x000fe40002741270 */
[----:B------:R-:W-:Y:S02]  /*0470*/  LOP3.LUT R9, R5, 0x7ffffffc, RZ, 0xc0, !PT ;  /* 0x7ffffffc05097812 */ /* 0x000fe400078ec0ff */
[----:B------:R-:W-:Y:S01]  /*0480*/  ISETP.NE.OR P1, PT, RZ, c[0x0][0x1ec], P1 ;  /* 0x00007b00ff007a0c */ /* 0x000fe20000f25670 */
[----:B------:R-:W-:Y:S02]  /*0490*/  IMAD R18, R0, c[0x0][0x1d8], R17 ;  /* 0x0000760000127a24 */ /* 0x000fe400078e0211 */
[----:B------:R-:W-:Y:S01]  /*04a0*/  IMAD.IADD R28, R16, 0x1, -R9 ;  /* 0x00000001101c7824 */ /* 0x000fe200078e0a09 */
[----:B------:R-:W-:Y:S01]  /*04b0*/  SHF.R.S32.HI R30, RZ, 0x2, R5 ;  /* 0x00000002ff1e7819 */ /* 0x000fe20000011405 */
[----:B------:R-:W-:-:S02]  /*04c0*/  IMAD.SHL.U32 R18, R18, 0x40, RZ ;  /* 0x0000004012127824 */ /* 0x000fc400078e00ff */
[----:B------:R-:W-:Y:S02]  /*04d0*/  IMAD.SHL.U32 R29, R28, 0x2, RZ ;  /* 0x000000021c1d7824 */ /* 0x000fe400078e00ff */
[----:B------:R-:W-:Y:S01]  /*04e0*/  IMAD R32, R30, 0x8, R18 ;  /* 0x000000081e207824 */ /* 0x000fe200078e0212 */
[C---:B0-----:R-:W-:Y:S01]  /*04f0*/  @P0 LEA R6, P3, R0.reuse, c[0x0][0x1f8], 0x2 ;  /* 0x00007e0000060a11 */ /* 0x041fe200078610ff */
[----:B------:R-:W-:Y:S02]  /*0500*/  @!P5 IMAD.MOV.U32 R14, RZ, RZ, 0x2 ;  /* 0x00000002ff0ed424 */ /* 0x000fe400078e00ff */
[----:B------:R-:W-:Y:S02]  /*0510*/  @!P1 IMAD.MOV.U32 R9, RZ, RZ, 0x2 ;  /* 0x00000002ff099424 */ /* 0x000fe400078e00ff */
[----:B------:R-:W-:Y:S01]  /*0520*/  @P2 IMAD.MOV.U32 R13, RZ, RZ, 0x2 ;  /* 0x00000002ff0d2424 */ /* 0x000fe200078e00ff */
[----:B------:R-:W-:Y:S01]  /*0530*/  @P0 LEA.HI.X R7, R0, c[0x0][0x1fc], R11, 0x2, P3 ;  /* 0x00007f0000070a11 */ /* 0x000fe200018f140b */
[----:B------:R-:W-:-:S04]  /*0540*/  @!P1 IMAD.WIDE R10, R10, R9, c[0x0][0x180] ;  /* 0x000060000a0a9625 */ /* 0x000fc800078e0209 */
[----:B------:R0:W5:Y:S01]  /*0550*/  @P0 LDG.E R27, [R6.64] ;  /* 0x00000024061b0981 */ /* 0x000162000c1e1900 */
[----:B---3--:R-:W-:-:S03]  /*0560*/  IADD3 R22, R43, -0x1, RZ ;  /* 0xffffffff2b167810 */ /* 0x008fc60007ffe0ff */
[----:B------:R1:W5:Y:S02]  /*0570*/  @!P1 LDG.E R31, [R10.64] ;  /* 0x000000240a1f9981 */ /* 0x000364000c1e1900 */
[----:B------:R-:W-:-:S04]  /*0580*/  @!P5 IMAD R5, R22, 0x8, R29 ;  /* 0x000000081605d824 */ /* 0x000fc800078e021d */
[----:B------:R-:W-:Y:S02]  /*0590*/  @!P5 IMAD R5, R32, c[0x0][0x1d4], R5 ;  /* 0x000075002005da24 */ /* 0x000fe400078e0205 */
[----:B------:R-:W-:-:S04]  /*05a0*/  @P2 IMAD R8, R2, c[0x0][0x1d8], R17 ;  /* 0x0000760002082a24 */ /* 0x000fc800078e0211 */
[----:B------:R-:W-:Y:S02]  /*05b0*/  @P2 IMAD R12, R8, 0x40, R3 ;  /* 0x00000040080c2824 */ /* 0x000fe400078e0203 */
[----:B------:R-:W-:-:S04]  /*05c0*/  @!P5 IMAD.WIDE R8, R5, R14, c[0x0][0x198] ;  /* 0x000066000508d625 */ /* 0x000fc800078e020e */
[----:B------:R-:W-:Y:S01]  /*05d0*/  @P2 IMAD.WIDE R12, R12, R13, c[0x0][0x230] ;  /* 0x00008c000c0c2625 */ /* 0x000fe200078e020d */
[----:B------:R1:W5:Y:S04]  /*05e0*/  @!P5 LDG.E R36, [R8.64] ;  /* 0x000000240824d981 */ /* 0x000368000c1e1900 */
[----:B------:R1:W5:Y:S01]  /*05f0*/  @P2 LDG.E R21, [R12.64] ;  /* 0x000000240c152981 */ /* 0x000362000c1e1900 */
[----:B------:R-:W2:Y:S08]  /*0600*/  I2F.RP R5, R20 ;  /* 0x0000001400057306 */ /* 0x000eb00000209400 */
[----:B--2---:R-:W2:Y:S02]  /*0610*/  MUFU.RCP R5, R5 ;  /* 0x0000000500057308 */ /* 0x004ea40000001000 */
[----:B--2---:R-:W-:-:S06]  /*0620*/  IADD3 R14, R5, 0xffffffe, RZ ;  /* 0x0ffffffe050e7810 */ /* 0x004fcc0007ffe0ff */
[----:B------:R2:W3:Y:S01]  /*0630*/  F2I.FTZ.U32.TRUNC.NTZ R15, R14 ;  /* 0x0000000e000f7305 */ /* 0x0004e2000021f000 */
[----:B0-----:R-:W-:Y:S01]  /*0640*/  IABS R6, R22 ;  /* 0x0000001600067213 */ /* 0x001fe20000000000 */
[----:B--2---:R-:W-:Y:S02]  /*0650*/  IMAD.MOV.U32 R14, RZ, RZ, RZ ;  /* 0x000000ffff0e7224 */ /* 0x004fe400078e00ff */
[----:B---3--:R-:W-:-:S04]  /*0660*/  IMAD.MOV R7, RZ, RZ, -R15 ;  /* 0x000000ffff077224 */ /* 0x008fc800078e0a0f */
[----:B------:R-:W-:-:S04]  /*0670*/  IMAD R7, R7, R20, RZ ;  /* 0x0000001407077224 */ /* 0x000fc800078e02ff */
        /* <DEDUP_REMOVED lines=13> */
[----:B-1----:R-:W-:Y:S02]  /*0750*/  IMAD.MOV.U32 R9, RZ, RZ, 0x2 ;  /* 0x00000002ff097424 */ /* 0x002fe400078e00ff */
        /* <DEDUP_REMOVED lines=15> */
.L_x_256:
[----:B01----:R-:W-:Y:S05]  /*0850*/  BSYNC B0 ;  /* 0x0000000000007941 */ /* 0x003fea0003800000 */
.L_x_255:
[----:B------:R-:W-:Y:S01]  /*0860*/  ISETP.GE.AND P1, PT, R22, RZ, PT ;  /* 0x000000ff1600720c */ /* 0x000fe20003f26270 */
[----:B-----5:R-:W-:Y:S01]  /*0870*/  @!P4 HFMA2.MMA R36, R36, 1, 1, R31 ;  /* 0x3c003c002424c835 */ /* 0x020fe2000000001f */
[----:B------:R-:W-:Y:S01]  /*0880*/  @!P0 IMAD.IADD R5, R5, 0x1, -R20 ;  /* 0x0000000105058824 */ /* 0x000fe200078e0a14 */
[----:B------:R-:W-:Y:S01]  /*0890*/  ULDC.U8 UR4, c[0x0][0x1e4] ;  /* 0x0000790000047ab9 */ /* 0x000fe20000000000 */
[----:B------:R-:W-:Y:S01]  /*08a0*/  ISETP.NE.AND P0, PT, RZ, c[0x0][0x1d4], PT ;  /* 0x00007500ff007a0c */ /* 0x000fe20003f05270 */
[----:B------:R-:W-:Y:S01]  /*08b0*/  IMAD R23, R0, c[0x0][0x1d4], RZ ;  /* 0x0000750000177a24 */ /* 0x000fe200078e02ff */
[----:B------:R-:W-:Y:S01]  /*08c0*/  HADD2 R33, R33, R4 ;  /* 0x0000000421217230 */ /* 0x000fe20000000000 */
[----:B------:R-:W-:Y:S02]  /*08d0*/  IMAD.MOV.U32 R19, RZ, RZ, R5 ;  /* 0x000000ffff137224 */ /* 0x000fe400078e0005 */
[----:B------:R-:W-:Y:S01]  /*08e0*/  IMAD R34, R34, c[0x0][0x1d8], RZ ;  /* 0x0000760022227a24 */ /* 0x000fe200078e02ff */
[----:B------:R-:W-:Y:S01]  /*08f0*/  SHF.R.S32.HI R24, RZ, 0x1f, R23 ;  /* 0x0000001fff187819 */ /* 0x000fe20000011417 */
[----:B------:R-:W-:Y:S01]  /*0900*/  @P2 HMUL2 R36, R36, R21 ;  /* 0x0000001524242232 */ /* 0x000fe20000000000 */
[----:B------:R-:W-:Y:S01]  /*0910*/  ISETP.LT.AND P2, PT, RZ, c[0x0][0x1e0], PT ;  /* 0x00007800ff007a0c */ /* 0x000fe20003f41270 */
[----:B------:R-:W-:Y:S01]  /*0920*/  @!P1 IMAD.MOV R19, RZ, RZ, -R19 ;  /* 0x000000ffff139224 */ /* 0x000fe200078e0a13 */
[----:B------:R-:W-:-:S03]  /*0930*/  ISETP.NE.AND P1, PT, RZ, UR4, PT ;  /* 0x00000004ff007c0c */ /* 0x000fc6000bf25270 */
[----:B------:R-:W-:Y:S02]  /*0940*/  @!P0 LOP3.LUT R19, RZ, c[0x0][0x1d4], RZ, 0x33, !PT ;  /* 0x00007500ff138a12 */ /* 0x000fe400078e33ff */
[----:B------:R-:W-:-:S08]  /*0950*/  ISETP.GE.AND P0, PT, R16, 0x20, PT ;  /* 0x000000201000780c */ /* 0x000fd00003f06270 */
        /* <DEDUP_REMOVED lines=41> */
[----:B------:R-:W-:Y:S02]  /*0bf0*/  IMAD.MOV.U32 R5, RZ, RZ, c[0x4][0xcc] ;  /* 0x01003300ff057624 */ /* 0x000fe400078e00ff */
[----:B------:R-:W-:Y:S01]  /*0c00*/  IMAD.MOV.U32 R6, RZ, RZ, c[0x4][0xd0] ;  /* 0x01003400ff067624 */ /* 0x000fe200078e00ff */
[----:B------:R-:W0:Y:S01]  /*0c10*/  LDC.64 R14, c[0x4][R14] ;  /* 0x010000000e0e7b82 */ /* 0x000e220000000a00 */
[----:B------:R-:W-:Y:S02]  /*0c20*/  IMAD.MOV.U32 R7, RZ, RZ, c[0x4][0xd4] ;  /* 0x01003500ff077624 */ /* 0x000fe400078e00ff */
[----:B------:R-:W-:-:S02]  /*0c30*/  IMAD.MOV.U32 R8, RZ, RZ, 0x53f ;  /* 0x0000053fff087424 */ /* 0x000fc400078e00ff */
[----:B------:R-:W-:Y:S02]  /*0c40*/  IMAD.MOV.U32 R10, RZ, RZ, c[0x4][0xb0] ;  /* 0x01002c00ff0a7624 */ /* 0x000fe400078e00ff */
[----:B------:R-:W-:Y:S02]  /*0c50*/  IMAD.MOV.U32 R11, RZ, RZ, c[0x4][0xb4] ;  /* 0x01002d00ff0b7624 */ /* 0x000fe400078e00ff */
[----:B------:R-:W-:Y:S02]  /*0c60*/  IMAD.MOV.U32 R12, RZ, RZ, 0x1 ;  /* 0x00000001ff0c7424 */ /* 0x000fe400078e00ff */
[----:B------:R-:W-:Y:S02]  /*0c70*/  IMAD.MOV.U32 R13, RZ, RZ, RZ ;  /* 0x000000ffff0d7224 */ /* 0x000fe400078e00ff */
[----:B------:R-:W-:Y:S01]  /*0c80*/  LEPC R20 ;  /* 0x000000000014734e */ /* 0x000fe20000000000 */
[----:B------:R-:W-:Y:S02]  /*0c90*/  MOV R3, 0xd00 ;  /* 0x00000d0000037802 */ /* 0x000fe40000000f00 */
[----:B------:R-:W-:Y:S02]  /*0ca0*/  MOV R0, 0xc80 ;  /* 0x00000c8000007802 */ /* 0x000fe40000000f00 */
[----:B------:R-:W-:-:S02]  /*0cb0*/  MOV R9, 0x0 ;  /* 0x0000000000097802 */ /* 0x000fc40000000f00 */
[----:B------:R-:W-:Y:S02]  /*0cc0*/  MOV R26, 0x0 ;  /* 0x00000000001a7802 */ /* 0x000fe40000000f00 */
[----:B------:R-:W-:-:S04]  /*0cd0*/  IADD3 R20, P0, P1, -R0, R3, R20 ;  /* 0x0000000300147210 */ /* 0x000fc8000791e114 */
[----:B------:R-:W-:-:S04]  /*0ce0*/  IADD3.X R21, ~R26, R9, R21, P0, P1 ;  /* 0x000000091a157210 */ /* 0x000fc800007e2515 */
[----:B0-----:R-:W-:Y:S05]  /*0cf0*/  CALL.ABS.NOINC R14 ;  /* 0x000000000e007343 */ /* 0x001fea0003c00000 */
.L_x_259:
        /* <DEDUP_REMOVED lines=9> */
.L_x_260:
        /* <DEDUP_REMOVED lines=42> */
.L_x_264:
        /* <DEDUP_REMOVED lines=34> */
.L_x_267:
[----:B------:R-:W-:Y:S05]  /*1250*/  BSYNC B2 ;  /* 0x0000000000027941 */ /* 0x000fea0003800000 */
.L_x_266:
[----:B------:R-:W-:Y:S01]  /*1260*/  PRMT R6, R36, 0x7632, R6 ;  /* 0x0000763224067816 */ /* 0x000fe20000000006 */
[----:B------:R0:W-:Y:S04]  /*1270*/  STS.U16 [R13+0x110], R36 ;  /* 0x000110240d007388 */ /* 0x0001e80000000400 */
[----:B------:R0:W-:Y:S02]  /*1280*/  STS.U16 [R12], R6 ;  /* 0x000000060c007388 */ /* 0x0001e40000000400 */
.L_x_265:
[----:B------:R-:W-:Y:S05]  /*1290*/  BSYNC B1 ;  /* 0x0000000000017941 */ /* 0x000fea0003800000 */
.L_x_263:
[----:B------:R-:W-:Y:S01]  /*12a0*/  PRMT R5, R33, 0x7632, R5 ;  /* 0x0000763221057816 */ /* 0x000fe20000000005 */
[----:B------:R1:W-:Y:S04]  /*12b0*/  STS.U16 [R4+0x110], R33 ;  /* 0x0001102104007388 */ /* 0x0003e80000000400 */
[----:B------:R1:W-:Y:S02]  /*12c0*/  STS.U16 [R38], R5 ;  /* 0x0000000526007388 */ /* 0x0003e40000000400 */
.L_x_262:
[----:B------:R-:W-:Y:S05]  /*12d0*/  BSYNC B0 ;  /* 0x0000000000007941 */ /* 0x000fea0003800000 */
.L_x_261:
[----:B------:R-:W-:Y:S06]  /*12e0*/  BAR.SYNC.DEFER_BLOCKING 0x0 ;  /* 0x0000000000007b1d */ /* 0x000fec0000010000 */
[----:B------:R-:W-:Y:S01]  /*12f0*/  BSSY B0, `(.L_x_268) ;  /* 0x0000005000007945 */ /* 0x000fe20003800000 */
[----:B------:R-:W-:Y:S05]  /*1300*/  @!P6 BRA `(.L_x_269) ;  /* 0x000000300000e947 */ /* 0x000fea0003800000 */
[----:B------:R-:W-:Y:S01]  /*1310*/  ISETP.NE.AND P0, PT, RZ, c[0x0][0x1ec], PT ;  /* 0x00007b00ff007a0c */ /* 0x000fe20003f05270 */
[----:B01----:R0:W1:-:S12]  /*1320*/  LDS R33, [R0] ;  /* 0x0000000000217984 */ /* 0x0030580000000800 */
[----:B------:R0:W2:Y:S02]  /*1330*/  @!P0 LDS R36, [R3] ;  /* 0x0000000003248984 */ /* 0x0000a40000000800 */
.L_x_269:
[----:B------:R-:W-:Y:S05]  /*1340*/  BSYNC B0 ;  /* 0x0000000000007941 */ /* 0x000fea0003800000 */
.L_x_268:
[----:B------:R-:W-:Y:S06]  /*1350*/  BAR.SYNC.DEFER_BLOCKING 0x0 ;  /* 0x0000000000007b1d */ /* 0x000fec0000010000 */
[----:B------:R-:W-:Y:S05]  /*1360*/  BRA `(.L_x_258) ;  /* 0x0000035000007947 */ /* 0x000fea0003800000 */
.L_x_257:
        /* <DEDUP_REMOVED lines=25> */
.L_x_270:
        /* <DEDUP_REMOVED lines=8> */
[----:B0-----:R-:W-:Y:S01]  /*1580*/  FMUL.FTZ R4, R3, R0 ;  /* 0x0000000003047220 */ /* 0x001fe20000410000 */
[----:B------:R-:W-:-:S02]  /*1590*/  HADD2.F32 R3, -RZ, R36.H1_H1 ;  /* 0x30000024ff037230 */ /* 0x000fc40000004100 */
[----:B------:R-:W-:Y:S01]  /*15a0*/  HADD2.F32 R36, -RZ, R36.H0_H0 ;  /* 0x20000024ff247230 */ /* 0x000fe20000004100 */
        /* <DEDUP_REMOVED lines=16> */
.L_x_271:
[----:B------:R-:W-:Y:S05]  /*16b0*/  BSYNC B0 ;  /* 0x0000000000007941 */ /* 0x000fea0003800000 */
.L_x_258:
[----:B------:R-:W-:Y:S01]  /*16c0*/  ISETP.GT.AND P0, PT, R16, 0x1f, PT ;  /* 0x0000001f1000780c */ /* 0x000fe20003f04270 */
[----:B------:R-:W-:Y:S01]  /*16d0*/  BSSY B0, `(.L_x_272) ;  /* 0x000001c000007945 */ /* 0x000fe20003800000 */
[----:B0-----:R-:W-:-:S11]  /*16e0*/  IMAD.MOV.U32 R0, RZ, RZ, RZ ;  /* 0x000000ffff007224 */ /* 0x001fd600078e00ff */
[----:B------:R-:W-:Y:S05]  /*16f0*/  @P0 BRA `(.L_x_273) ;  /* 0x0000019000000947 */ /* 0x000fea0003800000 */
[----:B-1----:R0:W-:Y:S01]  /*1700*/  STS [R16.X4+0x10], R33 ;  /* 0x0000102110007388 */ /* 0x0021e20000004800 */
[----:B------:R-:W-:Y:S01]  /*1710*/  ISETP.NE.AND P0, PT, RZ, c[0x0][0x1ec], PT ;  /* 0x00007b00ff007a0c */ /* 0x000fe20003f05270 */
[----:B--2---:R-:W-:-:S10]  /*1720*/  HFMA2.MMA R0, R33, R36, -RZ ;  /* 0x0000002421007235 */ /* 0x004fd400001000ff */
[--C-:B------:R-:W-:Y:S02]  /*1730*/  HADD2.F32 R6, -RZ, R0.reuse.H0_H0 ;  /* 0x20000000ff067230 */ /* 0x100fe40000004100 */
[----:B------:R-:W-:Y:S01]  /*1740*/  HADD2.F32 R7, -RZ, R0.H1_H1 ;  /* 0x30000000ff077230 */ /* 0x000fe20000004100 */
[----:B------:R-:W-:Y:S05]  /*1750*/  @P0 BRA `(.L_x_274) ;  /* 0x0000006000000947 */ /* 0x000fea0003800000 */
[----:B0-----:R-:W-:Y:S01]  /*1760*/  IMAD R3, R19, 0x8, R29 ;  /* 0x0000000813037824 */ /* 0x001fe200078e021d */
[----:B------:R0:W-:Y:S01]  /*1770*/  STS [R16.X4+0x90], R31 ;  /* 0x0000901f10007388 */ /* 0x0001e20000004800 */
[----:B------:R-:W-:Y:S02]  /*1780*/  IMAD.MOV.U32 R4, RZ, RZ, 0x2 ;  /* 0x00000002ff047424 */ /* 0x000fe400078e00ff */
[----:B------:R-:W-:-:S04]  /*1790*/  IMAD R3, R32, c[0x0][0x1d4], R3 ;  /* 0x0000750020037a24 */ /* 0x000fc800078e0203 */
[----:B------:R-:W-:-:S05]  /*17a0*/  IMAD.WIDE R4, R3, R4, c[0x0][0x198] ;  /* 0x0000660003047625 */ /* 0x000fca00078e0204 */
[----:B------:R0:W-:Y:S02]  /*17b0*/  STG.E [R4.64], R36 ;  /* 0x0000002404007986 */ /* 0x0001e4000c101924 */
.L_x_274:
[----:B0-----:R-:W-:Y:S01]  /*17c0*/  FADD.FTZ R56, R6, R7 ;  /* 0x0000000706387221 */ /* 0x001fe20000010000 */
[----:B------:R-:W-:Y:S05]  /*17d0*/  BRA.DIV ~URZ, `(.L_x_275) ;  /* 0x000053327f007947 */ /* 0x000fea000b800000 */
[----:B------:R0:W1:Y:S02]  /*17e0*/  SHFL.BFLY PT, R3, R56, 0x10, 0x1f ;  /* 0x0e001f0038037f89 */ /* 0x00006400000e0000 */
.L_x_375:
[----:B01----:R-:W-:Y:S01]  /*17f0*/  FADD.FTZ R56, R56, R3 ;  /* 0x0000000338387221 */ /* 0x003fe20000010000 */
[----:B------:R-:W-:Y:S05]  /*1800*/  BRA.DIV ~URZ, `(.L_x_276) ;  /* 0x000053627f007947 */ /* 0x000fea000b800000 */
[----:B------:R-:W0:Y:S02]  /*1810*/  SHFL.BFLY PT, R0, R56, 0x8, 0x1f ;  /* 0x0d001f0038007f89 */ /* 0x000e2400000e0000 */
[----:B0-----:R-:W-:-:S05]  /*1820*/  FADD.FTZ R0, R56, R0 ;  /* 0x0000000038007221 */ /* 0x001fca0000010000 */
[----:B------:R-:W0:Y:S02]  /*1830*/  SHFL.BFLY PT, R3, R0, 0x4, 0x1f ;  /* 0x0c801f0000037f89 */ /* 0x000e2400000e0000 */
[----:B0-----:R-:W-:-:S05]  /*1840*/  FADD.FTZ R3, R0, R3 ;  /* 0x0000000300037221 */ /* 0x001fca0000010000 */
[----:B------:R-:W0:Y:S02]  /*1850*/  SHFL.BFLY PT, R4, R3, 0x2, 0x1f ;  /* 0x0c401f0003047f89 */ /* 0x000e2400000e0000 */
[----:B0-----:R-:W-:-:S05]  /*1860*/  FADD.FTZ R4, R3, R4 ;  /* 0x0000000403047221 */ /* 0x001fca0000010000 */
[----:B------:R0:W1:Y:S02]  /*1870*/  SHFL.BFLY PT, R3, R4, 0x1, 0x1f ;  /* 0x0c201f0004037f89 */ /* 0x00006400000e0000 */
.L_x_376:
[----:B-1----:R-:W-:Y:S02]  /*1880*/  FADD.FTZ R0, R3, R4 ;  /* 0x0000000403007221 */ /* 0x002fe40000010000 */
.L_x_273:
[----:B------:R-:W-:Y:S05]  /*1890*/  BSYNC B0 ;  /* 0x0000000000007941 */ /* 0x000fea0003800000 */
.L_x_272:
        /* <DEDUP_REMOVED lines=11> */
[----:B01----:R-:W-:Y:S02]  /*1950*/  IMAD.MOV.U32 R4, RZ, RZ, 0x2 ;  /* 0x00000002ff047424 */ /* 0x003fe400078e00ff */
[----:B------:R-:W-:-:S04]  /*1960*/  IMAD R3, R17, c[0x0][0x220], R0 ;  /* 0x0000880011037a24 */ /* 0x000fc800078e0200 */
[----:B------:R-:W-:-:S04]  /*1970*/  IMAD R3, R3, c[0x0][0x220], R0 ;  /* 0x0000880003037a24 */ /* 0x000fc800078e0200 */
[----:B------:R-:W-:-:S06]  /*1980*/  IMAD.WIDE R4, R3, R4, c[0x0][0x218] ;  /* 0x0000860003047625 */ /* 0x000fcc00078e0204 */
[----:B------:R-:W3:Y:S02]  /*1990*/  LDG.E.U16 R4, [R4.64] ;  /* 0x0000002404047981 */ /* 0x000ee4000c1e1500 */
[----:B---3--:R-:W-:-:S05]  /*19a0*/  HADD2.F32 R3, -RZ, R4.H0_H0 ;  /* 0x20000004ff037230 */ /* 0x008fca0000004100 */
[----:B------:R-:W-:-:S05]  /*19b0*/  FADD.FTZ R52, R52, R3 ;  /* 0x0000000334347221 */ /* 0x000fca0000010000 */
.L_x_278:
[----:B------:R3:W-:Y:S02]  /*19c0*/  STS [R7.X4+0x110], R52 ;  /* 0x0001103407007388 */ /* 0x0007e40000004800 */
.L_x_277:
[----:B------:R-:W-:Y:S01]  /*19d0*/  WARPSYNC 0xffffffff ;  /* 0xffffffff00007948 */ /* 0x000fe20003800000 */
[----:B------:R-:W-:Y:S01]  /*19e0*/  BAR.SYNC.DEFER_BLOCKING 0x0 ;  /* 0x0000000000007b1d */ /* 0x000fe20000010000 */
[--C-:B------:R-:W-:Y:S01]  /*19f0*/  IADD3 R0, R22, 0x7, -R21.reuse ;  /* 0x0000000716007810 */ /* 0x100fe20007ffe815 */
[----:B------:R-:W-:-:S03]  /*1a00*/  IMAD.IADD R20, R30, 0x1, R21 ;  /* 0x000000011e147824 */ /* 0x000fc600078e0215 */
[----:B------:R-:W-:Y:S01]  /*1a10*/  SHF.R.S32.HI R3, RZ, 0x1f, R0 ;  /* 0x0000001fff037819 */ /* 0x000fe20000011400 */
[----:B------:R-:W-:Y:S02]  /*1a20*/  ULDC UR4, c[0x0][0x1ec] ;  /* 0x00007b0000047ab9 */ /* 0x000fe40000000800 */
[----:B------:R-:W-:Y:S01]  /*1a30*/  UISETP.NE.AND UP0, UPT, URZ, UR4, UPT ;  /* 0x000000043f00728c */ /* 0x000fe2000bf05270 */
[----:B------:R-:W-:-:S04]  /*1a40*/  LEA.HI R3, R3, R0, RZ, 0x3 ;  /* 0x0000000003037211 */ /* 0x000fc800078f18ff */
[----:B------:R-:W-:Y:S02]  /*1a50*/  LOP3.LUT R0, R3, 0xfffffff8, RZ, 0xc0, !PT ;  /* 0xfffffff803007812 */ /* 0x000fe400078ec0ff */
[----:B------:R-:W-:-:S03]  /*1a60*/  PLOP3.LUT P2, PT, PT, PT, UP0, 0x80, 0x0 ;  /* 0x000000000000781c */ /* 0x000fc60003f4f008 */
[----:B------:R-:W-:Y:S02]  /*1a70*/  IMAD.IADD R47, R0, 0x1, R21 ;  /* 0x00000001002f7824 */ /* 0x000fe400078e0215 */
[----:B------:R-:W-:-:S03]  /*1a80*/  IMAD R0, R34, c[0x0][0x1d0], R17 ;  /* 0x0000740022007a24 */ /* 0x000fc600078e0211 */
[----:B------:R-:W-:Y:S01]  /*1a90*/  ISETP.GE.AND P0, PT, R20, R47, PT ;  /* 0x0000002f1400720c */ /* 0x000fe20003f06270 */
[----:B------:R4:W0:Y:S04]  /*1aa0*/  LDS R53, [R28.X4+0x10] ;  /* 0x000010001c357984 */ /* 0x0008280000004800 */
[----:B------:R4:W3:Y:S04]  /*1ab0*/  LDS R50, [R28.X4+0x20] ;  /* 0x000020001c327984 */ /* 0x0008e80000004800 */
[----:B------:R4:W2:Y:S04]  /*1ac0*/  LDS R51, [R28.X4+0x30] ;  /* 0x000030001c337984 */ /* 0x0008a80000004800 */
[----:B------:R4:W1:Y:S04]  /*1ad0*/  LDS R48, [R28.X4+0x40] ;  /* 0x000040001c307984 */ /* 0x0008680000004800 */
[----:B------:R4:W0:Y:S04]  /*1ae0*/  LDS R49, [R28.X4+0x50] ;  /* 0x000050001c317984 */ /* 0x0008280000004800 */
[----:B------:R4:W0:Y:S04]  /*1af0*/  LDS R46, [R28.X4+0x60] ;  /* 0x000060001c2e7984 */ /* 0x0008280000004800 */
[----:B------:R4:W0:Y:S04]  /*1b00*/  LDS R44, [R28.X4+0x70] ;  /* 0x000070001c2c7984 */ /* 0x0008280000004800 */
[----:B------:R4:W0:Y:S01]  /*1b10*/  LDS R42, [R28.X4+0x80] ;  /* 0x000080001c2a7984 */ /* 0x0008220000004800 */
[----:B------:R-:W-:Y:S05]  /*1b20*/  @P2 BRA `(.L_x_279) ;  /* 0x0000008000002947 */ /* 0x000fea0003800000 */
[----:B------:R4:W3:Y:S04]  /*1b30*/  LDS R45, [R28.X4+0x90] ;  /* 0x000090001c2d7984 */ /* 0x0008e80000004800 */
[----:B------:R4:W2:Y:S04]  /*1b40*/  LDS R40, [R28.X4+0xa0] ;  /* 0x0000a0001c287984 */ /* 0x0008a80000004800 */
[----:B------:R4:W1:Y:S04]  /*1b50*/  LDS R41, [R28.X4+0xb0] ;  /* 0x0000b0001c297984 */ /* 0x0008680000004800 */
[----:B-1----:R4:W1:Y:S04]  /*1b60*/  LDS R38, [R28.X4+0xc0] ;  /* 0x0000c0001c267984 */ /* 0x0028680000004800 */
[----:B------:R4:W0:Y:S04]  /*1b70*/  LDS R39, [R28.X4+0xd0] ;  /* 0x0000d0001c277984 */ /* 0x0008280000004800 */
[----:B------:R4:W0:Y:S04]  /*1b80*/  LDS R37, [R28.X4+0xe0] ;  /* 0x0000e0001c257984 */ /* 0x0008280000004800 */
[----:B--2---:R4:W2:Y:S04]  /*1b90*/  LDS R36, [R28.X4+0xf0] ;  /* 0x0000f0001c247984 */ /* 0x0048a80000004800 */
[----:B------:R4:W0:Y:S02]  /*1ba0*/  LDS R26, [R28.X4+0x100] ;  /* 0x000100001c1a7984 */ /* 0x0008240000004800 */
.L_x_279:
[----:B------:R-:W-:Y:S01]  /*1bb0*/  BSSY B0, `(.L_x_280) ;  /* 0x000013b000007945 */ /* 0x000fe20003800000 */
[----:B------:R-:W-:Y:S01]  /*1bc0*/  IMAD.SHL.U32 R0, R0, 0x40, RZ ;  /* 0x0000004000007824 */ /* 0x000fe200078e00ff */
[----:B------:R-:W-:Y:S05]  /*1bd0*/  @P0 BRA `(.L_x_281) ;  /* 0x0000138000000947 */ /* 0x000fea0003800000 */
[----:B----4-:R-:W-:Y:S02]  /*1be0*/  IMAD R28, R2, c[0x0][0x1d8], R17 ;  /* 0x00007600021c7a24 */ /* 0x010fe400078e0211 */
[----:B------:R-:W-:-:S02]  /*1bf0*/  IMAD R15, R18, c[0x0][0x1d4], R29 ;  /* 0x00007500120f7a24 */ /* 0x000fc400078e021d */
[--C-:B------:R-:W-:Y:S02]  /*1c00*/  IMAD R28, R28, 0x40, R29.reuse ;  /* 0x000000401c1c7824 */ /* 0x100fe400078e021d */
[----:B------:R-:W-:Y:S01]  /*1c10*/  IMAD R14, R0, c[0x0][0x1d4], R29 ;  /* 0x00007500000e7a24 */ /* 0x000fe200078e021d */
[----:B------:R-:W-:Y:S01]  /*1c20*/  SHF.R.S32.HI R11, RZ, 0x1f, R15 ;  /* 0x0000001fff0b7819 */ /* 0x000fe2000001140f */
[----:B------:R-:W-:Y:S01]  /*1c30*/  IMAD.MOV.U32 R12, RZ, RZ, c[0x0][0x1e8] ;  /* 0x00007a00ff0c7624 */ /* 0x000fe200078e00ff */
[----:B------:R-:W-:Y:S01]  /*1c40*/  IADD3 R30, R28, 0x8, RZ ;  /* 0x000000081c1e7810 */ /* 0x000fe20007ffe0ff */
[----:B------:R-:W-:Y:S01]  /*1c50*/  IMAD.MOV.U32 R31, RZ, RZ, 0x2 ;  /* 0x00000002ff1f7424 */ /* 0x000fe200078e00ff */
[----:B------:R-:W-:Y:S01]  /*1c60*/  SHF.R.S32.HI R10, RZ, 0x1f, R14 ;  /* 0x0000001fff0a7819 */ /* 0x000fe2000001140e */
[----:B------:R-:W-:Y:S01]  /*1c70*/  IMAD R13, R17, c[0x0][0x220], R22 ;  /* 0x00008800110d7a24 */ /* 0x000fe200078e0216 */
[----:B------:R-:W-:Y:S01]  /*1c80*/  IADD3 R12, R12, c[0x0][0x210], RZ ;  /* 0x000084000c0c7a10 */ /* 0x000fe20007ffe0ff */
[----:B------:R-:W-:-:S04]  /*1c90*/  IMAD.WIDE R28, R28, R31, c[0x0][0x230] ;  /* 0x00008c001c1c7625 */ /* 0x000fc800078e021f */
[----:B------:R-:W-:-:S04]  /*1ca0*/  IMAD.WIDE R30, R30, R31, c[0x0][0x230] ;  /* 0x00008c001e1e7625 */ /* 0x000fc800078e021f */
.L_x_302:
[----:B------:R-:W-:-:S04]  /*1cb0*/  ISETP.NE.U32.AND P0, PT, RZ, c[0x0][0x200], PT ;  /* 0x00008000ff007a0c */ /* 0x000fc80003f05070 */
[----:B------:R-:W-:-:S13]  /*1cc0*/  ISETP.NE.AND.EX P0, PT, RZ, c[0x0][0x204], PT, P0 ;  /* 0x00008100ff007a0c */ /* 0x000fda0003f05300 */
[----:B------:R-:W-:Y:S02]  /*1cd0*/  @P0 SHF.R.S32.HI R3, RZ, 0x1f, R20 ;  /* 0x0000001fff030819 */ /* 0x000fe40000011414 */
[----:B------:R-:W-:-:S04]  /*1ce0*/  @P0 IADD3 R34, P1, P3, R20, c[0x0][0x200], R23 ;  /* 0x0000800014220a10 */ /* 0x000fc80007b3e017 */
[----:B------:R-:W-:Y:S02]  /*1cf0*/  @P0 IADD3.X R35, R3, c[0x0][0x204], R24, P1, P3 ;  /* 0x0000810003230a10 */ /* 0x000fe40000fe6418 */
[----:B------:R-:W-:-:S03]  /*1d00*/  IABS R3, c[0x0][0x1d4] ;  /* 0x0000750000037a13 */ /* 0x000fc60000000000 */
[----:B------:R4:W5:Y:S01]  /*1d10*/  @P0 LDG.E.U8 R9, [R34.64] ;  /* 0x0000002422090981 */ /* 0x000962000c1e1100 */
[----:B------:R-:W3:Y:S01]  /*1d20*/  I2F.RP R54, R3 ;  /* 0x0000000300367306 */ /* 0x000ee20000209400 */
[----:B------:R-:W-:Y:S01]  /*1d30*/  ISETP.GE.AND P3, PT, R20, RZ, PT ;  /* 0x000000ff1400720c */ /* 0x000fe20003f66270 */
[----:B------:R-:W-:Y:S01]  /*1d40*/  BSSY B1, `(.L_x_282) ;  /* 0x0000032000017945 */ /* 0x000fe20003800000 */
[----:B------:R-:W-:Y:S02]  /*1d50*/  ISETP.NE.AND P4, PT, RZ, c[0x0][0x1d4], PT ;  /* 0x00007500ff007a0c */ /* 0x000fe40003f85270 */
[----:B----4-:R-:W-:-:S03]  /*1d60*/  IABS R34, R20 ;  /* 0x0000001400227213 */ /* 0x010fc60000000000 */
[----:B---3--:R-:W3:Y:S02]  /*1d70*/  MUFU.RCP R54, R54 ;  /* 0x0000003600367308 */ /* 0x008ee40000001000 */
[----:B-1-3--:R-:W-:-:S06]  /*1d80*/  IADD3 R33, R54, 0xffffffe, RZ ;  /* 0x0ffffffe36217810 */ /* 0x00afcc0007ffe0ff */
[----:B------:R-:W1:Y:S02]  /*1d90*/  F2I.FTZ.U32.TRUNC.NTZ R33, R33 ;  /* 0x0000002100217305 */ /* 0x000e64000021f000 */
[----:B-1----:R-:W-:-:S04]  /*1da0*/  IMAD.MOV R32, RZ, RZ, -R33 ;  /* 0x000000ffff207224 */ /* 0x002fc800078e0a21 */
[----:B------:R-:W-:Y:S02]  /*1db0*/  IMAD R61, R32, R3, RZ ;  /* 0x00000003203d7224 */ /* 0x000fe400078e02ff */
[----:B------:R-:W-:-:S04]  /*1dc0*/  IMAD.MOV.U32 R32, RZ, RZ, RZ ;  /* 0x000000ffff207224 */ /* 0x000fc800078e00ff */
[----:B------:R-:W-:-:S06]  /*1dd0*/  IMAD.HI.U32 R61, R33, R61, R32 ;  /* 0x0000003d213d7227 */ /* 0x000fcc00078e0020 */
[----:B------:R-:W-:-:S04]  /*1de0*/  IMAD.HI.U32 R32, R61, R34, RZ ;  /* 0x000000223d207227 */ /* 0x000fc800078e00ff */
[----:B------:R-:W-:-:S04]  /*1df0*/  IMAD.MOV R32, RZ, RZ, -R32 ;  /* 0x000000ffff207224 */ /* 0x000fc800078e0a20 */
[----:B------:R-:W-:-:S05]  /*1e00*/  IMAD R32, R3, R32, R34 ;  /* 0x0000002003207224 */ /* 0x000fca00078e0222 */
[----:B------:R-:W-:-:S13]  /*1e10*/  ISETP.GT.U32.AND P1, PT, R3, R32, PT ;  /* 0x000000200300720c */ /* 0x000fda0003f24070 */
[----:B------:R-:W-:-:S05]  /*1e20*/  @!P1 IMAD.IADD R32, R32, 0x1, -R3 ;  /* 0x0000000120209824 */ /* 0x000fca00078e0a03 */
[----:B------:R-:W-:-:S13]  /*1e30*/  ISETP.GT.U32.AND P1, PT, R3, R32, PT ;  /* 0x000000200300720c */ /* 0x000fda0003f24070 */
[----:B------:R-:W-:-:S04]  /*1e40*/  @!P1 IMAD.IADD R32, R32, 0x1, -R3 ;  /* 0x0000000120209824 */ /* 0x000fc800078e0a03 */
[----:B------:R-:W-:-:S04]  /*1e50*/  IMAD.MOV.U32 R54, RZ, RZ, R32 ;  /* 0x000000ffff367224 */ /* 0x000fc800078e0020 */
[----:B------:R-:W-:Y:S01]  /*1e60*/  @!P3 IMAD.MOV R54, RZ, RZ, -R54 ;  /* 0x000000ffff36b224 */ /* 0x000fe200078e0a36 */
[----:B------:R-:W-:-:S04]  /*1e70*/  @!P4 LOP3.LUT R54, RZ, c[0x0][0x1d4], RZ, 0x33, !PT ;  /* 0x00007500ff36ca12 */ /* 0x000fc800078e33ff */
[----:B------:R-:W-:-:S04]  /*1e80*/  IADD3 R3, P1, R23, R54, RZ ;  /* 0x0000003617037210 */ /* 0x000fc80007f3e0ff */
[----:B------:R-:W-:Y:S02]  /*1e90*/  LEA.HI.X.SX32 R34, R54, R24, 0x1, P1 ;  /* 0x0000001836227211 */ /* 0x000fe400008f0eff */
[----:B------:R-:W-:Y:S02]  /*1ea0*/  ISETP.GE.AND P1, PT, R20, R22, PT ;  /* 0x000000161400720c */ /* 0x000fe40003f26270 */
[----:B------:R-:W-:-:S04]  /*1eb0*/  LEA R32, P3, R3, c[0x0][0x1a8], 0x2 ;  /* 0x00006a0003207a11 */ /* 0x000fc800078610ff */
[----:B------:R-:W-:Y:S02]  /*1ec0*/  LEA.HI.X R33, R3, c[0x0][0x1ac], R34, 0x2, P3 ;  /* 0x00006b0003217a11 */ /* 0x000fe400018f1422 */
[----:B------:R-:W-:-:S05]  /*1ed0*/  IADD3 R3, R54, c[0x0][0x1d4], RZ ;  /* 0x0000750036037a10 */ /* 0x000fca0007ffe0ff */
        /* <DEDUP_REMOVED lines=9> */
[----:B------:R-:W-:-:S05]  /*1f70*/  LEA.HI.X R35, R8, c[0x0][0x19c], R35, 0x1, P2 ;  /* 0x0000670008237a11 */ /* 0x000fca00010f0c23 */
[----:B------:R1:W5:Y:S01]  /*1f80*/  LDG.E R8, [R34.64] ;  /* 0x0000002422087981 */ /* 0x000362000c1e1900 */
[----:B------:R-:W-:Y:S02]  /*1f90*/  ULDC UR4, c[0x0][0x1ec] ;  /* 0x00007b0000047ab9 */ /* 0x000fe40000000800 */
[----:B------:R-:W-:-:S06]  /*1fa0*/  UISETP.NE.AND UP0, UPT, URZ, UR4, UPT ;  /* 0x000000043f00728c */ /* 0x000fcc000bf05270 */
[----:B------:R-:W-:-:S13]  /*1fb0*/  PLOP3.LUT P2, PT, PT, PT, UP0, 0x80, 0x0 ;  /* 0x000000000000781c */ /* 0x000fda0003f4f008 */
[----:B------:R-:W-:Y:S05]  /*1fc0*/  @P2 BRA `(.L_x_283) ;  /* 0x0000009000002947 */ /* 0x000fea0003800000 */
[----:B-1----:R-:W-:-:S13]  /*1fd0*/  ISETP.NE.AND P5, PT, R25, RZ, PT ;  /* 0x000000ff1900720c */ /* 0x002fda0003fa5270 */
[----:B------:R-:W3:Y:S01]  /*1fe0*/  @P5 LDG.E R61, [R28.64] ;  /* 0x000000241c3d5981 */ /* 0x000ee2000c1e1900 */
[----:B-----5:R-:W-:Y:S01]  /*1ff0*/  HFMA2.MMA R8, R8, 1, 1, R45 ;  /* 0x3c003c0008087835 */ /* 0x020fe2000000002d */
[----:B------:R-:W-:-:S04]  /*2000*/  IADD3 R35, P3, R15, R54, RZ ;  /* 0x000000360f237210 */ /* 0x000fc80007f7e0ff */
[----:B------:R-:W-:Y:S02]  /*2010*/  LEA.HI.X.SX32 R54, R54, R11, 0x1, P3 ;  /* 0x0000000b36367211 */ /* 0x000fe400018f0eff */
[----:B------:R-:W-:-:S04]  /*2020*/  LEA R34, P3, R35, c[0x0][0x198], 0x1 ;  /* 0x0000660023227a11 */ /* 0x000fc800078608ff */
[----:B------:R-:W-:Y:S01]  /*2030*/  LEA.HI.X R35, R35, c[0x0][0x19c], R54, 0x1, P3 ;  /* 0x0000670023237a11 */ /* 0x000fe200018f0c36 */
[----:B---3--:R-:W-:-:S05]  /*2040*/  @P5 HMUL2 R8, R8, R61 ;  /* 0x0000003d08085232 */ /* 0x008fca0000000000 */
[----:B------:R1:W-:Y:S03]  /*2050*/  STG.E [R34.64], R8 ;  /* 0x0000000822007986 */ /* 0x0003e6000c101924 */
.L_x_283:
[----:B-1----:R-:W-:Y:S05]  /*2060*/  BSYNC B1 ;  /* 0x0000000000017941 */ /* 0x002fea0003800000 */
.L_x_282:
[----:B------:R-:W-:Y:S01]  /*2070*/  BSSY B1, `(.L_x_284) ;  /* 0x000001a000017945 */ /* 0x000fe20003800000 */
[----:B------:R-:W-:Y:S01]  /*2080*/  IADD3 R54, R3, c[0x0][0x1d4], RZ ;  /* 0x0000750003367a10 */ /* 0x000fe20007ffe0ff */
        /* <DEDUP_REMOVED lines=17> */
[----:B------:R-:W-:Y:S01]  /*21a0*/  IADD3 R3, P3, R15, R56, RZ ;  /* 0x000000380f037210 */ /* 0x000fe20007f7e0ff */
[----:B-----5:R-:W-:-:S03]  /*21b0*/  HADD2 R7, R7, R40 ;  /* 0x0000002807077230 */ /* 0x020fc60000000000 */
[----:B------:R-:W-:Y:S02]  /*21c0*/  LEA.HI.X.SX32 R56, R56, R11, 0x1, P3 ;  /* 0x0000000b38387211 */ /* 0x000fe400018f0eff */
[----:B------:R-:W-:-:S04]  /*21d0*/  LEA R34, P3, R3, c[0x0][0x198], 0x1 ;  /* 0x0000660003227a11 */ /* 0x000fc800078608ff */
[----:B------:R-:W-:Y:S01]  /*21e0*/  LEA.HI.X R35, R3, c[0x0][0x19c], R56, 0x1, P3 ;  /* 0x0000670003237a11 */ /* 0x000fe200018f0c38 */
[----:B---3--:R-:W-:-:S07]  /*21f0*/  @P4 HFMA2.MMA R7, R7, R58, -RZ ;  /* 0x0000003a07074235 */ /* 0x008fce00001000ff */
[----:B------:R1:W-:Y:S04]  /*2200*/  STG.E [R34.64], R7 ;  /* 0x0000000722007986 */ /* 0x0003e8000c101924 */
.L_x_285:
[----:B-1----:R-:W-:Y:S05]  /*2210*/  BSYNC B1 ;  /* 0x0000000000017941 */ /* 0x002fea0003800000 */
.L_x_284:
        /* <DEDUP_REMOVED lines=18> */
[----:B------:R-:W3:Y:S01]  /*2340*/  @P4 LDG.E R61, [R30.64+0x10] ;  /* 0x000010241e3d4981 */ /* 0x000ee2000c1e1900 */
[----:B------:R-:W-:Y:S01]  /*2350*/  IADD3 R35, P3, R15, R54, RZ ;  /* 0x000000360f237210 */ /* 0x000fe20007f7e0ff */
[----:B-----5:R-:W-:-:S03]  /*2360*/  HADD2 R6, R6, R41 ;  /* 0x0000002906067230 */ /* 0x020fc60000000000 */
[----:B------:R-:W-:Y:S02]  /*2370*/  LEA.HI.X.SX32 R54, R54, R11, 0x1, P3 ;  /* 0x0000000b36367211 */ /* 0x000fe400018f0eff */
[----:B------:R-:W-:-:S04]  /*2380*/  LEA R34, P3, R35, c[0x0][0x198], 0x1 ;  /* 0x0000660023227a11 */ /* 0x000fc800078608ff */
[----:B------:R-:W-:Y:S01]  /*2390*/  LEA.HI.X R35, R35, c[0x0][0x19c], R54, 0x1, P3 ;  /* 0x0000670023237a11 */ /* 0x000fe200018f0c36 */
[----:B---3--:R-:W-:-:S05]  /*23a0*/  @P4 HMUL2 R6, R6, R61 ;  /* 0x0000003d06064232 */ /* 0x008fca0000000000 */
[----:B------:R1:W-:Y:S03]  /*23b0*/  STG.E [R34.64], R6 ;  /* 0x0000000622007986 */ /* 0x0003e6000c101924 */
.L_x_287:
[----:B-1----:R-:W-:Y:S05]  /*23c0*/  BSYNC B1 ;  /* 0x0000000000017941 */ /* 0x002fea0003800000 */
.L_x_286:
        /* <DEDUP_REMOVED lines=19> */
[----:B-----5:R-:W-:Y:S01]  /*2500*/  HFMA2.MMA R5, R5, 1, 1, R38 ;  /* 0x3c003c0005057835 */ /* 0x020fe20000000026 */
[----:B------:R-:W-:-:S04]  /*2510*/  IADD3 R3, P3, R15, R56, RZ ;  /* 0x000000380f037210 */ /* 0x000fc80007f7e0ff */
[----:B------:R-:W-:Y:S02]  /*2520*/  LEA.HI.X.SX32 R56, R56, R11, 0x1, P3 ;  /* 0x0000000b38387211 */ /* 0x000fe400018f0eff */
[----:B------:R-:W-:-:S04]  /*2530*/  LEA R34, P3, R3, c[0x0][0x198], 0x1 ;  /* 0x0000660003227a11 */ /* 0x000fc800078608ff */
[----:B------:R-:W-:Y:S01]  /*2540*/  LEA.HI.X R35, R3, c[0x0][0x19c], R56, 0x1, P3 ;  /* 0x0000670003237a11 */ /* 0x000fe200018f0c38 */
[----:B---3--:R-:W-:-:S05]  /*2550*/  @P4 HMUL2 R5, R5, R58 ;  /* 0x0000003a05054232 */ /* 0x008fca0000000000 */
[----:B------:R1:W-:Y:S03]  /*2560*/  STG.E [R34.64], R5 ;  /* 0x0000000522007986 */ /* 0x0003e6000c101924 */
.L_x_289:
[----:B-1----:R-:W-:Y:S05]  /*2570*/  BSYNC B1 ;  /* 0x0000000000017941 */ /* 0x002fea0003800000 */
.L_x_288:
        /* <DEDUP_REMOVED lines=8> */
[----:B0-----:R-:W-:-:S04]  /*2600*/  IADD3 R4, P2, R14, R3, RZ ;  /* 0x000000030e047210 */ /* 0x001fc80007f5e0ff */
        /* <DEDUP_REMOVED lines=8> */
[----:B0-----:R-:W-:-:S13]  /*2690*/  ISETP.NE.AND P4, PT, R25, RZ, PT ;  /* 0x000000ff1900720c */ /* 0x001fda0003f85270 */
[----:B------:R-:W3:Y:S01]  /*26a0*/  @P4 LDG.E R3, [R30.64+0x30] ;  /* 0x000030241e034981 */ /* 0x000ee2000c1e1900 */
[----:B------:R-:W-:Y:S01]  /*26b0*/  IADD3 R35, P3, R15, R54, RZ ;  /* 0x000000360f237210 */ /* 0x000fe20007f7e0ff */
[----:B-----5:R-:W-:-:S03]  /*26c0*/  HADD2 R4, R4, R39 ;  /* 0x0000002704047230 */ /* 0x020fc60000000000 */
[----:B------:R-:W-:Y:S02]  /*26d0*/  LEA.HI.X.SX32 R54, R54, R11, 0x1, P3 ;  /* 0x0000000b36367211 */ /* 0x000fe400018f0eff */
[----:B------:R-:W-:-:S04]  /*26e0*/  LEA R34, P3, R35, c[0x0][0x198], 0x1 ;  /* 0x0000660023227a11 */ /* 0x000fc800078608ff */
[----:B------:R-:W-:Y:S01]  /*26f0*/  LEA.HI.X R35, R35, c[0x0][0x19c], R54, 0x1, P3 ;  /* 0x0000670023237a11 */ /* 0x000fe200018f0c36 */
[----:B---3--:R-:W-:-:S07]  /*2700*/  @P4 HFMA2.MMA R4, R4, R3, -RZ ;  /* 0x0000000304044235 */ /* 0x008fce00001000ff */
[----:B------:R0:W-:Y:S04]  /*2710*/  STG.E [R34.64], R4 ;  /* 0x0000000422007986 */ /* 0x0001e8000c101924 */
.L_x_291:
[----:B0-----:R-:W-:Y:S05]  /*2720*/  BSYNC B1 ;  /* 0x0000000000017941 */ /* 0x001fea0003800000 */
.L_x_290:
        /* <DEDUP_REMOVED lines=26> */
.L_x_293:
[----:B0-----:R-:W-:Y:S05]  /*28d0*/  BSYNC B1 ;  /* 0x0000000000017941 */ /* 0x001fea0003800000 */
.L_x_292:
[----:B------:R-:W-:Y:S01]  /*28e0*/  BSSY B1, `(.L_x_294) ;  /* 0x0000019000017945 */ /* 0x000fe20003800000 */
        /* <DEDUP_REMOVED lines=17> */
[----:B--2--5:R-:W-:Y:S01]  /*2a00*/  HFMA2.MMA R59, R59, 1, 1, R36 ;  /* 0x3c003c003b3b7835 */ /* 0x024fe20000000024 */
[----:B------:R-:W-:-:S04]  /*2a10*/  IADD3 R35, P3, R15, R54, RZ ;  /* 0x000000360f237210 */ /* 0x000fc80007f7e0ff */
[----:B------:R-:W-:Y:S02]  /*2a20*/  LEA.HI.X.SX32 R54, R54, R11, 0x1, P3 ;  /* 0x0000000b36367211 */ /* 0x000fe400018f0eff */
[----:B------:R-:W-:-:S04]  /*2a30*/  LEA R34, P3, R35, c[0x0][0x198], 0x1 ;  /* 0x0000660023227a11 */ /* 0x000fc800078608ff */
[----:B------:R-:W-:Y:S01]  /*2a40*/  LEA.HI.X R35, R35, c[0x0][0x19c], R54, 0x1, P3 ;  /* 0x0000670023237a11 */ /* 0x000fe200018f0c36 */
[----:B---3--:R-:W-:-:S05]  /*2a50*/  @P4 HMUL2 R59, R59, R56 ;  /* 0x000000383b3b4232 */ /* 0x008fca0000000000 */
[----:B------:R0:W-:Y:S03]  /*2a60*/  STG.E [R34.64], R59 ;  /* 0x0000003b22007986 */ /* 0x0001e6000c101924 */
.L_x_295:
[----:B0-----:R-:W-:Y:S05]  /*2a70*/  BSYNC B1 ;  /* 0x0000000000017941 */ /* 0x001fea0003800000 */
.L_x_294:
[----:B------:R-:W-:Y:S01]  /*2a80*/  BSSY B1, `(.L_x_296) ;  /* 0x000001a000017945 */ /* 0x000fe20003800000 */
[----:B------:R-:W-:Y:S05]  /*2a90*/  @P1 BRA `(.L_x_297) ;  /* 0x0000018000001947 */ /* 0x000fea0003800000 */
[----:B------:R-:W3:Y:S01]  /*2aa0*/  LDG.E R32, [R32.64] ;  /* 0x0000002420207981 */ /* 0x000ee2000c1e1900 */
[----:B------:R-:W-:-:S05]  /*2ab0*/  IADD3 R34, R3, c[0x0][0x1d4], RZ ;  /* 0x0000750003227a10 */ /* 0x000fca0007ffe0ff */
        /* <DEDUP_REMOVED lines=22> */
.L_x_297:
[----:B0-----:R-:W-:Y:S05]  /*2c20*/  BSYNC B1 ;  /* 0x0000000000017941 */ /* 0x001fea0003800000 */
.L_x_296:
[----:B-----5:R-:W-:Y:S01]  /*2c30*/  HMUL2 R3, R53, R8 ;  /* 0x0000000835037232 */ /* 0x020fe20000000000 */
[----:B------:R-:W-:Y:S02]  /*2c40*/  ISETP.NE.AND P0, PT, R9, RZ, P0 ;  /* 0x000000ff0900720c */ /* 0x000fe40000705270 */
[----:B------:R-:W-:-:S03]  /*2c50*/  LOP3.LUT P1, RZ, R16, 0x3, RZ, 0xc0, !PT ;  /* 0x0000000310ff7812 */ /* 0x000fc6000782c0ff */
[----:B------:R-:W-:-:S10]  /*2c60*/  HFMA2.MMA R3, R50, R7, R3 ;  /* 0x0000000732037235 */ /* 0x000fd40000000003 */
[----:B--2---:R-:W-:-:S06]  /*2c70*/  HFMA2 R3, R51, R6, R3 ;  /* 0x0000000633037231 */ /* 0x004fcc0000000003 */
[----:B------:R-:W-:-:S10]  /*2c80*/  HFMA2.MMA R3, R48, R5, R3 ;  /* 0x0000000530037235 */ /* 0x000fd40000000003 */
[----:B------:R-:W-:-:S06]  /*2c90*/  HFMA2 R3, R49, R4, R3 ;  /* 0x0000000431037231 */ /* 0x000fcc0000000003 */
[----:B------:R-:W-:-:S10]  /*2ca0*/  HFMA2.MMA R3, R46, R57, R3 ;  /* 0x000000392e037235 */ /* 0x000fd40000000003 */
[----:B------:R-:W-:-:S06]  /*2cb0*/  HFMA2 R3, R44, R59, R3 ;  /* 0x0000003b2c037231 */ /* 0x000fcc0000000003 */
[----:B------:R-:W-:-:S10]  /*2cc0*/  HFMA2.MMA R3, R42, R55, R3 ;  /* 0x000000372a037235 */ /* 0x000fd40000000003 */
[--C-:B------:R-:W-:Y:S02]  /*2cd0*/  HADD2.F32 R9, -RZ, R3.reuse.H0_H0 ;  /* 0x20000003ff097230 */ /* 0x100fe40000004100 */
[----:B------:R-:W-:-:S05]  /*2ce0*/  HADD2.F32 R32, -RZ, R3.H1_H1 ;  /* 0x30000003ff207230 */ /* 0x000fca0000004100 */
[----:B------:R-:W-:Y:S01]  /*2cf0*/  FADD.FTZ R56, R9, R32 ;  /* 0x0000002009387221 */ /* 0x000fe20000010000 */
[----:B------:R-:W-:Y:S05]  /*2d00*/  BRA.DIV ~URZ, `(.L_x_298) ;  /* 0x00003ff27f007947 */ /* 0x000fea000b800000 */
[----:B------:R0:W1:Y:S02]  /*2d10*/  SHFL.BFLY PT, R3, R56, 0x2, 0x1f ;  /* 0x0c401f0038037f89 */ /* 0x00006400000e0000 */
.L_x_377:
[----:B01----:R-:W-:Y:S01]  /*2d20*/  FADD.FTZ R56, R56, R3 ;  /* 0x0000000338387221 */ /* 0x003fe20000010000 */
[----:B------:R-:W-:Y:S05]  /*2d30*/  BRA.DIV ~URZ, `(.L_x_299) ;  /* 0x000040227f007947 */ /* 0x000fea000b800000 */
[----:B------:R0:W1:Y:S02]  /*2d40*/  SHFL.BFLY PT, R3, R56, 0x1, 0x1f ;  /* 0x0c201f0038037f89 */ /* 0x00006400000e0000 */
.L_x_378:
[----:B------:R-:W-:Y:S01]  /*2d50*/  ISETP.GE.OR P1, PT, R20, R22, P1 ;  /* 0x000000161400720c */ /* 0x000fe20000f26670 */
[----:B------:R-:W-:Y:S01]  /*2d60*/  BSSY B1, `(.L_x_300) ;  /* 0x000001b000017945 */ /* 0x000fe20003800000 */
[----:B-1----:R-:W-:-:S11]  /*2d70*/  FADD.FTZ R3, R56, R3 ;  /* 0x0000000338037221 */ /* 0x002fd60000010000 */
[----:B------:R-:W-:Y:S05]  /*2d80*/  @P1 BRA `(.L_x_301) ;  /* 0x0000018000001947 */ /* 0x000fea0003800000 */
[----:B------:R-:W-:Y:S02]  /*2d90*/  ISETP.NE.U32.AND P3, PT, RZ, c[0x0][0x218], PT ;  /* 0x00008600ff007a0c */ /* 0x000fe40003f65070 */
[----:B------:R-:W-:Y:S02]  /*2da0*/  ISETP.NE.U32.AND P1, PT, RZ, c[0x0][0x228], PT ;  /* 0x00008a00ff007a0c */ /* 0x000fe40003f25070 */
[----:B------:R-:W-:Y:S02]  /*2db0*/  ISETP.NE.AND.EX P3, PT, RZ, c[0x0][0x21c], PT, P3 ;  /* 0x00008700ff007a0c */ /* 0x000fe40003f65330 */
[----:B------:R-:W-:-:S11]  /*2dc0*/  ISETP.NE.AND.EX P1, PT, RZ, c[0x0][0x22c], PT, P1 ;  /* 0x00008b00ff007a0c */ /* 0x000fd60003f25310 */
[----:B------:R-:W-:Y:S02]  /*2dd0*/  @P3 IMAD.MOV.U32 R35, RZ, RZ, 0x2 ;  /* 0x00000002ff233424 */ /* 0x000fe400078e00ff */
[----:B------:R-:W-:Y:S02]  /*2de0*/  @P3 IMAD R34, R13, c[0x0][0x220], R20 ;  /* 0x000088000d223a24 */ /* 0x000fe400078e0214 */
[----:B------:R-:W-:Y:S02]  /*2df0*/  @P1 IMAD.MOV.U32 R32, RZ, RZ, 0x2 ;  /* 0x00000002ff201424 */ /* 0x000fe400078e00ff */
[----:B------:R-:W-:-:S04]  /*2e00*/  @P3 IMAD.WIDE R34, R34, R35, c[0x0][0x218] ;  /* 0x0000860022223625 */ /* 0x000fc800078e0223 */
[----:B------:R-:W-:Y:S02]  /*2e10*/  @P1 IMAD.WIDE R32, R17, R32, c[0x0][0x228] ;  /* 0x00008a0011201625 */ /* 0x000fe400078e0220 */
[----:B------:R-:W2:Y:S04]  /*2e20*/  @P3 LDG.E.U16 R34, [R34.64] ;  /* 0x0000002422223981 */ /* 0x000ea8000c1e1500 */
[----:B------:R-:W3:Y:S01]  /*2e30*/  @P1 LDG.E.U16 R32, [R32.64] ;  /* 0x0000002420201981 */ /* 0x000ee2000c1e1500 */
[C---:B------:R-:W-:Y:S01]  /*2e40*/  @P1 ISETP.GE.AND P4, PT, R20.reuse, R12, PT ;  /* 0x0000000c1400120c */ /* 0x040fe20003f86270 */
[----:B------:R-:W-:Y:S01]  /*2e50*/  FMUL.FTZ R3, R3, c[0x0][0x1f0] ;  /* 0x00007c0003037a20 */ /* 0x000fe20000410000 */
[----:B------:R-:W-:Y:S02]  /*2e60*/  @P1 IADD3 R54, R20, 0x1, -R43 ;  /* 0x0000000114361810 */ /* 0x000fe40007ffe82b */
[----:B------:R-:W-:-:S05]  /*2e70*/  @P1 SEL R9, R27, RZ, !P4 ;  /* 0x000000ff1b091207 */ /* 0x000fca0006000000 */
[----:B------:R-:W-:-:S04]  /*2e80*/  @P1 IMAD.IADD R9, R9, 0x1, R54 ;  /* 0x0000000109091824 */ /* 0x000fc800078e0236 */
[----:B0-----:R-:W0:Y:S01]  /*2e90*/  @P1 I2F R56, R9 ;  /* 0x0000000900381306 */ /* 0x001e220000201400 */
[----:B--2---:R-:W-:Y:S01]  /*2ea0*/  @P3 HADD2.F32 R54, -RZ, R34.H0_H0 ;  /* 0x20000022ff363230 */ /* 0x004fe20000004100 */
[----:B------:R-:W-:Y:S01]  /*2eb0*/  IMAD.IADD R34, R20, 0x1, -R21 ;  /* 0x0000000114227824 */ /* 0x000fe200078e0a15 */
[----:B---3--:R-:W-:-:S03]  /*2ec0*/  @P1 HADD2.F32 R58, -RZ, R32.H0_H0 ;  /* 0x20000020ff3a1230 */ /* 0x008fc60000004100 */
[----:B------:R-:W-:-:S04]  /*2ed0*/  @P3 FADD.FTZ R3, R3, R54 ;  /* 0x0000003603033221 */ /* 0x000fc80000010000 */
[----:B0-----:R-:W-:-:S05]  /*2ee0*/  @P1 FFMA.FTZ R3, R56, R58, R3 ;  /* 0x0000003a38031223 */ /* 0x001fca0000010003 */
[----:B------:R0:W-:Y:S01]  /*2ef0*/  STS [R34.X4+0x110], R3 ;  /* 0x0001100322007388 */ /* 0x0001e20000004800 */
[----:B------:R-:W-:-:S03]  /*2f00*/  @!P0 FMNMX.FTZ R52, R52, R3, !PT ;  /* 0x0000000334348209 */ /* 0x000fc60007810000 */
.L_x_301:
[----:B------:R-:W-:Y:S05]  /*2f10*/  BSYNC B1 ;  /* 0x0000000000017941 */ /* 0x000fea0003800000 */
.L_x_300:
[----:B------:R-:W-:-:S04]  /*2f20*/  IADD3 R20, R20, 0x10, RZ ;  /* 0x0000001014147810 */ /* 0x000fc80007ffe0ff */
[----:B------:R-:W-:-:S13]  /*2f30*/  ISETP.GE.AND P0, PT, R20, R47, PT ;  /* 0x0000002f1400720c */ /* 0x000fda0003f06270 */
[----:B0-----:R-:W-:Y:S01]  /*2f40*/  @P0 CALL.REL.NOINC `(.L_x_281) ;  /* 0x0000001000000944 */ /* 0x001fe20003c00000 */
[----:B------:R-:W-:Y:S05]  /*2f50*/  BRA `(.L_x_302) ;  /* 0xffffed5000007947 */ /* 0x000fea000383ffff */
.L_x_281:
[----:B------:R-:W-:Y:S05]  /*2f60*/  BSYNC B0 ;  /* 0x0000000000007941 */ /* 0x000fea0003800000 */
.L_x_280:
[----:B-1----:R-:W-:Y:S01]  /*2f70*/  SHF.R.S32.HI R5, RZ, 0x1f, R16 ;  /* 0x0000001fff057819 */ /* 0x002fe20000011410 */
[----:B------:R-:W-:Y:S05]  /*2f80*/  BRA.DIV ~URZ, `(.L_x_303) ;  /* 0x00003e327f007947 */ /* 0x000fea000b800000 */
[----:B------:R1:W4:Y:S02]  /*2f90*/  SHFL.BFLY PT, R3, R52, 0x10, 0x1f ;  /* 0x0e001f0034037f89 */ /* 0x00032400000e0000 */
.L_x_379:
[----:B----4-:R-:W-:Y:S01]  /*2fa0*/  FMNMX.FTZ R56, R3, R52, !PT ;  /* 0x0000003403387209 */ /* 0x010fe20007810000 */
[----:B------:R-:W-:Y:S05]  /*2fb0*/  BRA.DIV ~URZ, `(.L_x_304) ;  /* 0x00003e727f007947 */ /* 0x000fea000b800000 */
[----:B------:R-:W4:Y:S02]  /*2fc0*/  SHFL.BFLY PT, R3, R56, 0x8, 0x1f ;  /* 0x0d001f0038037f89 */ /* 0x000f2400000e0000 */
[----:B0---4-:R-:W-:-:S05]  /*2fd0*/  FMNMX.FTZ R4, R56, R3, !PT ;  /* 0x0000000338047209 */ /* 0x011fca0007810000 */
[----:B------:R0:W4:Y:S02]  /*2fe0*/  SHFL.BFLY PT, R3, R4, 0x4, 0x1f ;  /* 0x0c801f0004037f89 */ /* 0x00012400000e0000 */
.L_x_380:
[----:B------:R-:W-:Y:S01]  /*2ff0*/  LEA.HI R5, R5, R16, RZ, 0x5 ;  /* 0x0000001005057211 */ /* 0x000fe200078f28ff */
[----:B------:R-:W-:Y:S03]  /*3000*/  WARPSYNC 0xffffffff ;  /* 0xffffffff00007948 */ /* 0x000fe60003800000 */
[----:B---3--:R-:W-:-:S05]  /*3010*/  LOP3.LUT R7, R5, 0xffffffe0, RZ, 0xc0, !PT ;  /* 0xffffffe005077812 */ /* 0x008fca00078ec0ff */
[----:B------:R-:W-:-:S05]  /*3020*/  IMAD.IADD R7, R16, 0x1, -R7 ;  /* 0x0000000110077824 */ /* 0x000fca00078e0a07 */
[----:B------:R-:W-:-:S13]  /*3030*/  ISETP.NE.AND P0, PT, R7, RZ, PT ;  /* 0x000000ff0700720c */ /* 0x000fda0003f05270 */
[----:B0---4-:R-:W-:Y:S02]  /*3040*/  @!P0 FMNMX.FTZ R4, R3, R4, !PT ;  /* 0x0000000403048209 */ /* 0x011fe40007810000 */
[----:B------:R-:W-:-:S05]  /*3050*/  @!P0 SHF.R.S32.HI R5, RZ, 0x5, R5 ;  /* 0x00000005ff058819 */ /* 0x000fca0000011405 */
[----:B------:R0:W-:Y:S02]  /*3060*/  @!P0 STS [R5.X4], R4 ;  /* 0x0000000405008388 */ /* 0x0001e40000004800 */
[----:B------:R-:W-:Y:S01]  /*3070*/  BAR.SYNC.DEFER_BLOCKING 0x0 ;  /* 0x0000000000007b1d */ /* 0x000fe20000010000 */
[----:B------:R-:W-:Y:S01]  /*3080*/  ISETP.GT.AND P0, PT, R7, 0x1, PT ;  /* 0x000000010700780c */ /* 0x000fe20003f04270 */
[----:B0-----:R-:W-:Y:S02]  /*3090*/  IMAD.MOV.U32 R4, RZ, RZ, -0x800001 ;  /* 0xff7fffffff047424 */ /* 0x001fe400078e00ff */
[----:B------:R-:W-:Y:S02]  /*30a0*/  IMAD.IADD R6, R16, 0x1, R21 ;  /* 0x0000000110067824 */ /* 0x000fe400078e0215 */
[----:B------:R-:W-:Y:S01]  /*30b0*/  BSSY B0, `(.L_x_305) ;  /* 0x0000071000007945 */ /* 0x000fe20003800000 */
[----:B------:R-:W-:Y:S02]  /*30c0*/  IMAD.MOV.U32 R8, RZ, RZ, RZ ;  /* 0x000000ffff087224 */ /* 0x000fe400078e00ff */
[----:B------:R-:W-:-:S05]  /*30d0*/  ISETP.GE.AND P1, PT, R6, R43, PT ;  /* 0x0000002b0600720c */ /* 0x000fca0003f26270 */
[----:B------:R-:W0:Y:S04]  /*30e0*/  @!P0 LDS R4, [R7.X4] ;  /* 0x0000000007048984 */ /* 0x000e280000004800 */
[----:B0-----:R-:W0:Y:S02]  /*30f0*/  SHFL.BFLY PT, R3, R4, 0x1, 0x1f ;  /* 0x0c201f0004037f89 */ /* 0x001e2400000e0000 */
[----:B0-----:R-:W-:-:S06]  /*3100*/  FMNMX.FTZ R3, R3, R4, !PT ;  /* 0x0000000403037209 */ /* 0x001fcc0007810000 */
[----:B------:R-:W0:Y:S01]  /*3110*/  SHFL.IDX PT, R3, R3, RZ, 0x1f ;  /* 0x00001fff03037589 */ /* 0x000e2200000e0000 */
[----:B------:R-:W-:Y:S05]  /*3120*/  @P1 BRA `(.L_x_306) ;  /* 0x0000069000001947 */ /* 0x000fea0003800000 */
[----:B------:R-:W-:Y:S01]  /*3130*/  LOP3.LUT R4, RZ, R21, RZ, 0x33, !PT ;  /* 0x00000015ff047212 */ /* 0x000fe200078e33ff */
        /* <DEDUP_REMOVED lines=12> */
.L_x_312:
[----:B0-----:R-:W-:Y:S01]  /*3200*/  IMAD.IADD R4, R10, 0x1, -R21 ;  /* 0x000000010a047824 */ /* 0x001fe200078e0a15 */
[----:B------:R-:W-:Y:S01]  /*3210*/  IADD3 R9, R9, -0x1, RZ ;  /* 0xffffffff09097810 */ /* 0x000fe20007ffe0ff */
[----:B------:R-:W-:Y:S03]  /*3220*/  BSSY B2, `(.L_x_309) ;  /* 0x000000f000027945 */ /* 0x000fe60003800000 */
[----:B------:R-:W-:-:S02]  /*3230*/  ISETP.NE.AND P3, PT, R9, RZ, PT ;  /* 0x000000ff0900720c */ /* 0x000fc40003f65270 */
[----:B---3--:R-:W-:Y:S01]  /*3240*/  LEA R12, R4, 0x110, 0x2 ;  /* 0x00000110040c7811 */ /* 0x008fe200078e10ff */
[----:B------:R-:W-:Y:S05]  /*3250*/  @!P0 BRA `(.L_x_310) ;  /* 0x0000007000008947 */ /* 0x000fea0003800000 */
[----:B------:R-:W-:Y:S02]  /*3260*/  SHF.R.S32.HI R5, RZ, 0x1f, R10 ;  /* 0x0000001fff057819 */ /* 0x000fe4000001140a */
[----:B------:R-:W-:-:S04]  /*3270*/  IADD3 R4, P4, P5, R10, c[0x0][0x200], R23 ;  /* 0x000080000a047a10 */ /* 0x000fc80007d9e017 */
[----:B------:R-:W-:-:S05]  /*3280*/  IADD3.X R5, R5, c[0x0][0x204], R24, P4, P5 ;  /* 0x0000810005057a10 */ /* 0x000fca00027ea418 */
[----:B------:R-:W3:Y:S02]  /*3290*/  LDG.E.U8 R4, [R4.64] ;  /* 0x0000002404047981 */ /* 0x000ee4000c1e1100 */
[----:B---3--:R-:W-:-:S13]  /*32a0*/  ISETP.NE.AND P4, PT, R4, RZ, PT ;  /* 0x000000ff0400720c */ /* 0x008fda0003f85270 */
[----:B------:R-:W-:Y:S01]  /*32b0*/  @P4 IMAD.MOV.U32 R11, RZ, RZ, RZ ;  /* 0x000000ffff0b4224 */ /* 0x000fe200078e00ff */
[----:B------:R-:W-:Y:S05]  /*32c0*/  @P4 BRA `(.L_x_311) ;  /* 0x0000004000004947 */ /* 0x000fea0003800000 */
.L_x_310:
[----:B------:R-:W3:Y:S02]  /*32d0*/  LDS R4, [R12] ;  /* 0x000000000c047984 */ /* 0x000ee40000000800 */
[----:B0--3--:R-:W-:-:S04]  /*32e0*/  FADD.FTZ R4, -R3, R4 ;  /* 0x0000000403047221 */ /* 0x009fc80000010100 */
[----:B------:R-:W-:-:S04]  /*32f0*/  FMUL.FTZ R4, R4, 1.4426950216293334961 ;  /* 0x3fb8aa3b04047820 */ /* 0x000fc80000410000 */
[----:B------:R0:W3:Y:S03]  /*3300*/  MUFU.EX2 R11, R4 ;  /* 0x00000004000b7308 */ /* 0x0000e60000000800 */
.L_x_311:
[----:B------:R-:W-:Y:S05]  /*3310*/  BSYNC B2 ;  /* 0x0000000000027941 */ /* 0x000fea0003800000 */
.L_x_309:
[----:B---3--:R3:W-:Y:S01]  /*3320*/  STS [R12], R11 ;  /* 0x0000000b0c007388 */ /* 0x0087e20000000800 */
[----:B------:R-:W-:Y:S01]  /*3330*/  FADD.FTZ R8, R11, R8 ;  /* 0x000000080b087221 */ /* 0x000fe20000010000 */
[----:B------:R-:W-:Y:S01]  /*3340*/  IADD3 R10, R10, 0x40, RZ ;  /* 0x000000400a0a7810 */ /* 0x000fe20007ffe0ff */
[----:B------:R-:W-:Y:S05]  /*3350*/  @P3 BRA `(.L_x_312) ;  /* 0xfffffea000003947 */ /* 0x000fea000383ffff */
.L_x_308:
[----:B------:R-:W-:Y:S05]  /*3360*/  BSYNC B1 ;  /* 0x0000000000017941 */ /* 0x000fea0003800000 */
.L_x_307:
[----:B------:R-:W-:-:S13]  /*3370*/  ISETP.GE.U32.AND P0, PT, R7, 0xc0, PT ;  /* 0x000000c00700780c */ /* 0x000fda0003f06070 */
[----:B------:R-:W-:Y:S05]  /*3380*/  @!P0 BRA `(.L_x_306) ;  /* 0x0000043000008947 */ /* 0x000fea0003800000 */
[C---:B0-----:R-:W-:Y:S02]  /*3390*/  LEA R4, R10.reuse, 0x200, 0x2 ;  /* 0x000002000a047811 */ /* 0x041fe400078e10ff */
[----:B------:R-:W-:Y:S02]  /*33a0*/  ISETP.NE.U32.AND P0, PT, RZ, c[0x0][0x200], PT ;  /* 0x00008000ff007a0c */ /* 0x000fe40003f05070 */
[----:B------:R-:W-:Y:S01]  /*33b0*/  SHF.R.S32.HI R5, RZ, 0x1f, R10 ;  /* 0x0000001fff057819 */ /* 0x000fe2000001140a */
[----:B------:R-:W-:Y:S01]  /*33c0*/  IMAD R4, R21, -0x4, R4 ;  /* 0xfffffffc15047824 */ /* 0x000fe200078e0204 */
[----:B------:R-:W-:Y:S02]  /*33d0*/  IADD3 R9, P3, P4, R10, c[0x0][0x200], R23 ;  /* 0x000080000a097a10 */ /* 0x000fe40007c7e017 */
[----:B------:R-:W-:Y:S02]  /*33e0*/  ISETP.NE.AND.EX P0, PT, RZ, c[0x0][0x204], PT, P0 ;  /* 0x00008100ff007a0c */ /* 0x000fe40003f05300 */
[----:B------:R-:W-:-:S02]  /*33f0*/  IADD3.X R5, R5, c[0x0][0x204], R24, P3, P4 ;  /* 0x0000810005057a10 */ /* 0x000fc40001fe8418 */
[----:B------:R-:W-:-:S07]  /*3400*/  IADD3 R7, R4, 0x110, RZ ;  /* 0x0000011004077810 */ /* 0x000fce0007ffe0ff */
.L_x_325:
[----:B------:R-:W-:Y:S01]  /*3410*/  BSSY B1, `(.L_x_313) ;  /* 0x000000b000017945 */ /* 0x000fe20003800000 */
[----:B------:R-:W-:Y:S01]  /*3420*/  IMAD.MOV.U32 R4, RZ, RZ, R9 ;  /* 0x000000ffff047224 */ /* 0x000fe200078e0009 */
[----:B------:R-:W-:Y:S05]  /*3430*/  @!P0 BRA `(.L_x_314) ;  /* 0x0000004000008947 */ /* 0x000fea0003800000 */
[----:B------:R-:W4:Y:S02]  /*3440*/  LDG.E.U8 R9, [R4.64] ;  /* 0x0000002404097981 */ /* 0x000f24000c1e1100 */
[----:B----4-:R-:W-:-:S13]  /*3450*/  ISETP.NE.AND P3, PT, R9, RZ, PT ;  /* 0x000000ff0900720c */ /* 0x010fda0003f65270 */
[----:B------:R-:W-:Y:S01]  /*3460*/  @P3 IMAD.MOV.U32 R9, RZ, RZ, RZ ;  /* 0x000000ffff093224 */ /* 0x000fe200078e00ff */
[----:B------:R-:W-:Y:S05]  /*3470*/  @P3 BRA `(.L_x_315) ;  /* 0x0000004000003947 */ /* 0x000fea0003800000 */
.L_x_314:
[----:B---3--:R-:W0:Y:S02]  /*3480*/  LDS R12, [R7+-0x200] ;  /* 0xfffe0000070c7984 */ /* 0x008e240000000800 */
[----:B0-----:R-:W-:-:S04]  /*3490*/  FADD.FTZ R12, -R3, R12 ;  /* 0x0000000c030c7221 */ /* 0x001fc80000010100 */
[----:B------:R-:W-:-:S04]  /*34a0*/  FMUL.FTZ R12, R12, 1.4426950216293334961 ;  /* 0x3fb8aa3b0c0c7820 */ /* 0x000fc80000410000 */
[----:B------:R0:W3:Y:S03]  /*34b0*/  MUFU.EX2 R9, R12 ;  /* 0x0000000c00097308 */ /* 0x0000e60000000800 */
.L_x_315:
[----:B------:R-:W-:Y:S05]  /*34c0*/  BSYNC B1 ;  /* 0x0000000000017941 */ /* 0x000fea0003800000 */
.L_x_313:
[----:B---3--:R3:W-:Y:S01]  /*34d0*/  STS [R7+-0x200], R9 ;  /* 0xfffe000907007388 */ /* 0x0087e20000000800 */
[----:B------:R-:W-:Y:S01]  /*34e0*/  BSSY B1, `(.L_x_316) ;  /* 0x000000b000017945 */ /* 0x000fe20003800000 */
[----:B------:R-:W-:Y:S01]  /*34f0*/  FADD.FTZ R11, R9, R8 ;  /* 0x00000008090b7221 */ /* 0x000fe20000010000 */
[----:B------:R-:W-:Y:S05]  /*3500*/  @!P0 BRA `(.L_x_317) ;  /* 0x0000004000008947 */ /* 0x000fea0003800000 */
[----:B------:R-:W4:Y:S02]  /*3510*/  LDG.E.U8 R8, [R4.64+0x40] ;  /* 0x0000402404087981 */ /* 0x000f24000c1e1100 */
[----:B----4-:R-:W-:-:S13]  /*3520*/  ISETP.NE.AND P3, PT, R8, RZ, PT ;  /* 0x000000ff0800720c */ /* 0x010fda0003f65270 */
[----:B------:R-:W-:Y:S01]  /*3530*/  @P3 IMAD.MOV.U32 R8, RZ, RZ, RZ ;  /* 0x000000ffff083224 */ /* 0x000fe200078e00ff */
[----:B------:R-:W-:Y:S05]  /*3540*/  @P3 BRA `(.L_x_318) ;  /* 0x0000004000003947 */ /* 0x000fea0003800000 */
.L_x_317:
[----:B------:R-:W4:Y:S02]  /*3550*/  LDS R8, [R7+-0x100] ;  /* 0xffff000007087984 */ /* 0x000f240000000800 */
[----:B----4-:R-:W-:-:S04]  /*3560*/  FADD.FTZ R8, -R3, R8 ;  /* 0x0000000803087221 */ /* 0x010fc80000010100 */
[----:B------:R-:W-:-:S06]  /*3570*/  FMUL.FTZ R8, R8, 1.4426950216293334961 ;  /* 0x3fb8aa3b08087820 */ /* 0x000fcc0000410000 */
[----:B------:R-:W4:Y:S02]  /*3580*/  MUFU.EX2 R8, R8 ;  /* 0x0000000800087308 */ /* 0x000f240000000800 */
.L_x_318:
[----:B------:R-:W-:Y:S05]  /*3590*/  BSYNC B1 ;  /* 0x0000000000017941 */ /* 0x000fea0003800000 */
.L_x_316:
[----:B----4-:R4:W-:Y:S01]  /*35a0*/  STS [R7+-0x100], R8 ;  /* 0xffff000807007388 */ /* 0x0109e20000000800 */
[----:B------:R-:W-:Y:S01]  /*35b0*/  BSSY B1, `(.L_x_319) ;  /* 0x000000b000017945 */ /* 0x000fe20003800000 */
[----:B------:R-:W-:Y:S01]  /*35c0*/  FADD.FTZ R11, R11, R8 ;  /* 0x000000080b0b7221 */ /* 0x000fe20000010000 */
[----:B------:R-:W-:Y:S05]  /*35d0*/  @!P0 BRA `(.L_x_320) ;  /* 0x0000004000008947 */ /* 0x000fea0003800000 */
[----:B----4-:R-:W4:Y:S02]  /*35e0*/  LDG.E.U8 R8, [R4.64+0x80] ;  /* 0x0000802404087981 */ /* 0x010f24000c1e1100 */
[----:B----4-:R-:W-:Y:S01]  /*35f0*/  ISETP.NE.AND P3, PT, R8, RZ, PT ;  /* 0x000000ff0800720c */ /* 0x010fe20003f65270 */
[----:B------:R-:W-:-:S12]  /*3600*/  IMAD.MOV.U32 R8, RZ, RZ, RZ ;  /* 0x000000ffff087224 */ /* 0x000fd800078e00ff */
[----:B------:R-:W-:Y:S05]  /*3610*/  @P3 BRA `(.L_x_321) ;  /* 0x0000004000003947 */ /* 0x000fea0003800000 */
.L_x_320:
[----:B----4-:R-:W4:Y:S02]  /*3620*/  LDS R8, [R7] ;  /* 0x0000000007087984 */ /* 0x010f240000000800 */
[----:B----4-:R-:W-:-:S04]  /*3630*/  FADD.FTZ R8, -R3, R8 ;  /* 0x0000000803087221 */ /* 0x010fc80000010100 */
[----:B------:R-:W-:-:S06]  /*3640*/  FMUL.FTZ R8, R8, 1.4426950216293334961 ;  /* 0x3fb8aa3b08087820 */ /* 0x000fcc0000410000 */
[----:B------:R-:W4:Y:S02]  /*3650*/  MUFU.EX2 R8, R8 ;  /* 0x0000000800087308 */ /* 0x000f240000000800 */
.L_x_321:
[----:B------:R-:W-:Y:S05]  /*3660*/  BSYNC B1 ;  /* 0x0000000000017941 */ /* 0x000fea0003800000 */
.L_x_319:
[----:B----4-:R4:W-:Y:S01]  /*3670*/  STS [R7], R8 ;  /* 0x0000000807007388 */ /* 0x0109e20000000800 */
[----:B------:R-:W-:Y:S01]  /*3680*/  BSSY B1, `(.L_x_322) ;  /* 0x000000b000017945 */ /* 0x000fe20003800000 */
[----:B------:R-:W-:Y:S01]  /*3690*/  FADD.FTZ R11, R11, R8 ;  /* 0x000000080b0b7221 */ /* 0x000fe20000010000 */
[----:B------:R-:W-:Y:S05]  /*36a0*/  @!P0 BRA `(.L_x_323) ;  /* 0x0000004000008947 */ /* 0x000fea0003800000 */
[----:B----4-:R-:W4:Y:S02]  /*36b0*/  LDG.E.U8 R8, [R4.64+0xc0] ;  /* 0x0000c02404087981 */ /* 0x010f24000c1e1100 */
[----:B----4-:R-:W-:-:S13]  /*36c0*/  ISETP.NE.AND P3, PT, R8, RZ, PT ;  /* 0x000000ff0800720c */ /* 0x010fda0003f65270 */
[----:B0-----:R-:W-:Y:S01]  /*36d0*/  @P3 IMAD.MOV.U32 R12, RZ, RZ, RZ ;  /* 0x000000ffff0c3224 */ /* 0x001fe200078e00ff */
[----:B------:R-:W-:Y:S05]  /*36e0*/  @P3 BRA `(.L_x_324) ;  /* 0x0000004000003947 */ /* 0x000fea0003800000 */
.L_x_323:
[----:B----4-:R-:W4:Y:S02]  /*36f0*/  LDS R8, [R7+0x100] ;  /* 0x0001000007087984 */ /* 0x010f240000000800 */
[----:B----4-:R-:W-:-:S04]  /*3700*/  FADD.FTZ R8, -R3, R8 ;  /* 0x0000000803087221 */ /* 0x010fc80000010100 */
[----:B------:R-:W-:-:S04]  /*3710*/  FMUL.FTZ R8, R8, 1.4426950216293334961 ;  /* 0x3fb8aa3b08087820 */ /* 0x000fc80000410000 */
[----:B0-----:R0:W4:Y:S03]  /*3720*/  MUFU.EX2 R12, R8 ;  /* 0x00000008000c7308 */ /* 0x0011260000000800 */
.L_x_324:
[----:B------:R-:W-:Y:S05]  /*3730*/  BSYNC B1 ;  /* 0x0000000000017941 */ /* 0x000fea0003800000 */
.L_x_322:
[----:B------:R-:W-:Y:S01]  /*3740*/  IADD3 R10, R10, 0x100, RZ ;  /* 0x000001000a0a7810 */ /* 0x000fe20007ffe0ff */
[----:B----4-:R4:W-:Y:S01]  /*3750*/  STS [R7+0x100], R12 ;  /* 0x0001000c07007388 */ /* 0x0109e20000000800 */
[----:B---3--:R-:W-:Y:S01]  /*3760*/  IADD3 R9, P4, R4, 0x100, RZ ;  /* 0x0000010004097810 */ /* 0x008fe20007f9e0ff */
[----:B0-----:R-:W-:Y:S01]  /*3770*/  FADD.FTZ R8, R11, R12 ;  /* 0x0000000c0b087221 */ /* 0x001fe20000010000 */
[----:B------:R-:W-:-:S03]  /*3780*/  ISETP.GE.AND P3, PT, R10, R43, PT ;  /* 0x0000002b0a00720c */ /* 0x000fc60003f66270 */
[----:B------:R-:W-:Y:S01]  /*3790*/  IMAD.X R5, RZ, RZ, R5, P4 ;  /* 0x000000ffff057224 */ /* 0x000fe200020e0605 */
[----:B----4-:R-:W-:-:S09]  /*37a0*/  IADD3 R7, R7, 0x400, RZ ;  /* 0x0000040007077810 */ /* 0x010fd20007ffe0ff */
[----:B------:R-:W-:Y:S05]  /*37b0*/  @!P3 BRA `(.L_x_325) ;  /* 0xfffffc500000b947 */ /* 0x000fea000383ffff */
.L_x_306:
[----:B------:R-:W-:Y:S05]  /*37c0*/  BSYNC B0 ;  /* 0x0000000000007941 */ /* 0x000fea0003800000 */
.L_x_305:
[----:B0-----:R-:W0:Y:S01]  /*37d0*/  SHFL.BFLY PT, R3, R8, 0x10, 0x1f ;  /* 0x0e001f0008037f89 */ /* 0x001e2200000e0000 */
[----:B------:R-:W-:Y:S01]  /*37e0*/  LOP3.LUT P0, R9, R16, 0x1f, RZ, 0xc0, !PT ;  /* 0x0000001f10097812 */ /* 0x000fe2000780c0ff */
[----:B------:R-:W-:Y:S02]  /*37f0*/  UMOV UR4, 0x4 ;  /* 0x0000000400047882 */ /* 0x000fe40000000000 */
[----:B------:R-:W-:Y:S01]  /*3800*/  ULDC UR5, c[0x0][0x1d4] ;  /* 0x0000750000057ab9 */ /* 0x000fe20000000800 */
[----:B------:R-:W-:Y:S01]  /*3810*/  ISETP.GT.U32.AND P3, PT, R9, 0x1, PT ;  /* 0x000000010900780c */ /* 0x000fe20003f64070 */
[----:B------:R-:W-:-:S04]  /*3820*/  UIADD3 UR4, UR4, UR5, URZ ;  /* 0x0000000504047290 */ /* 0x000fc8000fffe03f */
[----:B------:R-:W-:-:S04]  /*3830*/  USHF.R.S32.HI UR5, URZ, 0x1f, UR4 ;  /* 0x0000001f3f057899 */ /* 0x000fc80008011404 */
[----:B------:R-:W-:-:S03]  /*3840*/  ULEA.HI UR5, UR5, UR4, URZ, 0x2 ;  /* 0x0000000405057291 */ /* 0x000fc6000f8f103f */
[----:B------:R-:W-:Y:S02]  /*3850*/  ULDC.U8 UR4, c[0x0][0x26c] ;  /* 0x00009b0000047ab9 */ /* 0x000fe40000000000 */
[----:B------:R-:W-:-:S04]  /*3860*/  USHF.L.U32 UR5, UR5, 0x2, URZ ;  /* 0x0000000205057899 */ /* 0x000fc8000800063f */
[----:B------:R-:W-:Y:S01]  /*3870*/  ULOP3.LUT UR5, UR5, 0xfffffff0, URZ, 0xc0, !UPT ;  /* 0xfffffff005057892 */ /* 0x000fe2000f8ec03f */
[----:B0-----:R-:W-:Y:S01]  /*3880*/  FADD.FTZ R3, R3, R8 ;  /* 0x0000000803037221 */ /* 0x001fe20000010000 */
[----:B------:R-:W-:-:S04]  /*3890*/  @!P0 SHF.R.U32.HI R8, RZ, 0x3, R16 ;  /* 0x00000003ff088819 */ /* 0x000fc80000011610 */
[----:B------:R-:W0:Y:S01]  /*38a0*/  SHFL.BFLY PT, R4, R3, 0x8, 0x1f ;  /* 0x0d001f0003047f89 */ /* 0x000e2200000e0000 */
        /* <DEDUP_REMOVED lines=9> */
[----:B------:R-:W-:Y:S01]  /*3940*/  BAR.SYNC.DEFER_BLOCKING 0x0 ;  /* 0x0000000000007b1d */ /* 0x000fe20000010000 */
[----:B------:R-:W-:-:S05]  /*3950*/  ISETP.NE.AND P0, PT, RZ, UR4, PT ;  /* 0x00000004ff007c0c */ /* 0x000fca000bf05270 */
[----:B------:R-:W0:Y:S04]  /*3960*/  @!P3 LDS R7, [R9.X4+0x8] ;  /* 0x000008000907b984 */ /* 0x000e280000004800 */
[----:B0-----:R-:W0:Y:S02]  /*3970*/  SHFL.BFLY PT, R4, R7, 0x1, 0x1f ;  /* 0x0c201f0007047f89 */ /* 0x001e2400000e0000 */
[----:B0-----:R-:W-:-:S06]  /*3980*/  FADD.FTZ R4, R4, R7 ;  /* 0x0000000704047221 */ /* 0x001fcc0000010000 */
[----:B------:R-:W0:Y:S02]  /*3990*/  SHFL.IDX PT, R4, R4, RZ, 0x1f ;  /* 0x00001fff04047589 */ /* 0x000e2400000e0000 */
[----:B0-----:R-:W-:Y:S02]  /*39a0*/  FADD.FTZ R3, R4, 9.9999999747524270788e-07 ;  /* 0x358637bd04037421 */ /* 0x001fe40000010000 */
[----:B------:R-:W-:-:S04]  /*39b0*/  CS2R R4, SRZ ;  /* 0x0000000000047805 */ /* 0x000fc8000001ff00 */
[----:B------:R-:W0:Y:S01]  /*39c0*/  MUFU.RCP R3, R3 ;  /* 0x0000000300037308 */ /* 0x000e220000001000 */
[----:B------:R-:W-:Y:S05]  /*39d0*/  @!P0 BRA `(.L_x_326) ;  /* 0x0000006000008947 */ /* 0x000fea0003800000 */
[----:B------:R-:W4:Y:S01]  /*39e0*/  S2R R8, SR_CTAID.Y ;  /* 0x0000000000087919 */ /* 0x000f220000002600 */
[----:B------:R-:W-:Y:S02]  /*39f0*/  IMAD.MOV.U32 R4, RZ, RZ, c[0x0][0x268] ;  /* 0x00009a00ff047624 */ /* 0x000fe400078e00ff */
[----:B----4-:R-:W-:-:S04]  /*3a00*/  IMAD R5, R8, c[0x0][0x1d8], R17 ;  /* 0x0000760008057a24 */ /* 0x010fc800078e0211 */
[----:B------:R-:W-:-:S04]  /*3a10*/  IMAD R4, R5, R4, c[0x0][0x1ec] ;  /* 0x00007b0005047624 */ /* 0x000fc800078e0204 */
[----:B------:R-:W-:-:S05]  /*3a20*/  IMAD R4, R4, c[0x0][0x1d4], RZ ;  /* 0x0000750004047a24 */ /* 0x000fca00078e02ff */
[----:B------:R-:W-:Y:S02]  /*3a30*/  SHF.R.S32.HI R5, RZ, 0x1f, R4 ;  /* 0x0000001fff057819 */ /* 0x000fe40000011404 */
.L_x_326:
[----:B------:R-:W-:Y:S01]  /*3a40*/  BSSY B0, `(.L_x_327) ;  /* 0x0000050000007945 */ /* 0x000fe20003800000 */
[----:B------:R-:W-:Y:S05]  /*3a50*/  @P1 BRA `(.L_x_328) ;  /* 0x000004e000001947 */ /* 0x000fea0003800000 */
[----:B------:R-:W-:Y:S01]  /*3a60*/  LOP3.LUT R7, RZ, R21, RZ, 0x33, !PT ;  /* 0x00000015ff077212 */ /* 0x000fe200078e33ff */
[----:B------:R-:W-:Y:S03]  /*3a70*/  BSSY B1, `(.L_x_329) ;  /* 0x000001e000017945 */ /* 0x000fe60003800000 */
[----:B------:R-:W-:-:S04]  /*3a80*/  IADD3 R7, -R16, R43, R7 ;  /* 0x0000002b10077210 */ /* 0x000fc80007ffe107 */
[C---:B------:R-:W-:Y:S02]  /*3a90*/  LEA.HI R8, R7.reuse, 0x1, RZ, 0x1a ;  /* 0x0000000107087811 */ /* 0x040fe400078fd0ff */
[----:B------:R-:W-:Y:S02]  /*3aa0*/  ISETP.GE.U32.AND P1, PT, R7, 0xc0, PT ;  /* 0x000000c00700780c */ /* 0x000fe40003f26070 */
[----:B------:R-:W-:-:S13]  /*3ab0*/  LOP3.LUT P3, R9, R8, 0x3, RZ, 0xc0, !PT ;  /* 0x0000000308097812 */ /* 0x000fda000786c0ff */
[----:B------:R-:W-:Y:S05]  /*3ac0*/  @!P3 BRA `(.L_x_330) ;  /* 0x000001800000b947 */ /* 0x000fea0003800000 */
[----:B------:R-:W-:Y:S01]  /*3ad0*/  IADD3 R13, P3, R6, R4, RZ ;  /* 0x00000004060d7210 */ /* 0x000fe20007f7e0ff */
[----:B------:R-:W-:Y:S01]  /*3ae0*/  IMAD.MOV.U32 R7, RZ, RZ, R9 ;  /* 0x000000ffff077224 */ /* 0x000fe200078e0009 */
[----:B------:R-:W-:Y:S02]  /*3af0*/  LEA R8, R16, UR5, 0x1 ;  /* 0x0000000510087c11 */ /* 0x000fe4000f8e08ff */
[----:B------:R-:W-:Y:S02]  /*3b00*/  LEA.HI.X.SX32 R10, R6, R5, 0x1, P3 ;  /* 0x00000005060a7211 */ /* 0x000fe400018f0eff */
[C---:B---3--:R-:W-:Y:S02]  /*3b10*/  LEA R12, P3, R13.reuse, c[0x0][0x260], 0x2 ;  /* 0x000098000d0c7a11 */ /* 0x048fe400078610ff */
[----:B------:R-:W-:Y:S02]  /*3b20*/  LEA R11, R16, 0x110, 0x2 ;  /* 0x00000110100b7811 */ /* 0x000fe400078e10ff */
[----:B------:R-:W-:-:S02]  /*3b30*/  LEA.HI.X R13, R13, c[0x0][0x264], R10, 0x2, P3 ;  /* 0x000099000d0d7a11 */ /* 0x000fc400018f140a */
[----:B------:R-:W-:Y:S02]  /*3b40*/  IADD3 R10, R8, 0x110, RZ ;  /* 0x00000110080a7810 */ /* 0x000fe40007ffe0ff */
.L_x_331:
[----:B---3--:R3:W4:Y:S01]  /*3b50*/  LDS R8, [R11] ;  /* 0x000000000b087984 */ /* 0x0087220000000800 */
[----:B------:R-:W-:Y:S01]  /*3b60*/  @P0 IMAD.MOV.U32 R9, RZ, RZ, R13 ;  /* 0x000000ffff090224 */ /* 0x000fe200078e000d */
[----:B------:R-:W-:Y:S02]  /*3b70*/  IADD3 R7, R7, -0x1, RZ ;  /* 0xffffffff07077810 */ /* 0x000fe40007ffe0ff */
[----:B------:R-:W-:Y:S02]  /*3b80*/  IADD3 R6, R6, 0x40, RZ ;  /* 0x0000004006067810 */ /* 0x000fe40007ffe0ff */
[----:B------:R-:W-:Y:S02]  /*3b90*/  ISETP.NE.AND P3, PT, R7, RZ, PT ;  /* 0x000000ff0700720c */ /* 0x000fe40003f65270 */
[----:B---3--:R-:W-:Y:S01]  /*3ba0*/  IADD3 R11, R11, 0x100, RZ ;  /* 0x000001000b0b7810 */ /* 0x008fe20007ffe0ff */
[----:B0---4-:R-:W-:-:S05]  /*3bb0*/  FMUL.FTZ R15, R8, R3 ;  /* 0x00000003080f7220 */ /* 0x011fca0000410000 */
        /* <DEDUP_REMOVED lines=9> */
.L_x_330:
[----:B------:R-:W-:Y:S05]  /*3c50*/  BSYNC B1 ;  /* 0x0000000000017941 */ /* 0x000fea0003800000 */
.L_x_329:
[----:B------:R-:W-:Y:S05]  /*3c60*/  @!P1 BRA `(.L_x_328) ;  /* 0x000002d000009947 */ /* 0x000fea0003800000 */
[C---:B---3--:R-:W-:Y:S02]  /*3c70*/  IADD3 R11, P0, R6.reuse, R4, RZ ;  /* 0x00000004060b7210 */ /* 0x048fe40007f1e0ff */
[C---:B------:R-:W-:Y:S02]  /*3c80*/  LEA R4, R6.reuse, UR5, 0x1 ;  /* 0x0000000506047c11 */ /* 0x040fe4000f8e08ff */
[C---:B------:R-:W-:Y:S01]  /*3c90*/  LEA.HI.X.SX32 R8, R6.reuse, R5, 0x1, P0 ;  /* 0x0000000506087211 */ /* 0x040fe200000f0eff */
[----:B------:R-:W-:Y:S01]  /*3ca0*/  IMAD.SHL.U32 R5, R21, 0x4, RZ ;  /* 0x0000000415057824 */ /* 0x000fe200078e00ff */
[----:B------:R-:W-:Y:S01]  /*3cb0*/  LEA R10, P0, R11, c[0x0][0x260], 0x2 ;  /* 0x000098000b0a7a11 */ /* 0x000fe200078010ff */
[----:B------:R-:W-:Y:S01]  /*3cc0*/  IMAD R4, R21, -0x2, R4 ;  /* 0xfffffffe15047824 */ /* 0x000fe200078e0204 */
[----:B------:R-:W-:Y:S01]  /*3cd0*/  ISETP.NE.AND P3, PT, RZ, UR4, PT ;  /* 0x00000004ff007c0c */ /* 0x000fe2000bf65270 */
[----:B------:R-:W-:Y:S01]  /*3ce0*/  IMAD R5, R6, 0x4, -R5 ;  /* 0x0000000406057824 */ /* 0x000fe200078e0a05 */
[----:B------:R-:W-:-:S02]  /*3cf0*/  LEA.HI.X R11, R11, c[0x0][0x264], R8, 0x2, P0 ;  /* 0x000099000b0b7a11 */ /* 0x000fc400000f1408 */
[----:B------:R-:W-:Y:S02]  /*3d00*/  IADD3 R7, R4, 0x110, RZ ;  /* 0x0000011004077810 */ /* 0x000fe40007ffe0ff */
[----:B------:R-:W-:-:S05]  /*3d10*/  IADD3 R8, R5, 0x110, RZ ;  /* 0x0000011005087810 */ /* 0x000fca0007ffe0ff */
.L_x_332:
[----:B------:R-:W3:Y:S01]  /*3d20*/  LDS R4, [R8] ;  /* 0x0000000008047984 */ /* 0x000ee20000000800 */
[----:B------:R-:W-:-:S04]  /*3d30*/  IADD3 R6, R6, 0x100, RZ ;  /* 0x0000010006067810 */ /* 0x000fc80007ffe0ff */
[----:B------:R-:W-:Y:S01]  /*3d40*/  ISETP.GE.AND P0, PT, R6, R43, PT ;  /* 0x0000002b0600720c */ /* 0x000fe20003f06270 */
[----:B0--3--:R-:W-:-:S05]  /*3d50*/  FMUL.FTZ R13, R4, R3 ;  /* 0x00000003040d7220 */ /* 0x009fca0000410000 */
[----:B------:R-:W-:-:S04]  /*3d60*/  F2FP.PACK_AB R4, RZ, R13 ;  /* 0x0000000dff04723e */ /* 0x000fc800000000ff */
[----:B------:R-:W-:-:S05]  /*3d70*/  PRMT R5, R4, 0x7610, R5 ;  /* 0x0000761004057816 */ /* 0x000fca0000000005 */
[----:B------:R0:W-:Y:S04]  /*3d80*/  STS.U16 [R7], R5 ;  /* 0x0000000507007388 */ /* 0x0001e80000000400 */
[----:B------:R-:W3:Y:S01]  /*3d90*/  LDS R4, [R8+0x100] ;  /* 0x0001000008047984 */ /* 0x000ee20000000800 */
[----:B0-----:R-:W-:Y:S02]  /*3da0*/  IMAD.MOV.U32 R5, RZ, RZ, R11 ;  /* 0x000000ffff057224 */ /* 0x001fe400078e000b */
[----:B---3--:R-:W-:-:S05]  /*3db0*/  FMUL.FTZ R15, R4, R3 ;  /* 0x00000003040f7220 */ /* 0x008fca0000410000 */
        /* <DEDUP_REMOVED lines=8> */
[----:B------:R0:W3:Y:S02]  /*3e40*/  LDS R4, [R8+0x300] ;  /* 0x0003000008047984 */ /* 0x0000e40000000800 */
[----:B0-----:R-:W-:Y:S01]  /*3e50*/  IADD3 R8, R8, 0x400, RZ ;  /* 0x0000040008087810 */ /* 0x001fe20007ffe0ff */
[----:B---3--:R-:W-:Y:S02]  /*3e60*/  FMUL.FTZ R29, R4, R3 ;  /* 0x00000003041d7220 */ /* 0x008fe40000410000 */
        /* <DEDUP_REMOVED lines=13> */
.L_x_328:
[----:B------:R-:W-:Y:S05]  /*3f40*/  BSYNC B0 ;  /* 0x0000000000007941 */ /* 0x000fea0003800000 */
.L_x_327:
[----:B0-----:R-:W-:Y:S01]  /*3f50*/  SHF.R.S32.HI R3, RZ, 0x1f, R22 ;  /* 0x0000001fff037819 */ /* 0x001fe20000011416 */
[----:B------:R-:W-:Y:S01]  /*3f60*/  BSSY B0, `(.L_x_333) ;  /* 0x000001c000007945 */ /* 0x000fe20003800000 */
[----:B------:R-:W-:Y:S01]  /*3f70*/  SHF.R.S32.HI R5, RZ, 0x1f, R16 ;  /* 0x0000001fff057819 */ /* 0x000fe20000011410 */
[----:B------:R-:W-:Y:S01]  /*3f80*/  CS2R R6, SRZ ;  /* 0x0000000000067805 */ /* 0x000fe2000001ff00 */
[----:B------:R-:W-:-:S02]  /*3f90*/  LEA.HI R3, R3, R22, RZ, 0x3 ;  /* 0x0000001603037211 */ /* 0x000fc400078f18ff */
[----:B------:R-:W-:Y:S02]  /*3fa0*/  LEA.HI R26, R5, R16, RZ, 0x3 ;  /* 0x00000010051a7211 */ /* 0x000fe400078f18ff */
[----:B------:R-:W-:Y:S02]  /*3fb0*/  LOP3.LUT R5, R3, 0xfffffff8, RZ, 0xc0, !PT ;  /* 0xfffffff803057812 */ /* 0x000fe400078ec0ff */
[----:B------:R-:W-:Y:S02]  /*3fc0*/  LOP3.LUT R3, R26, 0xfffffff8, RZ, 0xc0, !PT ;  /* 0xfffffff81a037812 */ /* 0x000fe400078ec0ff */
[----:B------:R-:W-:Y:S01]  /*3fd0*/  SHF.R.S32.HI R26, RZ, 0x3, R26 ;  /* 0x00000003ff1a7819 */ /* 0x000fe2000001141a */
[----:B------:R-:W-:Y:S02]  /*3fe0*/  IMAD.IADD R5, R22, 0x1, -R5 ;  /* 0x0000000116057824 */ /* 0x000fe400078e0a05 */
[----:B------:R-:W-:-:S03]  /*3ff0*/  IMAD.IADD R34, R16, 0x1, -R3 ;  /* 0x0000000110227824 */ /* 0x000fc600078e0a03 */
[----:B------:R-:W-:Y:S01]  /*4000*/  ISETP.NE.AND P1, PT, R26, R5, PT ;  /* 0x000000051a00720c */ /* 0x000fe20003f25270 */
[----:B------:R-:W-:Y:S01]  /*4010*/  IMAD.SHL.U32 R33, R34, 0x8, RZ ;  /* 0x0000000822217824 */ /* 0x000fe200078e00ff */
[----:B------:R-:W-:Y:S02]  /*4020*/  CS2R R4, SRZ ;  /* 0x0000000000047805 */ /* 0x000fe4000001ff00 */
[----:B------:R-:W-:Y:S01]  /*4030*/  ISETP.NE.OR P0, PT, RZ, c[0x0][0x1ec], P1 ;  /* 0x00007b00ff007a0c */ /* 0x000fe20000f05670 */
[--C-:B------:R-:W-:Y:S02]  /*4040*/  IMAD R32, R18, c[0x0][0x1d4], R33.reuse ;  /* 0x0000750012207a24 */ /* 0x100fe400078e0221 */
[----:B------:R-:W-:-:S03]  /*4050*/  IMAD R3, R0, c[0x0][0x1d4], R33 ;  /* 0x0000750000037a24 */ /* 0x000fc600078e0221 */
[----:B------:R-:W-:Y:S02]  /*4060*/  SHF.R.S32.HI R20, RZ, 0x1f, R32 ;  /* 0x0000001fff147819 */ /* 0x000fe40000011420 */
[----:B------:R-:W-:-:S05]  /*4070*/  SHF.R.S32.HI R0, RZ, 0x1f, R3 ;  /* 0x0000001fff007819 */ /* 0x000fca0000011403 */
        /* <DEDUP_REMOVED lines=9> */
.L_x_335:
[----:B-----5:R0:W-:Y:S02]  /*4110*/  STS.128 [R34.X16+0x90], R4 ;  /* 0x0000900422007388 */ /* 0x0201e4000000cc00 */
.L_x_334:
[----:B------:R-:W-:Y:S05]  /*4120*/  BSYNC B0 ;  /* 0x0000000000007941 */ /* 0x000fea0003800000 */
.L_x_333:
[----:B------:R-:W-:Y:S01]  /*4130*/  IMAD.IADD R27, R26, 0x1, R21 ;  /* 0x000000011a1b7824 */ /* 0x000fe200078e0215 */
[----:B------:R-:W-:Y:S01]  /*4140*/  IMNMX R46, R22, c[0x0][0x1d4], PT ;  /* 0x00007500162e7a17 */ /* 0x000fe20003800200 */
[----:B------:R-:W-:Y:S01]  /*4150*/  UIADD3 UR6, UR5, 0x110, URZ ;  /* 0x0000011005067890 */ /* 0x000fe2000fffe03f */
[----:B------:R-:W-:Y:S01]  /*4160*/  BAR.SYNC.DEFER_BLOCKING 0x0 ;  /* 0x0000000000007b1d */ /* 0x000fe20000010000 */
[----:B---3--:R-:W-:Y:S01]  /*4170*/  IMAD.SHL.U32 R9, R27, 0x40, RZ ;  /* 0x000000401b097824 */ /* 0x008fe200078e00ff */
[----:B------:R-:W-:Y:S01]  /*4180*/  CS2R R40, SRZ ;  /* 0x0000000000287805 */ /* 0x000fe2000001ff00 */
[----:B------:R-:W-:Y:S01]  /*4190*/  IMAD.MOV.U32 R42, RZ, RZ, RZ ;  /* 0x000000ffff2a7224 */ /* 0x000fe200078e00ff */
[----:B------:R-:W-:Y:S01]  /*41a0*/  CS2R R38, SRZ ;  /* 0x0000000000267805 */ /* 0x000fe2000001ff00 */
[----:B--2---:R-:W-:Y:S01]  /*41b0*/  CS2R R36, SRZ ;  /* 0x0000000000247805 */ /* 0x004fe2000001ff00 */
[----:B------:R-:W-:Y:S01]  /*41c0*/  IADD3 R8, P0, R32, R9, RZ ;  /* 0x0000000920087210 */ /* 0x000fe20007f1e0ff */
[----:B------:R-:W-:Y:S01]  /*41d0*/  BSSY B0, `(.L_x_336) ;  /* 0x00000af000007945 */ /* 0x000fe20003800000 */
[----:B------:R-:W-:Y:S01]  /*41e0*/  IMAD.MOV.U32 R35, RZ, RZ, RZ ;  /* 0x000000ffff237224 */ /* 0x000fe200078e00ff */
[----:B------:R-:W-:-:S02]  /*41f0*/  LEA R44, R26, UR6, 0x1 ;  /* 0x000000061a2c7c11 */ /* 0x000fc4000f8e08ff */
[----:B------:R-:W-:Y:S02]  /*4200*/  LEA.HI.X.SX32 R9, R9, R20, 0x1, P0 ;  /* 0x0000001409097211 */ /* 0x000fe400000f0eff */
        /* <DEDUP_REMOVED lines=17> */
[----:B------:R-:W-:-:S02]  /*4320*/  IMAD.IADD R47, R47, 0x1, -R8 ;  /* 0x000000012f2f7824 */ /* 0x000fc400078e0a08 */
[----:B------:R-:W-:Y:S02]  /*4330*/  IMAD.MOV.U32 R45, RZ, RZ, R27 ;  /* 0x000000ffff2d7224 */ /* 0x000fe400078e001b */
[----:B------:R-:W-:Y:S01]  /*4340*/  IMAD.MOV.U32 R42, RZ, RZ, RZ ;  /* 0x000000ffff2a7224 */ /* 0x000fe200078e00ff */
[----:B------:R-:W-:Y:S01]  /*4350*/  LOP3.LUT P0, RZ, R47, 0x8, RZ, 0xc0, !PT ;  /* 0x000000082fff7812 */ /* 0x000fe2000780c0ff */
[----:B------:R-:W-:-:S12]  /*4360*/  IMAD.WIDE R50, R50, R51, c[0x0][0x238] ;  /* 0x00008e0032327625 */ /* 0x000fd800078e0233 */
[----:B------:R-:W-:Y:S05]  /*4370*/  @P0 BRA `(.L_x_339) ;  /* 0x0000030000000947 */ /* 0x000fea0003800000 */
[----:B------:R-:W-:Y:S01]  /*4380*/  IADD3 R8, P0, R23, R27, RZ ;  /* 0x0000001b17087210 */ /* 0x000fe20007f1e0ff */
[----:B------:R-:W2:Y:S03]  /*4390*/  LDS.U16 R14, [R44] ;  /* 0x000000002c0e7984 */ /* 0x000ea60000000400 */
        /* <DEDUP_REMOVED lines=13> */
[----:B--2---:R-:W-:Y:S01]  /*4470*/  HADD2.F32 R42, -RZ, R14.H0_H0 ;  /* 0x2000000eff2a7230 */ /* 0x004fe20000004100 */
[----:B------:R-:W-:-:S06]  /*4480*/  UISETP.NE.AND UP0, UPT, URZ, UR4, UPT ;  /* 0x000000043f00728c */ /* 0x000fcc000bf05270 */
[----:B------:R-:W-:-:S13]  /*4490*/  PLOP3.LUT P2, PT, PT, PT, UP0, 0x80, 0x0 ;  /* 0x000000000000781c */ /* 0x000fda0003f4f008 */
[----:B------:R-:W-:Y:S05]  /*44a0*/  @P2 BRA `(.L_x_340) ;  /* 0x000000c000002947 */ /* 0x000fea0003800000 */
[----:B------:R-:W-:Y:S01]  /*44b0*/  ISETP.NE.AND P3, PT, R25, RZ, PT ;  /* 0x000000ff1900720c */ /* 0x000fe20003f65270 */
[----:B------:R-:W2:-:S12]  /*44c0*/  LDS.128 R28, [R34.X16+0x90] ;  /* 0x00009000221c7984 */ /* 0x000e98000000cc00 */
[----:B------:R-:W3:Y:S01]  /*44d0*/  @P3 LDG.E.128 R12, [R50.64] ;  /* 0x00000024320c3981 */ /* 0x000ee2000c1e1d00 */
[----:B--2--5:R-:W-:Y:S01]  /*44e0*/  HFMA2.MMA R8, R8, 1, 1, R28 ;  /* 0x3c003c0008087835 */ /* 0x024fe2000000001c */
[----:B------:R-:W-:Y:S01]  /*44f0*/  HADD2 R9, R9, R29 ;  /* 0x0000001d09097230 */ /* 0x000fe20000000000 */
[----:B------:R-:W-:Y:S01]  /*4500*/  HFMA2.MMA R10, R10, 1, 1, R30 ;  /* 0x3c003c000a0a7835 */ /* 0x000fe2000000001e */
[----:B------:R-:W-:-:S04]  /*4510*/  HADD2 R11, R11, R31 ;  /* 0x0000001f0b0b7230 */ /* 0x000fc80000000000 */
[----:B---3--:R-:W-:-:S03]  /*4520*/  @P3 HFMA2.MMA R9, R9, R13, -RZ ;  /* 0x0000000d09093235 */ /* 0x008fc600001000ff */
[----:B------:R-:W-:Y:S01]  /*4530*/  @P3 HMUL2 R8, R8, R12 ;  /* 0x0000000c08083232 */ /* 0x000fe20000000000 */
[----:B------:R-:W-:Y:S01]  /*4540*/  @P3 HFMA2.MMA R11, R11, R15, -RZ ;  /* 0x0000000f0b0b3235 */ /* 0x000fe200001000ff */
[----:B------:R-:W-:-:S06]  /*4550*/  @P3 HMUL2 R10, R10, R14 ;  /* 0x0000000e0a0a3232 */ /* 0x000fcc0000000000 */
[----:B------:R2:W-:Y:S04]  /*4560*/  STG.E.128 [R48.64], R8 ;  /* 0x0000000830007986 */ /* 0x0005e8000c101d24 */
.L_x_340:
[--C-:B-----5:R-:W-:Y:S01]  /*4570*/  HADD2.F32 R37, -RZ, R9.reuse.H0_H0 ;  /* 0x20000009ff257230 */ /* 0x120fe20000004100 */
[----:B------:R-:W-:Y:S01]  /*4580*/  IADD3 R45, R27, 0x8, RZ ;  /* 0x000000081b2d7810 */ /* 0x000fe20007ffe0ff */
[--C-:B------:R-:W-:Y:S02]  /*4590*/  HADD2.F32 R35, -RZ, R8.reuse.H0_H0 ;  /* 0x20000008ff237230 */ /* 0x100fe40000004100 */
[----:B------:R-:W-:Y:S01]  /*45a0*/  HADD2.F32 R13, -RZ, R8.H1_H1 ;  /* 0x30000008ff0d7230 */ /* 0x000fe20000004100 */
[C---:B------:R-:W-:Y:S01]  /*45b0*/  FFMA.FTZ R37, R42.reuse, R37, RZ ;  /* 0x000000252a257223 */ /* 0x040fe200000100ff */
[----:B--2---:R-:W-:Y:S01]  /*45c0*/  HADD2.F32 R9, -RZ, R9.H1_H1 ;  /* 0x30000009ff097230 */ /* 0x004fe20000004100 */
        /* <DEDUP_REMOVED lines=11> */
.L_x_339:
[----:B------:R-:W-:Y:S05]  /*4680*/  BSYNC B1 ;  /* 0x0000000000017941 */ /* 0x000fea0003800000 */
.L_x_338:
[----:B------:R-:W-:-:S13]  /*4690*/  LOP3.LUT P0, RZ, R47, 0xfffffff8, RZ, 0xc0, !PT ;  /* 0xfffffff82fff7812 */ /* 0x000fda000780c0ff */
[----:B------:R-:W-:Y:S05]  /*46a0*/  @!P0 BRA `(.L_x_337) ;  /* 0x0000061000008947 */ /* 0x000fea0003800000 */
[----:B------:R-:W-:Y:S02]  /*46b0*/  ULDC UR4, c[0x0][0x1ec] ;  /* 0x00007b0000047ab9 */ /* 0x000fe40000000800 */
[----:B------:R-:W-:-:S06]  /*46c0*/  UISETP.NE.AND UP0, UPT, URZ, UR4, UPT ;  /* 0x000000043f00728c */ /* 0x000fcc000bf05270 */
[----:B------:R-:W-:Y:S02]  /*46d0*/  PLOP3.LUT P2, PT, PT, PT, UP0, 0x80, 0x0 ;  /* 0x000000000000781c */ /* 0x000fe40003f4f008 */
.L_x_343:
        /* <DEDUP_REMOVED lines=9> */
[----:B-1----:R-:W-:-:S04]  /*4770*/  LEA R52, P3, R10, c[0x0][0x1a0], 0x1 ;  /* 0x000068000a347a11 */ /* 0x002fc800078608ff */
        /* <DEDUP_REMOVED lines=21> */
.L_x_341:
        /* <DEDUP_REMOVED lines=12> */
[----:B-----5:R-:W-:Y:S01]  /*4990*/  HADD2.F32 R30, -RZ, R8.H0_H0 ;  /* 0x20000008ff1e7230 */ /* 0x020fe20000004100 */
[----:B------:R-:W-:Y:S01]  /*49a0*/  LEA R47, R28, UR6, 0x1 ;  /* 0x000000061c2f7c11 */ /* 0x000fe2000f8e08ff */
[----:B------:R-:W-:Y:S02]  /*49b0*/  HADD2.F32 R54, -RZ, R9.H0_H0 ;  /* 0x20000009ff367230 */ /* 0x000fe40000004100 */
[----:B------:R-:W-:Y:S02]  /*49c0*/  HADD2.F32 R56, -RZ, R10.H0_H0 ;  /* 0x2000000aff387230 */ /* 0x000fe40000004100 */
[----:B------:R-:W-:Y:S02]  /*49d0*/  HADD2.F32 R58, -RZ, R11.H0_H0 ;  /* 0x2000000bff3a7230 */ /* 0x000fe40000004100 */
[----:B---3--:R-:W-:-:S02]  /*49e0*/  HADD2.F32 R29, -RZ, R29.H0_H0 ;  /* 0x2000001dff1d7230 */ /* 0x008fc40000004100 */
[----:B-1----:R-:W-:Y:S02]  /*49f0*/  HADD2.F32 R8, -RZ, R8.H1_H1 ;  /* 0x30000008ff087230 */ /* 0x002fe40000004100 */
[----:B------:R-:W-:Y:S01]  /*4a00*/  HADD2.F32 R9, -RZ, R9.H1_H1 ;  /* 0x30000009ff097230 */ /* 0x000fe20000004100 */
[C---:B------:R-:W-:Y:S01]  /*4a10*/  FFMA.FTZ R35, R29.reuse, R30, R35 ;  /* 0x0000001e1d237223 */ /* 0x040fe20000010023 */
[----:B------:R-:W-:Y:S01]  /*4a20*/  HADD2.F32 R10, -RZ, R10.H1_H1 ;  /* 0x3000000aff0a7230 */ /* 0x000fe20000004100 */
[C---:B------:R-:W-:Y:S01]  /*4a30*/  FFMA.FTZ R36, R29.reuse, R8, R36 ;  /* 0x000000081d247223 */ /* 0x040fe20000010024 */
[----:B------:R-:W-:Y:S01]  /*4a40*/  HADD2.F32 R11, -RZ, R11.H1_H1 ;  /* 0x3000000bff0b7230 */ /* 0x000fe20000004100 */
[C---:B------:R-:W-:Y:S02]  /*4a50*/  FFMA.FTZ R37, R29.reuse, R54, R37 ;  /* 0x000000361d257223 */ /* 0x040fe40000010025 */
[C---:B------:R-:W-:Y:S02]  /*4a60*/  FFMA.FTZ R38, R29.reuse, R9, R38 ;  /* 0x000000091d267223 */ /* 0x040fe40000010026 */
[----:B------:R-:W-:-:S02]  /*4a70*/  FFMA.FTZ R39, R29, R56, R39 ;  /* 0x000000381d277223 */ /* 0x000fc40000010027 */
[C---:B------:R-:W-:Y:S02]  /*4a80*/  FFMA.FTZ R40, R29.reuse, R10, R40 ;  /* 0x0000000a1d287223 */ /* 0x040fe40000010028 */
[C---:B------:R-:W-:Y:S02]  /*4a90*/  FFMA.FTZ R41, R29.reuse, R58, R41 ;  /* 0x0000003a1d297223 */ /* 0x040fe40000010029 */
        /* <DEDUP_REMOVED lines=13> */
.L_x_342:
[----:B------:R-:W2:Y:S01]  /*4b70*/  LDS.U16 R8, [R47+0x10] ;  /* 0x000010002f087984 */ /* 0x000ea20000000400 */
[----:B------:R-:W-:Y:S01]  /*4b80*/  IADD3 R45, R45, 0x10, RZ ;  /* 0x000000102d2d7810 */ /* 0x000fe20007ffe0ff */
[--C-:B------:R-:W-:Y:S02]  /*4b90*/  HADD2.F32 R9, -RZ, R12.reuse.H0_H0 ;  /* 0x2000000cff097230 */ /* 0x100fe40000004100 */
[----:B------:R-:W-:Y:S01]  /*4ba0*/  HADD2.F32 R11, -RZ, R12.H1_H1 ;  /* 0x3000000cff0b7230 */ /* 0x000fe20000004100 */
[----:B------:R-:W-:Y:S01]  /*4bb0*/  ISETP.GE.AND P0, PT, R45, R46, PT ;  /* 0x0000002e2d00720c */ /* 0x000fe20003f06270 */
[--C-:B-1----:R-:W-:Y:S02]  /*4bc0*/  HADD2.F32 R12, -RZ, R14.reuse.H0_H0 ;  /* 0x2000000eff0c7230 */ /* 0x102fe40000004100 */
[----:B------:R-:W-:Y:S02]  /*4bd0*/  HADD2.F32 R29, -RZ, R14.H1_H1 ;  /* 0x3000000eff1d7230 */ /* 0x000fe40000004100 */
[----:B------:R-:W-:-:S02]  /*4be0*/  HADD2.F32 R10, -RZ, R13.H0_H0 ;  /* 0x2000000dff0a7230 */ /* 0x000fc40000004100 */
[----:B------:R-:W-:Y:S02]  /*4bf0*/  HADD2.F32 R14, -RZ, R15.H0_H0 ;  /* 0x2000000fff0e7230 */ /* 0x000fe40000004100 */
        /* <DEDUP_REMOVED lines=12> */
.L_x_337:
[----:B------:R-:W-:Y:S05]  /*4cc0*/  BSYNC B0 ;  /* 0x0000000000007941 */ /* 0x000fea0003800000 */
.L_x_336:
        /* <DEDUP_REMOVED lines=16> */
[----:B------:R-:W2:Y:S01]  /*4dd0*/  LDS.U16 R44, [R44] ;  /* 0x000000002c2c7984 */ /* 0x000ea20000000400 */
        /* <DEDUP_REMOVED lines=22> */
[----:B------:R-:W-:-:S05]  /*4f40*/  IADD3 R10, P0, R23, R8, RZ ;  /* 0x00000008170a7210 */ /* 0x000fca0007f1e0ff */
[----:B------:R-:W-:Y:S01]  /*4f50*/  IMAD.X R9, R24, 0x1, R9, P0 ;  /* 0x0000000118097824 */ /* 0x000fe200000e0609 */
        /* <DEDUP_REMOVED lines=28> */
.L_x_350:
[----:B-----5:R-:W-:Y:S02]  /*5120*/  HADD2.F32 R12, -RZ, R8.H0_H0 ;  /* 0x20000008ff0c7230 */ /* 0x020fe40000004100 */
[----:B------:R-:W-:Y:S02]  /*5130*/  HADD2.F32 R14, -RZ, R9.H0_H0 ;  /* 0x20000009ff0e7230 */ /* 0x000fe40000004100 */
[----:B------:R-:W-:Y:S01]  /*5140*/  HADD2.F32 R28, -RZ, R10.H0_H0 ;  /* 0x2000000aff1c7230 */ /* 0x000fe20000004100 */
[C---:B------:R-:W-:Y:S01]  /*5150*/  FFMA.FTZ R35, R45.reuse, R12, R35 ;  /* 0x0000000c2d237223 */ /* 0x040fe20000010023 */
[----:B------:R-:W-:Y:S01]  /*5160*/  HADD2.F32 R30, -RZ, R11.H0_H0 ;  /* 0x2000000bff1e7230 */ /* 0x000fe20000004100 */
[C---:B------:R-:W-:Y:S01]  /*5170*/  FFMA.FTZ R37, R45.reuse, R14, R37 ;  /* 0x0000000e2d257223 */ /* 0x040fe20000010025 */
[----:B--2---:R-:W-:Y:S01]  /*5180*/  HADD2.F32 R8, -RZ, R8.H1_H1 ;  /* 0x30000008ff087230 */ /* 0x004fe20000004100 */
        /* <DEDUP_REMOVED lines=9> */
.L_x_349:
[----:B------:R-:W-:Y:S05]  /*5220*/  BSYNC B2 ;  /* 0x0000000000027941 */ /* 0x000fea0003800000 */
.L_x_348:
[----:B------:R-:W-:Y:S02]  /*5230*/  IADD3 R27, R27, 0x8, RZ ;  /* 0x000000081b1b7810 */ /* 0x000fe40007ffe0ff */
.L_x_347:
[----:B------:R-:W-:Y:S05]  /*5240*/  BSYNC B1 ;  /* 0x0000000000017941 */ /* 0x000fea0003800000 */
.L_x_346:
[----:B------:R-:W-:-:S13]  /*5250*/  LOP3.LUT P0, RZ, R43, 0xfffffff8, RZ, 0xc0, !PT ;  /* 0xfffffff82bff7812 */ /* 0x000fda000780c0ff */
[----:B------:R-:W-:Y:S05]  /*5260*/  @!P0 BRA `(.L_x_345) ;  /* 0x00000a4000008947 */ /* 0x000fea0003800000 */
[C---:B------:R-:W-:Y:S01]  /*5270*/  LEA R8, R27.reuse, UR5, 0x1 ;  /* 0x000000051b087c11 */ /* 0x040fe2000f8e08ff */
[----:B------:R-:W-:Y:S01]  /*5280*/  IMAD.MOV.U32 R48, RZ, RZ, RZ ;  /* 0x000000ffff307224 */ /* 0x000fe200078e00ff */
[----:B------:R-:W-:-:S03]  /*5290*/  LEA R43, R27, 0x200, 0x6 ;  /* 0x000002001b2b7811 */ /* 0x000fc600078e30ff */
[----:B------:R-:W-:Y:S02]  /*52a0*/  IMAD R49, R21, -0x2, R8 ;  /* 0xfffffffe15317824 */ /* 0x000fe400078e0208 */
.L_x_357:
        /* <DEDUP_REMOVED lines=21> */
[----:B------:R-:W-:Y:S02]  /*5400*/  IMAD.MOV.U32 R9, RZ, RZ, R14 ;  /* 0x000000ffff097224 */ /* 0x000fe400078e000e */
[----:B------:R-:W2:Y:S02]  /*5410*/  LDS.U16 R14, [R50+0x110] ;  /* 0x00011000320e7984 */ /* 0x000ea40000000400 */
        /* <DEDUP_REMOVED lines=40> */
.L_x_353:
        /* <DEDUP_REMOVED lines=16> */
.L_x_352:
[----:B------:R-:W-:Y:S05]  /*57a0*/  BSYNC B1 ;  /* 0x0000000000017941 */ /* 0x000fea0003800000 */
.L_x_351:
[----:B------:R-:W-:Y:S01]  /*57b0*/  IADD3 R15, R27, 0x8, RZ ;  /* 0x000000081b0f7810 */ /* 0x000fe20007ffe0ff */
[----:B------:R-:W-:Y:S03]  /*57c0*/  BSSY B1, `(.L_x_354) ;  /* 0x0000049000017945 */ /* 0x000fe60003800000 */
[----:B------:R-:W-:-:S13]  /*57d0*/  ISETP.GE.AND P0, PT, R15, c[0x0][0x1d4], PT ;  /* 0x000075000f007a0c */ /* 0x000fda0003f06270 */
[----:B------:R-:W-:Y:S05]  /*57e0*/  @!P0 BRA `(.L_x_355) ;  /* 0x0000046000008947 */ /* 0x000fea0003800000 */
[----:B------:R-:W-:Y:S01]  /*57f0*/  IABS R11, c[0x0][0x1d4] ;  /* 0x00007500000b7a13 */ /* 0x000fe20000000000 */
[----:B------:R-:W2:Y:S01]  /*5800*/  LDS.U16 R50, [R50+0x120] ;  /* 0x0001200032327984 */ /* 0x000ea20000000400 */
        /* <DEDUP_REMOVED lines=51> */
[----:B------:R2:W-:Y:S04]  /*5b40*/  STG.E.128 [R44.64+0x400], R8 ;  /* 0x000400082c007986 */ /* 0x0005e8000c101d24 */
.L_x_356:
        /* <DEDUP_REMOVED lines=16> */
.L_x_355:
[----:B------:R-:W-:Y:S05]  /*5c50*/  BSYNC B1 ;  /* 0x0000000000017941 */ /* 0x000fea0003800000 */
.L_x_354:
[----:B------:R-:W-:Y:S02]  /*5c60*/  IADD3 R27, R27, 0x10, RZ ;  /* 0x000000101b1b7810 */ /* 0x000fe40007ffe0ff */
[----:B------:R-:W-:Y:S02]  /*5c70*/  IADD3 R48, R48, 0x20, RZ ;  /* 0x0000002030307810 */ /* 0x000fe40007ffe0ff */
[----:B------:R-:W-:Y:S02]  /*5c80*/  ISETP.GE.AND P0, PT, R27, R22, PT ;  /* 0x000000161b00720c */ /* 0x000fe40003f06270 */
[----:B------:R-:W-:-:S11]  /*5c90*/  IADD3 R43, R43, 0x400, RZ ;  /* 0x000004002b2b7810 */ /* 0x000fd60007ffe0ff */
[----:B------:R-:W-:Y:S05]  /*5ca0*/  @!P0 BRA `(.L_x_357) ;  /* 0xfffff60000008947 */ /* 0x000fea000383ffff */
.L_x_345:
[----:B------:R-:W-:Y:S05]  /*5cb0*/  BSYNC B0 ;  /* 0x0000000000007941 */ /* 0x000fea0003800000 */
.L_x_344:
        /* <DEDUP_REMOVED lines=8> */
[----:B------:R-:W-:Y:S01]  /*5d40*/  IMAD.IADD R3, R22, 0x1, -R21 ;  /* 0x0000000116037824 */ /* 0x000fe200078e0a15 */
[----:B------:R-:W-:Y:S04]  /*5d50*/  BSSY B1, `(.L_x_360) ;  /* 0x0000019000017945 */ /* 0x000fe80003800000 */
[----:B------:R-:W-:-:S05]  /*5d60*/  LEA R3, R3, UR5, 0x1 ;  /* 0x0000000503037c11 */ /* 0x000fca000f8e08ff */
[----:B------:R-:W2:Y:S02]  /*5d70*/  LDS.U16 R0, [R3+0x110] ;  /* 0x0001100003007984 */ /* 0x000ea40000000400 */
[----:B--2---:R-:W-:Y:S01]  /*5d80*/  HADD2.F32 R0, -RZ, R0.H0_H0 ;  /* 0x20000000ff007230 */ /* 0x004fe20000004100 */
        /* <DEDUP_REMOVED lines=16> */
[----:B--2---:R-:W-:Y:S01]  /*5e90*/  @P3 HFMA2.MMA R9, R9, R13, -RZ ;  /* 0x0000000d09093235 */ /* 0x004fe200001000ff */
[----:B------:R-:W-:Y:S01]  /*5ea0*/  @P3 HMUL2 R8, R8, R12 ;  /* 0x0000000c08083232 */ /* 0x000fe20000000000 */
[----:B------:R-:W-:Y:S01]  /*5eb0*/  @P3 HFMA2.MMA R11, R11, R15, -RZ ;  /* 0x0000000f0b0b3235 */ /* 0x000fe200001000ff */
[----:B------:R-:W-:-:S06]  /*5ec0*/  @P3 HMUL2 R10, R10, R14 ;  /* 0x0000000e0a0a3232 */ /* 0x000fcc0000000000 */
[----:B------:R2:W-:Y:S04]  /*5ed0*/  STG.E.128 [R2.64], R8 ;  /* 0x0000000802007986 */ /* 0x0005e8000c101d24 */
.L_x_361:
[----:B------:R-:W-:Y:S05]  /*5ee0*/  BSYNC B1 ;  /* 0x0000000000017941 */ /* 0x000fea0003800000 */
.L_x_360:
[----:B0----5:R-:W-:Y:S02]  /*5ef0*/  HADD2.F32 R4, -RZ, R9.H0_H0 ;  /* 0x20000009ff047230 */ /* 0x021fe40000004100 */
[----:B------:R-:W-:Y:S02]  /*5f00*/  HADD2.F32 R6, -RZ, R11.H0_H0 ;  /* 0x2000000bff067230 */ /* 0x000fe40000004100 */
[--C-:B--2---:R-:W-:Y:S01]  /*5f10*/  HADD2.F32 R2, -RZ, R8.reuse.H0_H0 ;  /* 0x20000008ff027230 */ /* 0x104fe20000004100 */
[C---:B------:R-:W-:Y:S01]  /*5f20*/  FFMA.FTZ R37, R0.reuse, R4, R37 ;  /* 0x0000000400257223 */ /* 0x040fe20000010025 */
[----:B------:R-:W-:Y:S01]  /*5f30*/  HADD2.F32 R3, -RZ, R8.H1_H1 ;  /* 0x30000008ff037230 */ /* 0x000fe20000004100 */
        /* <DEDUP_REMOVED lines=11> */
.L_x_359:
[----:B------:R-:W-:Y:S05]  /*5ff0*/  BSYNC B0 ;  /* 0x0000000000007941 */ /* 0x000fea0003800000 */
.L_x_358:
[----:B------:R-:W-:Y:S01]  /*6000*/  LOP3.LUT R0, R16, 0xffffffe0, RZ, 0xc0, !PT ;  /* 0xffffffe010007812 */ /* 0x000fe200078ec0ff */
[----:B------:R-:W-:Y:S01]  /*6010*/  IMAD R26, R26, 0x40, R33 ;  /* 0x000000401a1a7824 */ /* 0x000fe200078e0221 */
[----:B------:R-:W-:Y:S01]  /*6020*/  ISETP.GT.AND P6, PT, R16, 0x1f, PT ;  /* 0x0000001f1000780c */ /* 0x000fe20003fc4270 */
[----:B------:R-:W-:Y:S01]  /*6030*/  BAR.SYNC.DEFER_BLOCKING 0x0 ;  /* 0x0000000000007b1d */ /* 0x000fe20000010000 */
[----:B------:R-:W-:Y:S02]  /*6040*/  ISETP.NE.AND P0, PT, R0, 0x20, PT ;  /* 0x000000200000780c */ /* 0x000fe40003f05270 */
[C---:B------:R-:W-:Y:S02]  /*6050*/  ISETP.GT.AND P2, PT, R16.reuse, 0xf, PT ;  /* 0x0000000f1000780c */ /* 0x040fe40003f44270 */
[C---:B------:R-:W-:Y:S01]  /*6060*/  ISETP.GT.AND P4, PT, R16.reuse, 0x7, PT ;  /* 0x000000071000780c */ /* 0x040fe20003f84270 */
[----:B------:R-:W-:Y:S01]  /*6070*/  BSSY B0, `(.L_x_362) ;  /* 0x000000e000007945 */ /* 0x000fe20003800000 */
[----:B------:R-:W-:-:S02]  /*6080*/  LOP3.LUT R2, R16, 0xfffffff0, RZ, 0xc0, !PT ;  /* 0xfffffff010027812 */ /* 0x000fc400078ec0ff */
[C---:B------:R-:W-:Y:S02]  /*6090*/  LOP3.LUT R3, R16.reuse, 0xfffffff8, RZ, 0xc0, !PT ;  /* 0xfffffff810037812 */ /* 0x040fe400078ec0ff */
[----:B------:R-:W-:Y:S02]  /*60a0*/  IADD3 R16, R16, 0x7, RZ ;  /* 0x0000000710107810 */ /* 0x000fe40007ffe0ff */
[----:B------:R-:W-:Y:S02]  /*60b0*/  ISETP.NE.AND P1, PT, R2, 0x10, PT ;  /* 0x000000100200780c */ /* 0x000fe40003f25270 */
[----:B------:R-:W-:Y:S02]  /*60c0*/  ISETP.NE.AND P3, PT, R3, 0x8, PT ;  /* 0x000000080300780c */ /* 0x000fe40003f65270 */
[----:B------:R-:W-:Y:S02]  /*60d0*/  ISETP.GT.U32.AND P5, PT, R16, 0xe, PT ;  /* 0x0000000e1000780c */ /* 0x000fe40003fa4070 */
[----:B------:R-:W-:Y:S01]  /*60e0*/  LEA R26, R26, 0x110, 0x1 ;  /* 0x000001101a1a7811 */ /* 0x000fe200078e08ff */
[----:B------:R-:W-:Y:S05]  /*60f0*/  @P0 BRA `(.L_x_363) ;  /* 0x0000005000000947 */ /* 0x000fea0003800000 */
[----:B0-----:R-:W-:Y:S02]  /*6100*/  F2FP.PACK_AB R4, R36, R35 ;  /* 0x000000232404723e */ /* 0x001fe400000000ff */
[----:B------:R-:W-:-:S02]  /*6110*/  F2FP.PACK_AB R5, R38, R37 ;  /* 0x000000252605723e */ /* 0x000fc400000000ff */
[----:B------:R-:W-:Y:S02]  /*6120*/  F2FP.PACK_AB R6, R40, R39 ;  /* 0x000000272806723e */ /* 0x000fe400000000ff */
[----:B------:R-:W-:-:S05]  /*6130*/  F2FP.PACK_AB R7, R42, R41 ;  /* 0x000000292a07723e */ /* 0x000fca00000000ff */
[----:B------:R0:W-:Y:S02]  /*6140*/  STS.128 [R26+-0x200], R4 ;  /* 0xfffe00041a007388 */ /* 0x0001e40000000c00 */
.L_x_363:
[----:B------:R-:W-:Y:S05]  /*6150*/  BSYNC B0 ;  /* 0x0000000000007941 */ /* 0x000fea0003800000 */
.L_x_362:
        /* <DEDUP_REMOVED lines=20> */
.L_x_365:
[----:B------:R-:W-:Y:S05]  /*62a0*/  BSYNC B0 ;  /* 0x0000000000007941 */ /* 0x000fea0003800000 */
.L_x_364:
        /* <DEDUP_REMOVED lines=8> */
.L_x_367:
[----:B------:R-:W-:Y:S05]  /*6330*/  BSYNC B0 ;  /* 0x0000000000007941 */ /* 0x000fea0003800000 */
.L_x_366:
        /* <DEDUP_REMOVED lines=20> */
.L_x_369:
[----:B------:R-:W-:Y:S05]  /*6480*/  BSYNC B0 ;  /* 0x0000000000007941 */ /* 0x000fea0003800000 */
.L_x_368:
        /* <DEDUP_REMOVED lines=8> */
.L_x_371:
[----:B------:R-:W-:Y:S05]  /*6510*/  BSYNC B0 ;  /* 0x0000000000007941 */ /* 0x000fea0003800000 */
.L_x_370:
        /* <DEDUP_REMOVED lines=20> */
.L_x_373:
[----:B------:R-:W-:Y:S05]  /*6660*/  BSYNC B0 ;  /* 0x0000000000007941 */ /* 0x000fea0003800000 */
.L_x_372:
        /* <DEDUP_REMOVED lines=16> */
.L_x_374:
[----:B------:R-:W-:Y:S02]  /*6770*/  IMAD.MOV.U32 R2, RZ, RZ, c[0x0][0x250] ;  /* 0x00009400ff027624 */ /* 0x000fe400078e00ff */
[----:B------:R-:W-:-:S05]  /*6780*/  IMAD.MOV.U32 R3, RZ, RZ, c[0x0][0x254] ;  /* 0x00009500ff037624 */ /* 0x000fca00078e00ff */
[----:B------:R-:W2:Y:S01]  /*6790*/  LDG.E R2, [R2.64] ;  /* 0x0000002402027981 */ /* 0x000ea2000c1e1900 */
[----:B------:R-:W-:Y:S02]  /*67a0*/  IMAD.IADD R18, R18, 0x1, R33 ;  /* 0x0000000112127824 */ /* 0x000fe400078e0221 */
[C---:B--2---:R-:W-:Y:S02]  /*67b0*/  FMUL.FTZ R36, R2.reuse, R36 ;  /* 0x0000002402247220 */ /* 0x044fe40000410000 */
[C---:B------:R-:W-:Y:S02]  /*67c0*/  FMUL.FTZ R37, R2.reuse, R37 ;  /* 0x0000002502257220 */ /* 0x040fe40000410000 */
[C---:B------:R-:W-:Y:S02]  /*67d0*/  FMUL.FTZ R38, R2.reuse, R38 ;  /* 0x0000002602267220 */ /* 0x040fe40000410000 */
[----:B------:R-:W2:Y:S01]  /*67e0*/  F2I.S8.NTZ R36, R36 ;  /* 0x0000002400247305 */ /* 0x000ea20000202100 */
[----:B------:R-:W-:-:S02]  /*67f0*/  FMUL.FTZ R39, R2, R39 ;  /* 0x0000002702277220 */ /* 0x000fc40000410000 */
[C---:B------:R-:W-:Y:S02]  /*6800*/  FMUL.FTZ R40, R2.reuse, R40 ;  /* 0x0000002802287220 */ /* 0x040fe40000410000 */
[C---:B------:R-:W-:Y:S02]  /*6810*/  FMUL.FTZ R35, R2.reuse, R35 ;  /* 0x0000002302237220 */ /* 0x040fe40000410000 */
[C---:B------:R-:W-:Y:S01]  /*6820*/  FMUL.FTZ R41, R2.reuse, R41 ;  /* 0x0000002902297220 */ /* 0x040fe20000410000 */
[----:B------:R-:W3:Y:S01]  /*6830*/  F2I.S8.NTZ R37, R37 ;  /* 0x0000002500257305 */ /* 0x000ee20000202100 */
[----:B------:R-:W-:-:S07]  /*6840*/  FMUL.FTZ R2, R2, R42 ;  /* 0x0000002a02027220 */ /* 0x000fce0000410000 */
[----:B------:R-:W4:Y:S01]  /*6850*/  F2I.S8.NTZ R38, R38 ;  /* 0x0000002600267305 */ /* 0x000f220000202100 */
[----:B--2---:R-:W-:-:S04]  /*6860*/  PRMT R0, R36, 0x8880, RZ ;  /* 0x0000888024007816 */ /* 0x004fc800000000ff */
[----:B------:R-:W-:-:S03]  /*6870*/  PRMT R0, R0, 0x7710, RZ ;  /* 0x0000771000007816 */ /* 0x000fc600000000ff */
[----:B------:R-:W2:Y:S01]  /*6880*/  F2I.S8.NTZ R39, R39 ;  /* 0x0000002700277305 */ /* 0x000ea20000202100 */
[----:B---3--:R-:W-:Y:S02]  /*6890*/  PRMT R3, R37, 0x8880, RZ ;  /* 0x0000888025037816 */ /* 0x008fe400000000ff */
[----:B------:R-:W-:Y:S02]  /*68a0*/  LOP3.LUT R9, R0, 0xff, RZ, 0xc0, !PT ;  /* 0x000000ff00097812 */ /* 0x000fe400078ec0ff */
[----:B------:R-:W-:Y:S02]  /*68b0*/  PRMT R3, R3, 0x7710, RZ ;  /* 0x0000771003037816 */ /* 0x000fe400000000ff */
[----:B0---4-:R-:W-:Y:S01]  /*68c0*/  PRMT R4, R38, 0x8880, RZ ;  /* 0x0000888026047816 */ /* 0x011fe200000000ff */
[----:B------:R-:W0:Y:S01]  /*68d0*/  F2I.S8.NTZ R40, R40 ;  /* 0x0000002800287305 */ /* 0x000e220000202100 */
[----:B------:R-:W-:Y:S02]  /*68e0*/  LOP3.LUT R7, R3, 0xff, RZ, 0xc0, !PT ;  /* 0x000000ff03077812 */ /* 0x000fe400078ec0ff */
[----:B------:R-:W-:-:S02]  /*68f0*/  PRMT R4, R4, 0x7710, RZ ;  /* 0x0000771004047816 */ /* 0x000fc400000000ff */
[----:B------:R-:W-:Y:S02]  /*6900*/  SHF.L.U64.HI R3, R9, 0x8, RZ ;  /* 0x0000000809037819 */ /* 0x000fe400000102ff */
[----:B------:R-:W-:Y:S01]  /*6910*/  LOP3.LUT R6, R4, 0xff, RZ, 0xc0, !PT ;  /* 0x000000ff04067812 */ /* 0x000fe200078ec0ff */
[----:B------:R-:W3:Y:S01]  /*6920*/  F2I.S8.NTZ R35, R35 ;  /* 0x0000002300237305 */ /* 0x000ee20000202100 */
[----:B--2---:R-:W-:Y:S02]  /*6930*/  PRMT R0, R39, 0x8880, RZ ;  /* 0x0000888027007816 */ /* 0x004fe400000000ff */
[----:B------:R-:W-:Y:S02]  /*6940*/  SHF.L.U64.HI R4, R7, 0x10, RZ ;  /* 0x0000001007047819 */ /* 0x000fe400000102ff */
[----:B------:R-:W-:Y:S02]  /*6950*/  SHF.L.U64.HI R5, R6, 0x18, RZ ;  /* 0x0000001806057819 */ /* 0x000fe400000102ff */
[----:B------:R-:W-:Y:S01]  /*6960*/  PRMT R0, R0, 0x7710, RZ ;  /* 0x0000771000007816 */ /* 0x000fe200000000ff */
[----:B------:R-:W2:Y:S01]  /*6970*/  F2I.S8.NTZ R41, R41 ;  /* 0x0000002900297305 */ /* 0x000ea20000202100 */
[----:B------:R-:W-:-:S02]  /*6980*/  LOP3.LUT R5, R5, R4, R3, 0xfe, !PT ;  /* 0x0000000405057212 */ /* 0x000fc400078efe03 */
[----:B0-----:R-:W-:Y:S02]  /*6990*/  PRMT R3, R40, 0x8880, RZ ;  /* 0x0000888028037816 */ /* 0x001fe400000000ff */
[----:B------:R-:W-:Y:S02]  /*69a0*/  LOP3.LUT R0, R0, 0xff, RZ, 0xc0, !PT ;  /* 0x000000ff00007812 */ /* 0x000fe400078ec0ff */
[----:B------:R-:W-:Y:S01]  /*69b0*/  PRMT R3, R3, 0x7710, RZ ;  /* 0x0000771003037816 */ /* 0x000fe200000000ff */
[----:B------:R-:W0:Y:S01]  /*69c0*/  F2I.S8.NTZ R2, R2 ;  /* 0x0000000200027305 */ /* 0x000e220000202100 */
[----:B---3--:R-:W-:Y:S02]  /*69d0*/  PRMT R35, R35, 0x8880, RZ ;  /* 0x0000888023237816 */ /* 0x008fe400000000ff */
[----:B------:R-:W-:Y:S02]  /*69e0*/  LOP3.LUT R5, R0, 0xffffff00, R5, 0xf8, !PT ;  /* 0xffffff0000057812 */ /* 0x000fe400078ef805 */
[----:B------:R-:W-:-:S02]  /*69f0*/  PRMT R0, R35, 0x7710, RZ ;  /* 0x0000771023007816 */ /* 0x000fc400000000ff */
[----:B------:R-:W-:Y:S02]  /*6a00*/  PRMT R4, R3, 0x7604, RZ ;  /* 0x0000760403047816 */ /* 0x000fe400000000ff */
[----:B--2---:R-:W-:Y:S02]  /*6a10*/  PRMT R41, R41, 0x8880, RZ ;  /* 0x0000888029297816 */ /* 0x004fe400000000ff */
[----:B------:R-:W-:Y:S02]  /*6a20*/  PRMT R8, R0, 0x6540, R9 ;  /* 0x0000654000087816 */ /* 0x000fe40000000009 */
[----:B------:R-:W-:Y:S02]  /*6a30*/  PRMT R3, R41, 0x7710, RZ ;  /* 0x0000771029037816 */ /* 0x000fe400000000ff */
[----:B------:R-:W-:Y:S01]  /*6a40*/  LOP3.LUT R0, R4, 0xffff00ff, R5, 0xf8, !PT ;  /* 0xffff00ff04007812 */ /* 0x000fe200078ef805 */
[----:B------:R-:W-:Y:S01]  /*6a50*/  IMAD.U32 R5, R7, 0x10000, RZ ;  /* 0x0001000007057824 */ /* 0x000fe200078e00ff */
[----:B------:R-:W-:-:S02]  /*6a60*/  PRMT R3, R3, 0x7054, RZ ;  /* 0x0000705403037816 */ /* 0x000fc400000000ff */
[----:B0-----:R-:W-:Y:S02]  /*6a70*/  PRMT R2, R2, 0x8880, RZ ;  /* 0x0000888002027816 */ /* 0x001fe400000000ff */
        /* <DEDUP_REMOVED lines=9> */
.L_x_275:
[----:B------:R-:W-:Y:S01]  /*6b10*/  IMAD.MOV.U32 R3, RZ, RZ, 0x10 ;  /* 0x00000010ff037424 */ /* 0x000fe200078e00ff */
[----:B------:R-:W-:Y:S01]  /*6b20*/  MOV R32, 0x6b60 ;  /* 0x00006b6000207802 */ /* 0x000fe20000000f00 */
[----:B------:R-:W-:Y:S02]  /*6b30*/  IMAD.MOV.U32 R54, RZ, RZ, 0x1f ;  /* 0x0000001fff367424 */ /* 0x000fe400078e00ff */
[----:B------:R-:W-:Y:S02]  /*6b40*/  IMAD.MOV.U32 R9, RZ, RZ, -0x1 ;  /* 0xffffffffff097424 */ /* 0x000fe400078e00ff */
[----:B------:R-:W-:Y:S05]  /*6b50*/  CALL.REL.NOINC `($__internal_2_$__cuda_sm70_shflsync_bfly_p) ;  /* 0x000003a000007944 */ /* 0x000fea0003c00000 */
[----:B01----:R-:W-:Y:S05]  /*6b60*/  BRA `(.L_x_375) ;  /* 0xffffac8000007947 */ /* 0x003fea000383ffff */
.L_x_276:
[----:B------:R-:W-:Y:S01]  /*6b70*/  IMAD.MOV.U32 R3, RZ, RZ, 0x8 ;  /* 0x00000008ff037424 */ /* 0x000fe200078e00ff */
[----:B------:R-:W-:Y:S01]  /*6b80*/  MOV R32, 0x6bc0 ;  /* 0x00006bc000207802 */ /* 0x000fe20000000f00 */
[----:B------:R-:W-:Y:S02]  /*6b90*/  IMAD.MOV.U32 R54, RZ, RZ, 0x1f ;  /* 0x0000001fff367424 */ /* 0x000fe400078e00ff */
[----:B------:R-:W-:Y:S02]  /*6ba0*/  IMAD.MOV.U32 R9, RZ, RZ, -0x1 ;  /* 0xffffffffff097424 */ /* 0x000fe400078e00ff */
[----:B------:R-:W-:Y:S05]  /*6bb0*/  CALL.REL.NOINC `($__internal_2_$__cuda_sm70_shflsync_bfly_p) ;  /* 0x0000034000007944 */ /* 0x000fea0003c00000 */
[----:B01----:R-:W-:Y:S01]  /*6bc0*/  FADD.FTZ R56, R56, R3 ;  /* 0x0000000338387221 */ /* 0x003fe20000010000 */
[----:B------:R-:W-:Y:S01]  /*6bd0*/  MOV R32, 0x6c20 ;  /* 0x00006c2000207802 */ /* 0x000fe20000000f00 */
[----:B------:R-:W-:-:S02]  /*6be0*/  IMAD.MOV.U32 R3, RZ, RZ, 0x4 ;  /* 0x00000004ff037424 */ /* 0x000fc400078e00ff */
[----:B------:R-:W-:Y:S02]  /*6bf0*/  IMAD.MOV.U32 R54, RZ, RZ, 0x1f ;  /* 0x0000001fff367424 */ /* 0x000fe400078e00ff */
[----:B------:R-:W-:Y:S02]  /*6c00*/  IMAD.MOV.U32 R9, RZ, RZ, -0x1 ;  /* 0xffffffffff097424 */ /* 0x000fe400078e00ff */
[----:B------:R-:W-:Y:S05]  /*6c10*/  CALL.REL.NOINC `($__internal_2_$__cuda_sm70_shflsync_bfly_p) ;  /* 0x000002e000007944 */ /* 0x000fea0003c00000 */
[----:B01----:R-:W-:Y:S01]  /*6c20*/  FADD.FTZ R56, R56, R3 ;  /* 0x0000000338387221 */ /* 0x003fe20000010000 */
[----:B------:R-:W-:Y:S01]  /*6c30*/  MOV R32, 0x6c80 ;  /* 0x00006c8000207802 */ /* 0x000fe20000000f00 */
[----:B------:R-:W-:Y:S02]  /*6c40*/  IMAD.MOV.U32 R3, RZ, RZ, 0x2 ;  /* 0x00000002ff037424 */ /* 0x000fe400078e00ff */
[----:B------:R-:W-:Y:S02]  /*6c50*/  IMAD.MOV.U32 R54, RZ, RZ, 0x1f ;  /* 0x0000001fff367424 */ /* 0x000fe400078e00ff */
[----:B------:R-:W-:Y:S02]  /*6c60*/  IMAD.MOV.U32 R9, RZ, RZ, -0x1 ;  /* 0xffffffffff097424 */ /* 0x000fe400078e00ff */
[----:B------:R-:W-:Y:S05]  /*6c70*/  CALL.REL.NOINC `($__internal_2_$__cuda_sm70_shflsync_bfly_p) ;  /* 0x0000028000007944 */ /* 0x000fea0003c00000 */
[----:B-1----:R-:W-:Y:S01]  /*6c80*/  FADD.FTZ R4, R56, R3 ;  /* 0x0000000338047221 */ /* 0x002fe20000010000 */
[----:B------:R-:W-:Y:S01]  /*6c90*/  MOV R32, 0x6cf0 ;  /* 0x00006cf000207802 */ /* 0x000fe20000000f00 */
[----:B------:R-:W-:-:S02]  /*6ca0*/  IMAD.MOV.U32 R3, RZ, RZ, 0x1 ;  /* 0x00000001ff037424 */ /* 0x000fc400078e00ff */
[----:B0-----:R-:W-:Y:S02]  /*6cb0*/  IMAD.MOV.U32 R54, RZ, RZ, 0x1f ;  /* 0x0000001fff367424 */ /* 0x001fe400078e00ff */
[----:B------:R-:W-:Y:S02]  /*6cc0*/  IMAD.MOV.U32 R9, RZ, RZ, -0x1 ;  /* 0xffffffffff097424 */ /* 0x000fe400078e00ff */
[----:B------:R-:W-:Y:S02]  /*6cd0*/  IMAD.MOV.U32 R56, RZ, RZ, R4 ;  /* 0x000000ffff387224 */ /* 0x000fe400078e0004 */
[----:B------:R-:W-:Y:S05]  /*6ce0*/  CALL.REL.NOINC `($__internal_2_$__cuda_sm70_shflsync_bfly_p) ;  /* 0x0000021000007944 */ /* 0x000fea0003c00000 */
[----:B01----:R-:W-:Y:S05]  /*6cf0*/  BRA `(.L_x_376) ;  /* 0xffffab8000007947 */ /* 0x003fea000383ffff */
.L_x_298:
[----:B------:R-:W-:Y:S01]  /*6d00*/  IMAD.MOV.U32 R3, RZ, RZ, 0x2 ;  /* 0x00000002ff037424 */ /* 0x000fe200078e00ff */
[----:B------:R-:W-:Y:S01]  /*6d10*/  MOV R32, 0x6d50 ;  /* 0x00006d5000207802 */ /* 0x000fe20000000f00 */
[----:B------:R-:W-:Y:S02]  /*6d20*/  IMAD.MOV.U32 R54, RZ, RZ, 0x1f ;  /* 0x0000001fff367424 */ /* 0x000fe400078e00ff */
[----:B------:R-:W-:Y:S02]  /*6d30*/  IMAD.MOV.U32 R9, RZ, RZ, -0x1 ;  /* 0xffffffffff097424 */ /* 0x000fe400078e00ff */
[----:B------:R-:W-:Y:S05]  /*6d40*/  CALL.REL.NOINC `($__internal_2_$__cuda_sm70_shflsync_bfly_p) ;  /* 0x000001b000007944 */ /* 0x000fea0003c00000 */
[----:B01----:R-:W-:Y:S05]  /*6d50*/  BRA `(.L_x_377) ;  /* 0xffffbfc000007947 */ /* 0x003fea000383ffff */
.L_x_299:
[----:B------:R-:W-:Y:S01]  /*6d60*/  IMAD.MOV.U32 R3, RZ, RZ, 0x1 ;  /* 0x00000001ff037424 */ /* 0x000fe200078e00ff */
[----:B------:R-:W-:Y:S01]  /*6d70*/  MOV R32, 0x6db0 ;  /* 0x00006db000207802 */ /* 0x000fe20000000f00 */
[----:B------:R-:W-:-:S02]  /*6d80*/  IMAD.MOV.U32 R54, RZ, RZ, 0x1f ;  /* 0x0000001fff367424 */ /* 0x000fc400078e00ff */
[----:B------:R-:W-:Y:S02]  /*6d90*/  IMAD.MOV.U32 R9, RZ, RZ, -0x1 ;  /* 0xffffffffff097424 */ /* 0x000fe400078e00ff */
[----:B------:R-:W-:Y:S05]  /*6da0*/  CALL.REL.NOINC `($__internal_2_$__cuda_sm70_shflsync_bfly_p) ;  /* 0x0000015000007944 */ /* 0x000fea0003c00000 */
[----:B01----:R-:W-:Y:S05]  /*6db0*/  BRA `(.L_x_378) ;  /* 0xffffbf9000007947 */ /* 0x003fea000383ffff */
.L_x_303:
[----:B------:R-:W-:Y:S01]  /*6dc0*/  IMAD.MOV.U32 R56, RZ, RZ, R52 ;  /* 0x000000ffff387224 */ /* 0x000fe200078e0034 */
[----:B------:R-:W-:Y:S01]  /*6dd0*/  MOV R32, 0x6e20 ;  /* 0x00006e2000207802 */ /* 0x000fe20000000f00 */
[----:B------:R-:W-:Y:S02]  /*6de0*/  IMAD.MOV.U32 R3, RZ, RZ, 0x10 ;  /* 0x00000010ff037424 */ /* 0x000fe400078e00ff */
[----:B------:R-:W-:Y:S02]  /*6df0*/  IMAD.MOV.U32 R54, RZ, RZ, 0x1f ;  /* 0x0000001fff367424 */ /* 0x000fe400078e00ff */
[----:B------:R-:W-:Y:S02]  /*6e00*/  IMAD.MOV.U32 R9, RZ, RZ, -0x1 ;  /* 0xffffffffff097424 */ /* 0x000fe400078e00ff */
[----:B0-234-:R-:W-:Y:S05]  /*6e10*/  CALL.REL.NOINC `($__internal_2_$__cuda_sm70_shflsync_bfly_p) ;  /* 0x000000e000007944 */ /* 0x01dfea0003c00000 */
[----:B01----:R-:W-:Y:S05]  /*6e20*/  BRA `(.L_x_379) ;  /* 0xffffc17000007947 */ /* 0x003fea000383ffff */
.L_x_304:
[----:B------:R-:W-:Y:S01]  /*6e30*/  IMAD.MOV.U32 R3, RZ, RZ, 0x8 ;  /* 0x00000008ff037424 */ /* 0x000fe200078e00ff */
[----:B------:R-:W-:Y:S01]  /*6e40*/  MOV R32, 0x6e80 ;  /* 0x00006e8000207802 */ /* 0x000fe20000000f00 */
[----:B------:R-:W-:Y:S02]  /*6e50*/  IMAD.MOV.U32 R54, RZ, RZ, 0x1f ;  /* 0x0000001fff367424 */ /* 0x000fe400078e00ff */
[----:B------:R-:W-:-:S02]  /*6e60*/  IMAD.MOV.U32 R9, RZ, RZ, -0x1 ;  /* 0xffffffffff097424 */ /* 0x000fc400078e00ff */
[----:B0123--:R-:W-:Y:S05]  /*6e70*/  CALL.REL.NOINC `($__internal_2_$__cuda_sm70_shflsync_bfly_p) ;  /* 0x0000008000007944 */ /* 0x00ffea0003c00000 */
[----:B-1----:R-:W-:Y:S01]  /*6e80*/  FMNMX.FTZ R4, R56, R3, !PT ;  /* 0x0000000338047209 */ /* 0x002fe20007810000 */
[----:B------:R-:W-:Y:S01]  /*6e90*/  IMAD.MOV.U32 R3, RZ, RZ, 0x4 ;  /* 0x00000004ff037424 */ /* 0x000fe200078e00ff */
[----:B------:R-:W-:Y:S01]  /*6ea0*/  MOV R32, 0x6ef0 ;  /* 0x00006ef000207802 */ /* 0x000fe20000000f00 */
[----:B0-----:R-:W-:-:S02]  /*6eb0*/  IMAD.MOV.U32 R54, RZ, RZ, 0x1f ;  /* 0x0000001fff367424 */ /* 0x001fc400078e00ff */
[----:B------:R-:W-:Y:S02]  /*6ec0*/  IMAD.MOV.U32 R9, RZ, RZ, -0x1 ;  /* 0xffffffffff097424 */ /* 0x000fe400078e00ff */
[----:B------:R-:W-:Y:S02]  /*6ed0*/  IMAD.MOV.U32 R56, RZ, RZ, R4 ;  /* 0x000000ffff387224 */ /* 0x000fe400078e0004 */
[----:B------:R-:W-:Y:S05]  /*6ee0*/  CALL.REL.NOINC `($__internal_2_$__cuda_sm70_shflsync_bfly_p) ;  /* 0x0000001000007944 */ /* 0x000fea0003c00000 */
[----:B01----:R-:W-:Y:S05]  /*6ef0*/  BRA `(.L_x_380) ;  /* 0xffffc0f000007947 */ /* 0x003fea000383ffff */
        .weak           $__internal_2_$__cuda_sm70_shflsync_bfly_p
        .type           $__internal_2_$__cuda_sm70_shflsync_bfly_p,@function
        .size           $__internal_2_$__cuda_sm70_shflsync_bfly_p,(.L_x_2425 - $__internal_2_$__cuda_sm70_shflsync_bfly_p)
$__internal_2_$__cuda_sm70_shflsync_bfly_p:
[----:B------:R-:W-:Y:S01]  /*6f00*/  IMAD.MOV.U32 R33, RZ, RZ, 0x0 ;  /* 0x00000000ff217424 */ /* 0x000fe200078e00ff */
[----:B------:R-:W-:Y:S04]  /*6f10*/  WARPSYNC R9 ;  /* 0x0000000900007348 */ /* 0x000fe80003800000 */
[----:B------:R0:W1:Y:S01]  /*6f20*/  SHFL.BFLY PT, R3, R56, R3, R54 ;  /* 0x0c00000338037389 */ /* 0x00006200000e0036 */
[----:B------:R-:W-:Y:S05]  /*6f30*/  RET.REL.NODEC R32 `(_ZN4mmha33masked_multihead_attention_kernelItLi64ELi64ELi4ELi8ELi64ELb1ELb1EEEv26Multihead_attention_paramsIT_XT5_EE) ;  /* 0xffff90c020007950 */ /* 0x000fea0003c3ffff */
.L_x_381:
        /* <DEDUP_REMOVED lines=12> */
.L_x_2425:


//--------------------- .text._ZN4mmha33masked_multihead_attention_kernelItLi64ELi64ELi1ELi8ELi256ELb1ELb0EEEv26Multihead_attention_paramsIT_XT5_EE --------------------------
	.section	.text._ZN4mmha33masked_multihead_attention_kernelItLi64ELi64ELi1ELi8ELi256ELb1ELb0EEEv26Multihead_attention_paramsIT_XT5_EE,"ax",@progbits
	.sectioninfo	@"SHI_REGISTERS=127"
	.align	128
        .global         _ZN4mmha33masked_multihead_attention_kernelItLi64ELi64ELi1ELi8ELi256ELb1ELb0EEEv26Multihead_attention_paramsIT_XT5_EE
        .type           _ZN4mmha33masked_multihead_attention_kernelItLi64ELi64ELi1ELi8ELi256ELb1ELb0EEEv26Multihead_attention_paramsIT_XT5_EE,@function
        .size           _ZN4mmha33masked_multihead_attention_kernelItLi64ELi64ELi1ELi8ELi256ELb1ELb0EEEv26Multihead_attention_paramsIT_XT5_EE,(.L_x_2426 - _ZN4mmha33masked_multihead_attention_kernelItLi64ELi64ELi1ELi8ELi256ELb1ELb0EEEv26Multihead_attention_paramsIT_XT5_EE)
        .other          _ZN4mmha33masked_multihead_attention_kernelItLi64ELi64ELi1ELi8ELi256ELb1ELb0EEEv26Multihead_attention_paramsIT_XT5_EE,@"STO_CUDA_ENTRY STV_DEFAULT"
_ZN4mmha33masked_multihead_attention_kernelItLi64ELi64ELi1ELi8ELi256ELb1ELb0EEEv26Multihead_attention_paramsIT_XT5_EE:
.text._ZN4mmha33masked_multihead_attention_kernelItLi64ELi64ELi1ELi8ELi256ELb1ELb0EEEv26Multihead_attention_paramsIT_XT5_EE:
        /* <DEDUP_REMOVED lines=11> */
.L_x_382:
        /* <DEDUP_REMOVED lines=122> */
.L_x_384:
[----:B0-----:R-:W-:Y:S05]  /*0850*/  BSYNC B0 ;  /* 0x0000000000007941 */ /* 0x001fea0003800000 */
.L_x_383:
[----:B------:R-:W-:Y:S01]  /*0860*/  ISETP.GE.AND P1, PT, R109, RZ, PT ;  /* 0x000000ff6d00720c */ /* 0x000fe20003f26270 */
[----:B-----5:R-:W-:Y:S01]  /*0870*/  @!P4 HFMA2.MMA R26, R26, 1, 1, R23 ;  /* 0x3c003c001a1ac835 */ /* 0x020fe20000000017 */
[----:B------:R-:W-:Y:S01]  /*0880*/  @!P0 IMAD.IADD R19, R19, 0x1, -R22 ;  /* 0x0000000113138824 */ /* 0x000fe200078e0a16 */
[----:B------:R-:W-:Y:S01]  /*0890*/  IADD3 R0, R21, c[0x0][0x1d4], RZ ;  /* 0x0000750015007a10 */ /* 0x000fe20007ffe0ff */
[----:B------:R-:W-:Y:S01]  /*08a0*/  ULDC.U8 UR4, c[0x0][0x1e4] ;  /* 0x0000790000047ab9 */ /* 0x000fe20000000000 */
[----:B------:R-:W-:Y:S01]  /*08b0*/  ISETP.NE.AND P0, PT, RZ, c[0x0][0x1d4], PT ;  /* 0x00007500ff007a0c */ /* 0x000fe20003f05270 */
[----:B------:R-:W-:Y:S01]  /*08c0*/  HADD2 R27, R27, R20 ;  /* 0x000000141b1b7230 */ /* 0x000fe20000000000 */
[----:B------:R-:W-:-:S04]  /*08d0*/  SHF.R.S32.HI R3, RZ, 0x1f, R0 ;  /* 0x0000001fff037819 */ /* 0x000fc80000011400 */
[----:B------:R-:W-:Y:S01]  /*08e0*/  @P2 HMUL2 R26, R26, R15 ;  /* 0x0000000f1a1a2232 */ /* 0x000fe20000000000 */
[----:B------:R-:W-:Y:S01]  /*08f0*/  ISETP.LT.AND P2, PT, RZ, c[0x0][0x1e0], PT ;  /* 0x00007800ff007a0c */ /* 0x000fe20003f41270 */
[----:B------:R-:W-:Y:S01]  /*0900*/  @!P1 IMAD.MOV R19, RZ, RZ, -R19 ;  /* 0x000000ffff139224 */ /* 0x000fe200078e0a13 */
[----:B------:R-:W-:Y:S02]  /*0910*/  ISETP.NE.AND P1, PT, RZ, UR4, PT ;  /* 0x00000004ff007c0c */ /* 0x000fe4000bf25270 */
[----:B------:R-:W-:Y:S01]  /*0920*/  LEA.HI R3, R3, R0, RZ, 0x2 ;  /* 0x0000000003037211 */ /* 0x000fe200078f10ff */
[----:B------:R-:W-:Y:S01]  /*0930*/  IMAD R0, R28, c[0x0][0x1d8], RZ ;  /* 0x000076001c007a24 */ /* 0x000fe200078e02ff */
[----:B------:R-:W-:Y:S02]  /*0940*/  @!P0 LOP3.LUT R19, RZ, c[0x0][0x1d4], RZ, 0x33, !PT ;  /* 0x00007500ff138a12 */ /* 0x000fe400078e33ff */
[----:B------:R-:W-:Y:S01]  /*0950*/  ISETP.GE.AND P0, PT, R16, 0x20, PT ;  /* 0x000000201000780c */ /* 0x000fe20003f06270 */
[----:B------:R-:W-:-:S02]  /*0960*/  IMAD.SHL.U32 R3, R3, 0x4, RZ ;  /* 0x0000000403037824 */ /* 0x000fc400078e00ff */
[----:B------:R-:W-:-:S03]  /*0970*/  IMAD R115, R0, c[0x0][0x1d0], R17 ;  /* 0x0000740000737a24 */ /* 0x000fc600078e0211 */
        /* <DEDUP_REMOVED lines=59> */
.L_x_387:
        /* <DEDUP_REMOVED lines=9> */
.L_x_388:
        /* <DEDUP_REMOVED lines=42> */
.L_x_392:
        /* <DEDUP_REMOVED lines=34> */
.L_x_395:
[----:B------:R-:W-:Y:S05]  /*1280*/  BSYNC B2 ;  /* 0x0000000000027941 */ /* 0x000fea0003800000 */
.L_x_394:
[----:B------:R-:W-:Y:S01]  /*1290*/  PRMT R7, R26, 0x7632, R7 ;  /* 0x000076321a077816 */ /* 0x000fe20000000007 */
[----:B------:R0:W-:Y:S04]  /*12a0*/  STS.U16 [R13+0x140], R26 ;  /* 0x0001401a0d007388 */ /* 0x0001e80000000400 */
[----:B------:R0:W-:Y:S02]  /*12b0*/  STS.U16 [R14], R7 ;  /* 0x000000070e007388 */ /* 0x0001e40000000400 */
.L_x_393:
[----:B------:R-:W-:Y:S05]  /*12c0*/  BSYNC B1 ;  /* 0x0000000000017941 */ /* 0x000fea0003800000 */
.L_x_391:
[----:B------:R-:W-:Y:S01]  /*12d0*/  PRMT R0, R27, 0x7632, R0 ;  /* 0x000076321b007816 */ /* 0x000fe20000000000 */
[----:B------:R1:W-:Y:S04]  /*12e0*/  STS.U16 [R12+0x140], R27 ;  /* 0x0001401b0c007388 */ /* 0x0003e80000000400 */
[----:B------:R1:W-:Y:S02]  /*12f0*/  STS.U16 [R29], R0 ;  /* 0x000000001d007388 */ /* 0x0003e40000000400 */
.L_x_390:
[----:B------:R-:W-:Y:S05]  /*1300*/  BSYNC B0 ;  /* 0x0000000000007941 */ /* 0x000fea0003800000 */
.L_x_389:
[----:B------:R-:W-:Y:S06]  /*1310*/  BAR.SYNC.DEFER_BLOCKING 0x0 ;  /* 0x0000000000007b1d */ /* 0x000fec0000010000 */
[----:B------:R-:W-:Y:S01]  /*1320*/  BSSY B0, `(.L_x_396) ;  /* 0x0000005000007945 */ /* 0x000fe20003800000 */
[----:B------:R-:W-:Y:S05]  /*1330*/  @!P6 BRA `(.L_x_397) ;  /* 0x000000300000e947 */ /* 0x000fea0003800000 */
[----:B------:R-:W-:Y:S01]  /*1340*/  ISETP.NE.AND P0, PT, RZ, c[0x0][0x1ec], PT ;  /* 0x00007b00ff007a0c */ /* 0x000fe20003f05270 */
[----:B01----:R0:W1:-:S12]  /*1350*/  LDS R27, [R10] ;  /* 0x000000000a1b7984 */ /* 0x0030580000000800 */
[----:B------:R0:W2:Y:S02]  /*1360*/  @!P0 LDS R26, [R11] ;  /* 0x000000000b1a8984 */ /* 0x0000a40000000800 */
.L_x_397:
[----:B------:R-:W-:Y:S05]  /*1370*/  BSYNC B0 ;  /* 0x0000000000007941 */ /* 0x000fea0003800000 */
.L_x_396:
[----:B------:R-:W-:Y:S06]  /*1380*/  BAR.SYNC.DEFER_BLOCKING 0x0 ;  /* 0x0000000000007b1d */ /* 0x000fec0000010000 */
[----:B------:R-:W-:Y:S05]  /*1390*/  BRA `(.L_x_386) ;  /* 0x0000035000007947 */ /* 0x000fea0003800000 */
.L_x_385:
        /* <DEDUP_REMOVED lines=25> */
.L_x_398:
        /* <DEDUP_REMOVED lines=27> */
.L_x_399:
[----:B------:R-:W-:Y:S05]  /*16e0*/  BSYNC B0 ;  /* 0x0000000000007941 */ /* 0x000fea0003800000 */
.L_x_386:
        /* <DEDUP_REMOVED lines=18> */
.L_x_505:
        /* <DEDUP_REMOVED lines=9> */
.L_x_506:
[----:B--2---:R-:W-:Y:S02]  /*18a0*/  FADD.FTZ R0, R5, R6 ;  /* 0x0000000605007221 */ /* 0x004fe40000010000 */
.L_x_401:
[----:B------:R-:W-:Y:S05]  /*18b0*/  BSYNC B0 ;  /* 0x0000000000007941 */ /* 0x000fea0003800000 */
.L_x_400:
        /* <DEDUP_REMOVED lines=18> */
.L_x_405:
[----:B------:R0:W-:Y:S02]  /*19e0*/  STS [R7.X4+0x140], R120 ;  /* 0x0001407807007388 */ /* 0x0001e40000004800 */
.L_x_404:
[----:B------:R-:W-:Y:S02]  /*19f0*/  WARPSYNC 0xffffffff ;  /* 0xffffffff00007948 */ /* 0x000fe40003800000 */
        /* <DEDUP_REMOVED lines=28> */
.L_x_406:
        /* <DEDUP_REMOVED lines=14> */
.L_x_427:
[----:B------:R-:W-:-:S04]  /*1ca0*/  ISETP.NE.U32.AND P0, PT, RZ, c[0x0][0x200], PT ;  /* 0x00008000ff007a0c */ /* 0x000fc80003f05070 */
[----:B------:R-:W-:-:S13]  /*1cb0*/  ISETP.NE.AND.EX P0, PT, RZ, c[0x0][0x204], PT, P0 ;  /* 0x00008100ff007a0c */ /* 0x000fda0003f05300 */
[----:B0-----:R-:W-:-:S05]  /*1cc0*/  @P0 IMAD R105, R2, c[0x0][0x1d4], RZ ;  /* 0x0000750002690a24 */ /* 0x001fca00078e02ff */
[--C-:B------:R-:W-:Y:S02]  /*1cd0*/  @P0 SHF.R.S32.HI R106, RZ, 0x1f, R105.reuse ;  /* 0x0000001fff6a0819 */ /* 0x100fe40000011469 */
[----:B------:R-:W-:Y:S02]  /*1ce0*/  @P0 IADD3 R104, P1, P3, R118, c[0x0][0x200], R105 ;  /* 0x0000800076680a10 */ /* 0x000fe40007b3e069 */
[----:B------:R-:W-:-:S04]  /*1cf0*/  @P0 SHF.R.S32.HI R105, RZ, 0x1f, R118 ;  /* 0x0000001fff690819 */ /* 0x000fc80000011476 */
[----:B------:R-:W-:-:S05]  /*1d00*/  @P0 IADD3.X R105, R105, c[0x0][0x204], R106, P1, P3 ;  /* 0x0000810069690a10 */ /* 0x000fca0000fe646a */
[----:B-----5:R-:W5:Y:S01]  /*1d10*/  @P0 LDG.E.U8 R104, [R104.64] ;  /* 0x0000002468680981 */ /* 0x020f62000c1e1100 */
[----:B------:R-:W-:Y:S01]  /*1d20*/  IABS R121, R118 ;  /* 0x0000007600797213 */ /* 0x000fe20000000000 */
[----:B------:R-:W-:Y:S01]  /*1d30*/  BSSY B1, `(.L_x_409) ;  /* 0x0000031000017945 */ /* 0x000fe20003800000 */
[----:B------:R-:W-:Y:S02]  /*1d40*/  IABS R122, c[0x0][0x1d4] ;  /* 0x00007500007a7a13 */ /* 0x000fe40000000000 */
[----:B------:R-:W-:Y:S01]  /*1d50*/  ISETP.GE.AND P3, PT, R118, RZ, PT ;  /* 0x000000ff7600720c */ /* 0x000fe20003f66270 */
[----:B------:R-:W-:Y:S01]  /*1d60*/  IMAD.HI.U32 R106, R0, R121, RZ ;  /* 0x00000079006a7227 */ /* 0x000fe200078e00ff */
[----:B------:R-:W-:-:S03]  /*1d70*/  ISETP.NE.AND P4, PT, RZ, c[0x0][0x1d4], PT ;  /* 0x00007500ff007a0c */ /* 0x000fc60003f85270 */
[----:B------:R-:W-:-:S04]  /*1d80*/  IMAD.MOV R106, RZ, RZ, -R106 ;  /* 0x000000ffff6a7224 */ /* 0x000fc800078e0a6a */
[----:B------:R-:W-:-:S05]  /*1d90*/  IMAD R121, R122, R106, R121 ;  /* 0x0000006a7a797224 */ /* 0x000fca00078e0279 */
[----:B------:R-:W-:-:S13]  /*1da0*/  ISETP.GT.U32.AND P1, PT, R3, R121, PT ;  /* 0x000000790300720c */ /* 0x000fda0003f24070 */
[----:B------:R-:W-:-:S05]  /*1db0*/  @!P1 IMAD.IADD R121, R121, 0x1, -R122 ;  /* 0x0000000179799824 */ /* 0x000fca00078e0a7a */
[----:B------:R-:W-:-:S13]  /*1dc0*/  ISETP.GT.U32.AND P1, PT, R3, R121, PT ;  /* 0x000000790300720c */ /* 0x000fda0003f24070 */
[----:B------:R-:W-:Y:S01]  /*1dd0*/  @!P1 IMAD.IADD R121, R121, 0x1, -R122 ;  /* 0x0000000179799824 */ /* 0x000fe200078e0a7a */
[----:B------:R-:W-:-:S03]  /*1de0*/  ISETP.GE.AND P1, PT, R118, R109, PT ;  /* 0x0000006d7600720c */ /* 0x000fc60003f26270 */
[----:B------:R-:W-:Y:S01]  /*1df0*/  @!P3 IMAD.MOV R121, RZ, RZ, -R121 ;  /* 0x000000ffff79b224 */ /* 0x000fe200078e0a79 */
[----:B------:R-:W-:Y:S02]  /*1e00*/  @!P4 LOP3.LUT R121, RZ, c[0x0][0x1d4], RZ, 0x33, !PT ;  /* 0x00007500ff79ca12 */ /* 0x000fe400078e33ff */
[----:B-----5:R-:W-:-:S07]  /*1e10*/  ISETP.NE.AND P0, PT, R104, RZ, P0 ;  /* 0x000000ff6800720c */ /* 0x020fce0000705270 */
[----:B---34-:R-:W-:Y:S05]  /*1e20*/  @P1 BRA `(.L_x_410) ;  /* 0x0000021000001947 */ /* 0x018fea0003800000 */
[----:B------:R-:W-:Y:S02]  /*1e30*/  IMAD.SHL.U32 R122, R121, 0x8, RZ ;  /* 0x00000008797a7824 */ /* 0x000fe400078e00ff */
[----:B------:R-:W-:-:S03]  /*1e40*/  IMAD R76, R115, c[0x0][0x1d4], RZ ;  /* 0x00007500734c7a24 */ /* 0x000fc600078e02ff */
        /* <DEDUP_REMOVED lines=15> */
[----:B----4-:R-:W4:Y:S01]  /*1f40*/  @P5 LDG.E.128 R104, [R104.64] ;  /* 0x0000002468685981 */ /* 0x010f22000c1e1d00 */
[----:B------:R-:W-:Y:S01]  /*1f50*/  IMAD R124, R112, c[0x0][0x1d4], RZ ;  /* 0x00007500707c7a24 */ /* 0x000fe200078e02ff */
[----:B-----5:R-:W-:Y:S01]  /*1f60*/  HFMA2.MMA R76, R76, 1, 1, R44 ;  /* 0x3c003c004c4c7835 */ /* 0x020fe2000000002c */
[----:B------:R-:W-:Y:S01]  /*1f70*/  HADD2 R77, R77, R45 ;  /* 0x0000002d4d4d7230 */ /* 0x000fe20000000000 */
[----:B------:R-:W-:Y:S01]  /*1f80*/  HFMA2.MMA R79, R79, 1, 1, R47 ;  /* 0x3c003c004f4f7835 */ /* 0x000fe2000000002f */
[----:B------:R-:W-:Y:S01]  /*1f90*/  IMAD.SHL.U32 R124, R124, 0x40, RZ ;  /* 0x000000407c7c7824 */ /* 0x000fe200078e00ff */
[----:B------:R-:W-:-:S04]  /*1fa0*/  HADD2 R78, R78, R46 ;  /* 0x0000002e4e4e7230 */ /* 0x000fc80000000000 */
        /* <DEDUP_REMOVED lines=9> */
.L_x_410:
[----:B------:R-:W-:Y:S05]  /*2040*/  BSYNC B1 ;  /* 0x0000000000017941 */ /* 0x000fea0003800000 */
.L_x_409:
[----:B------:R-:W-:Y:S01]  /*2050*/  BSSY B1, `(.L_x_411) ;  /* 0x0000024000017945 */ /* 0x000fe20003800000 */
[----:B------:R-:W-:Y:S05]  /*2060*/  @P1 BRA `(.L_x_412) ;  /* 0x0000022000001947 */ /* 0x000fea0003800000 */
[----:B------:R-:W-:Y:S01]  /*2070*/  IADD3 R122, R121, c[0x0][0x1d4], RZ ;  /* 0x00007500797a7a10 */ /* 0x000fe20007ffe0ff */
[----:B------:R-:W-:-:S04]  /*2080*/  IMAD R6, R115, c[0x0][0x1d4], RZ ;  /* 0x0000750073067a24 */ /* 0x000fc800078e02ff */
[----:B------:R-:W-:-:S05]  /*2090*/  IMAD.SHL.U32 R122, R122, 0x8, RZ ;  /* 0x000000087a7a7824 */ /* 0x000fca00078e00ff */
        /* <DEDUP_REMOVED lines=15> */
[----:B----4-:R-:W4:Y:S01]  /*2190*/  @P4 LDG.E.128 R104, [R104.64] ;  /* 0x0000002468684981 */ /* 0x010f22000c1e1d00 */
[----:B------:R-:W-:Y:S01]  /*21a0*/  IMAD R124, R112, c[0x0][0x1d4], RZ ;  /* 0x00007500707c7a24 */ /* 0x000fe200078e02ff */
[----:B---3-5:R-:W-:Y:S01]  /*21b0*/  HFMA2.MMA R7, R7, 1, 1, R51 ;  /* 0x3c003c0007077835 */ /* 0x028fe20000000033 */
        /* <DEDUP_REMOVED lines=13> */
.L_x_412:
[----:B------:R-:W-:Y:S05]  /*2290*/  BSYNC B1 ;  /* 0x0000000000017941 */ /* 0x000fea0003800000 */
.L_x_411:
[----:B------:R-:W-:Y:S01]  /*22a0*/  BSSY B1, `(.L_x_413) ;  /* 0x0000025000017945 */ /* 0x000fe20003800000 */
[----:B------:R-:W-:Y:S05]  /*22b0*/  @P1 BRA `(.L_x_414) ;  /* 0x0000023000001947 */ /* 0x000fea0003800000 */
[----:B------:R-:W-:Y:S02]  /*22c0*/  IMAD.MOV.U32 R122, RZ, RZ, c[0x0][0x1d4] ;  /* 0x00007500ff7a7624 */ /* 0x000fe400078e00ff */
[----:B------:R-:W-:Y:S02]  /*22d0*/  IMAD R82, R115, c[0x0][0x1d4], RZ ;  /* 0x0000750073527a24 */ /* 0x000fe400078e02ff */
[----:B------:R-:W-:-:S04]  /*22e0*/  IMAD R122, R122, 0x2, R121 ;  /* 0x000000027a7a7824 */ /* 0x000fc800078e0279 */
        /* <DEDUP_REMOVED lines=16> */
[----:B----4-:R-:W4:Y:S01]  /*23f0*/  @P4 LDG.E.128 R104, [R104.64+0x10] ;  /* 0x0000102468684981 */ /* 0x010f22000c1e1d00 */
[----:B------:R-:W-:Y:S01]  /*2400*/  IMAD R124, R112, c[0x0][0x1d4], RZ ;  /* 0x00007500707c7a24 */ /* 0x000fe200078e02ff */
[----:B--2--5:R-:W-:Y:S01]  /*2410*/  HFMA2.MMA R83, R83, 1, 1, R55 ;  /* 0x3c003c0053537835 */ /* 0x024fe20000000037 */
        /* <DEDUP_REMOVED lines=13> */
.L_x_414:
[----:B------:R-:W-:Y:S05]  /*24f0*/  BSYNC B1 ;  /* 0x0000000000017941 */ /* 0x000fea0003800000 */
.L_x_413:
[----:B------:R-:W-:Y:S01]  /*2500*/  BSSY B1, `(.L_x_415) ;  /* 0x0000025000017945 */ /* 0x000fe20003800000 */
[----:B------:R-:W-:Y:S05]  /*2510*/  @P1 BRA `(.L_x_416) ;  /* 0x0000023000001947 */ /* 0x000fea0003800000 */
[----:B------:R-:W-:Y:S02]  /*2520*/  IMAD.MOV.U32 R122, RZ, RZ, 0x3 ;  /* 0x00000003ff7a7424 */ /* 0x000fe400078e00ff */
[----:B------:R-:W-:Y:S02]  /*2530*/  IMAD R86, R115, c[0x0][0x1d4], RZ ;  /* 0x0000750073567a24 */ /* 0x000fe400078e02ff */
[----:B------:R-:W-:-:S04]  /*2540*/  IMAD R122, R122, c[0x0][0x1d4], R121 ;  /* 0x000075007a7a7a24 */ /* 0x000fc800078e0279 */
        /* <DEDUP_REMOVED lines=32> */
.L_x_416:
[----:B------:R-:W-:Y:S05]  /*2750*/  BSYNC B1 ;  /* 0x0000000000017941 */ /* 0x000fea0003800000 */
.L_x_415:
        /* <DEDUP_REMOVED lines=23> */
[----:B0----5:R-:W-:Y:S01]  /*28d0*/  HFMA2.MMA R91, R91, 1, 1, R63 ;  /* 0x3c003c005b5b7835 */ /* 0x021fe2000000003f */
        /* <DEDUP_REMOVED lines=13> */
.L_x_418:
[----:B------:R-:W-:Y:S05]  /*29b0*/  BSYNC B1 ;  /* 0x0000000000017941 */ /* 0x000fea0003800000 */
.L_x_417:
        /* <DEDUP_REMOVED lines=37> */
.L_x_420:
[----:B------:R-:W-:Y:S05]  /*2c10*/  BSYNC B1 ;  /* 0x0000000000017941 */ /* 0x000fea0003800000 */
.L_x_419:
        /* <DEDUP_REMOVED lines=37> */
.L_x_422:
[----:B------:R-:W-:Y:S05]  /*2e70*/  BSYNC B1 ;  /* 0x0000000000017941 */ /* 0x000fea0003800000 */
.L_x_421:
[----:B01----:R-:W-:Y:S01]  /*2e80*/  IMAD.MOV.U32 R104, RZ, RZ, c[0x0][0x1d4] ;  /* 0x00007500ff687624 */ /* 0x003fe200078e00ff */
[----:B------:R-:W-:Y:S03]  /*2e90*/  BSSY B1, `(.L_x_423) ;  /* 0x0000024000017945 */ /* 0x000fe60003800000 */
[----:B------:R-:W-:Y:S01]  /*2ea0*/  IMAD R121, R104, 0x7, R121 ;  /* 0x0000000768797824 */ /* 0x000fe200078e0279 */
[----:B------:R-:W-:Y:S05]  /*2eb0*/  @P1 BRA `(.L_x_424) ;  /* 0x0000021000001947 */ /* 0x000fea0003800000 */
        /* <DEDUP_REMOVED lines=14> */
[----:B------:R-:W-:-:S03]  /*2fa0*/  @P4 IMAD.MOV.U32 R105, RZ, RZ, 0x2 ;  /* 0x00000002ff694424 */ /* 0x000fc600078e00ff */
[----:B------:R-:W-:-:S05]  /*2fb0*/  @P4 LEA R104, R104, 0x8, 0x6 ;  /* 0x0000000868684811 */ /* 0x000fca00078e30ff */
[----:B------:R-:W-:-:S06]  /*2fc0*/  @P4 IMAD.WIDE R104, R104, R105, c[0x0][0x230] ;  /* 0x00008c0068684625 */ /* 0x000fcc00078e0269 */
[----:B----4-:R-:W4:Y:S01]  /*2fd0*/  @P4 LDG.E.128 R104, [R104.64+0x60] ;  /* 0x0000602468684981 */ /* 0x010f22000c1e1d00 */
[----:B------:R-:W-:Y:S01]  /*2fe0*/  IMAD R123, R112, c[0x0][0x1d4], RZ ;  /* 0x00007500707b7a24 */ /* 0x000fe200078e02ff */
[----:B-----5:R-:W-:Y:S01]  /*2ff0*/  HADD2 R100, R100, R72 ;  /* 0x0000004864647230 */ /* 0x020fe20000000000 */
[----:B------:R-:W-:Y:S01]  /*3000*/  HFMA2.MMA R102, R102, 1, 1, R74 ;  /* 0x3c003c0066667835 */ /* 0x000fe2000000004a */
[----:B------:R-:W-:Y:S01]  /*3010*/  HADD2 R101, R101, R73 ;  /* 0x0000004965657230 */ /* 0x000fe20000000000 */
[----:B------:R-:W-:Y:S01]  /*3020*/  IMAD.SHL.U32 R123, R123, 0x40, RZ ;  /* 0x000000407b7b7824 */ /* 0x000fe200078e00ff */
[----:B------:R-:W-:-:S04]  /*3030*/  HADD2 R103, R103, R75 ;  /* 0x0000004b67677230 */ /* 0x000fc80000000000 */
[----:B------:R-:W-:-:S04]  /*3040*/  IADD3 R121, P3, R123, R121, RZ ;  /* 0x000000797b797210 */ /* 0x000fc80007f7e0ff */
[----:B------:R-:W-:Y:S01]  /*3050*/  LEA.HI.X.SX32 R122, R123, R122, 0x1, P3 ;  /* 0x0000007a7b7a7211 */ /* 0x000fe200018f0eff */
[----:B----4-:R-:W-:Y:S01]  /*3060*/  @P4 HFMA2.MMA R100, R100, R104, -RZ ;  /* 0x0000006864644235 */ /* 0x010fe200001000ff */
[C---:B------:R-:W-:Y:S01]  /*3070*/  LEA R104, P3, R121.reuse, c[0x0][0x198], 0x1 ;  /* 0x0000660079687a11 */ /* 0x040fe200078608ff */
[----:B------:R-:W-:Y:S01]  /*3080*/  @P4 HFMA2.MMA R102, R102, R106, -RZ ;  /* 0x0000006a66664235 */ /* 0x000fe200001000ff */
[----:B------:R-:W-:Y:S02]  /*3090*/  @P4 HMUL2 R101, R101, R105 ;  /* 0x0000006965654232 */ /* 0x000fe40000000000 */
[----:B------:R-:W-:Y:S01]  /*30a0*/  LEA.HI.X R105, R121, c[0x0][0x19c], R122, 0x1, P3 ;  /* 0x0000670079697a11 */ /* 0x000fe200018f0c7a */
[----:B------:R-:W-:-:S05]  /*30b0*/  @P4 HMUL2 R103, R103, R107 ;  /* 0x0000006b67674232 */ /* 0x000fca0000000000 */
[----:B------:R0:W-:Y:S03]  /*30c0*/  STG.E.128 [R104.64], R100 ;  /* 0x0000006468007986 */ /* 0x0001e6000c101d24 */
.L_x_424:
[----:B------:R-:W-:Y:S05]  /*30d0*/  BSYNC B1 ;  /* 0x0000000000017941 */ /* 0x000fea0003800000 */
.L_x_423:
[----:B------:R-:W-:Y:S01]  /*30e0*/  BSSY B1, `(.L_x_425) ;  /* 0x0000042000017945 */ /* 0x000fe20003800000 */
[----:B------:R-:W-:Y:S05]  /*30f0*/  @P1 BRA `(.L_x_426) ;  /* 0x0000040000001947 */ /* 0x000fea0003800000 */
[----:B------:R-:W-:-:S04]  /*3100*/  ISETP.NE.U32.AND P1, PT, RZ, c[0x0][0x218], PT ;  /* 0x00008600ff007a0c */ /* 0x000fc80003f25070 */
[----:B------:R-:W-:Y:S02]  /*3110*/  ISETP.NE.AND.EX P3, PT, RZ, c[0x0][0x21c], PT, P1 ;  /* 0x00008700ff007a0c */ /* 0x000fe40003f65310 */
[----:B------:R-:W-:-:S04]  /*3120*/  ISETP.NE.U32.AND P1, PT, RZ, c[0x0][0x228], PT ;  /* 0x00008a00ff007a0c */ /* 0x000fc80003f25070 */
[----:B------:R-:W-:-:S07]  /*3130*/  ISETP.NE.AND.EX P1, PT, RZ, c[0x0][0x22c], PT, P1 ;  /* 0x00008b00ff007a0c */ /* 0x000fce0003f25310 */
[----:B0-----:R-:W-:Y:S02]  /*3140*/  @P3 IMAD R104, R17, c[0x0][0x220], R111 ;  /* 0x0000880011683a24 */ /* 0x001fe400078e026f */
        /* <DEDUP_REMOVED lines=59> */
.L_x_426:
[----:B------:R-:W-:Y:S05]  /*3500*/  BSYNC B1 ;  /* 0x0000000000017941 */ /* 0x000fea0003800000 */
.L_x_425:
[----:B------:R-:W-:-:S04]  /*3510*/  IADD3 R118, R118, 0x100, RZ ;  /* 0x0000010076767810 */ /* 0x000fc80007ffe0ff */
[----:B------:R-:W-:-:S13]  /*3520*/  ISETP.GE.AND P0, PT, R118, R119, PT ;  /* 0x000000777600720c */ /* 0x000fda0003f06270 */
[----:B------:R-:W-:Y:S01]  /*3530*/  @P0 CALL.REL.NOINC `(.L_x_408) ;  /* 0x0000001000000944 */ /* 0x000fe20003c00000 */
[----:B------:R-:W-:Y:S05]  /*3540*/  BRA `(.L_x_427) ;  /* 0xffffe75000007947 */ /* 0x000fea000383ffff */
.L_x_408:
[----:B------:R-:W-:Y:S05]  /*3550*/  BSYNC B0 ;  /* 0x0000000000007941 */ /* 0x000fea0003800000 */
.L_x_407:
[----:B------:R-:W4:Y:S01]  /*3560*/  SHFL.BFLY PT, R3, R120, 0x10, 0x1f ;  /* 0x0e001f0078037f89 */ /* 0x000f2200000e0000 */
[----:B-----5:R-:W-:Y:S01]  /*3570*/  SHF.R.S32.HI R7, RZ, 0x1f, R16 ;  /* 0x0000001fff077819 */ /* 0x020fe20000011410 */
[----:B------:R-:W-:Y:S03]  /*3580*/  BSSY B0, `(.L_x_428) ;  /* 0x0000089000007945 */ /* 0x000fe60003800000 */
[----:B-1----:R-:W-:-:S04]  /*3590*/  LEA.HI R6, R7, R16, RZ, 0x5 ;  /* 0x0000001007067211 */ /* 0x002fc800078f28ff */
        /* <DEDUP_REMOVED lines=39> */
.L_x_435:
        /* <DEDUP_REMOVED lines=15> */
.L_x_433:
[----:B------:R-:W4:Y:S02]  /*3900*/  LDS R4, [R8] ;  /* 0x0000000008047984 */ /* 0x000f240000000800 */
[----:B-1--4-:R-:W-:-:S04]  /*3910*/  FADD.FTZ R4, -R11, R4 ;  /* 0x000000040b047221 */ /* 0x012fc80000010100 */
[----:B------:R-:W-:-:S04]  /*3920*/  FMUL.FTZ R4, R4, 1.4426950216293334961 ;  /* 0x3fb8aa3b04047820 */ /* 0x000fc80000410000 */
[----:B------:R1:W4:Y:S03]  /*3930*/  MUFU.EX2 R9, R4 ;  /* 0x0000000400097308 */ /* 0x0003260000000800 */
.L_x_434:
[----:B------:R-:W-:Y:S05]  /*3940*/  BSYNC B2 ;  /* 0x0000000000027941 */ /* 0x000fea0003800000 */
.L_x_432:
[----:B----4-:R4:W-:Y:S01]  /*3950*/  STS [R8], R9 ;  /* 0x0000000908007388 */ /* 0x0109e20000000800 */
[----:B------:R-:W-:Y:S01]  /*3960*/  FADD.FTZ R6, R9, R6 ;  /* 0x0000000609067221 */ /* 0x000fe20000010000 */
[----:B------:R-:W-:Y:S01]  /*3970*/  IADD3 R7, R7, 0x100, RZ ;  /* 0x0000010007077810 */ /* 0x000fe20007ffe0ff */
[----:B------:R-:W-:Y:S05]  /*3980*/  @P3 BRA `(.L_x_435) ;  /* 0xfffffe8000003947 */ /* 0x000fea000383ffff */
.L_x_431:
[----:B------:R-:W-:Y:S05]  /*3990*/  BSYNC B1 ;  /* 0x0000000000017941 */ /* 0x000fea0003800000 */
.L_x_430:
[----:B------:R-:W-:-:S13]  /*39a0*/  ISETP.GE.U32.AND P0, PT, R0, 0x300, PT ;  /* 0x000003000000780c */ /* 0x000fda0003f06070 */
[----:B------:R-:W-:Y:S05]  /*39b0*/  @!P0 BRA `(.L_x_429) ;  /* 0x0000045000008947 */ /* 0x000fea0003800000 */
[----:B------:R-:W-:Y:S01]  /*39c0*/  IMAD R2, R2, c[0x0][0x1d4], RZ ;  /* 0x0000750002027a24 */ /* 0x000fe200078e02ff */
[C---:B------:R-:W-:Y:S02]  /*39d0*/  LEA R3, R7.reuse, 0x800, 0x2 ;  /* 0x0000080007037811 */ /* 0x040fe400078e10ff */
[----:B------:R-:W-:Y:S02]  /*39e0*/  SHF.R.S32.HI R0, RZ, 0x1f, R7 ;  /* 0x0000001fff007819 */ /* 0x000fe40000011407 */
[--C-:B----4-:R-:W-:Y:S01]  /*39f0*/  SHF.R.S32.HI R9, RZ, 0x1f, R2.reuse ;  /* 0x0000001fff097819 */ /* 0x110fe20000011402 */
[----:B------:R-:W-:Y:S01]  /*3a00*/  IMAD R3, R116, -0x4, R3 ;  /* 0xfffffffc74037824 */ /* 0x000fe200078e0203 */
[----:B------:R-:W-:Y:S02]  /*3a10*/  IADD3 R2, P3, P4, R7, c[0x0][0x200], R2 ;  /* 0x0000800007027a10 */ /* 0x000fe40007c7e002 */
[----:B------:R-:W-:Y:S02]  /*3a20*/  ISETP.NE.U32.AND P0, PT, RZ, c[0x0][0x200], PT ;  /* 0x00008000ff007a0c */ /* 0x000fe40003f05070 */
[----:B------:R-:W-:-:S02]  /*3a30*/  IADD3.X R9, R0, c[0x0][0x204], R9, P3, P4 ;  /* 0x0000810000097a10 */ /* 0x000fc40001fe8409 */
[----:B------:R-:W-:Y:S02]  /*3a40*/  ISETP.NE.AND.EX P0, PT, RZ, c[0x0][0x204], PT, P0 ;  /* 0x00008100ff007a0c */ /* 0x000fe40003f05300 */
[----:B------:R-:W-:-:S09]  /*3a50*/  IADD3 R0, R3, 0x140, RZ ;  /* 0x0000014003007810 */ /* 0x000fd20007ffe0ff */
.L_x_448:
[----:B------:R-:W-:Y:S01]  /*3a60*/  BSSY B1, `(.L_x_436) ;  /* 0x000000b000017945 */ /* 0x000fe20003800000 */
[----:B------:R-:W-:Y:S01]  /*3a70*/  IMAD.MOV.U32 R3, RZ, RZ, R9 ;  /* 0x000000ffff037224 */ /* 0x000fe200078e0009 */
[----:B0-----:R-:W-:Y:S05]  /*3a80*/  @!P0 BRA `(.L_x_437) ;  /* 0x0000004000008947 */ /* 0x001fea0003800000 */
[----:B-1----:R-:W4:Y:S02]  /*3a90*/  LDG.E.U8 R4, [R2.64] ;  /* 0x0000002402047981 */ /* 0x002f24000c1e1100 */
[----:B----4-:R-:W-:-:S13]  /*3aa0*/  ISETP.NE.AND P3, PT, R4, RZ, PT ;  /* 0x000000ff0400720c */ /* 0x010fda0003f65270 */
[----:B0-----:R-:W-:Y:S01]  /*3ab0*/  @P3 IMAD.MOV.U32 R5, RZ, RZ, RZ ;  /* 0x000000ffff053224 */ /* 0x001fe200078e00ff */
[----:B------:R-:W-:Y:S05]  /*3ac0*/  @P3 BRA `(.L_x_438) ;  /* 0x0000004000003947 */ /* 0x000fea0003800000 */
.L_x_437:
[----:B-1----:R-:W1:Y:S02]  /*3ad0*/  LDS R4, [R0+-0x800] ;  /* 0xfff8000000047984 */ /* 0x002e640000000800 */
[----:B-1----:R-:W-:-:S04]  /*3ae0*/  FADD.FTZ R4, -R11, R4 ;  /* 0x000000040b047221 */ /* 0x002fc80000010100 */
[----:B------:R-:W-:-:S04]  /*3af0*/  FMUL.FTZ R4, R4, 1.4426950216293334961 ;  /* 0x3fb8aa3b04047820 */ /* 0x000fc80000410000 */
[----:B0-----:R0:W1:Y:S03]  /*3b00*/  MUFU.EX2 R5, R4 ;  /* 0x0000000400057308 */ /* 0x0010660000000800 */
.L_x_438:
[----:B------:R-:W-:Y:S05]  /*3b10*/  BSYNC B1 ;  /* 0x0000000000017941 */ /* 0x000fea0003800000 */
.L_x_436:
[----:B-1----:R1:W-:Y:S01]  /*3b20*/  STS [R0+-0x800], R5 ;  /* 0xfff8000500007388 */ /* 0x0023e20000000800 */
[----:B------:R-:W-:Y:S01]  /*3b30*/  BSSY B1, `(.L_x_439) ;  /* 0x000000b000017945 */ /* 0x000fe20003800000 */
[----:B------:R-:W-:Y:S01]  /*3b40*/  FADD.FTZ R6, R5, R6 ;  /* 0x0000000605067221 */ /* 0x000fe20000010000 */
[----:B------:R-:W-:Y:S05]  /*3b50*/  @!P0 BRA `(.L_x_440) ;  /* 0x0000004000008947 */ /* 0x000fea0003800000 */
[----:B0-----:R-:W4:Y:S02]  /*3b60*/  LDG.E.U8 R4, [R2.64+0x100] ;  /* 0x0001002402047981 */ /* 0x001f24000c1e1100 */
[----:B----4-:R-:W-:-:S13]  /*3b70*/  ISETP.NE.AND P3, PT, R4, RZ, PT ;  /* 0x000000ff0400720c */ /* 0x010fda0003f65270 */
[----:B-1----:R-:W-:Y:S01]  /*3b80*/  @P3 IMAD.MOV.U32 R5, RZ, RZ, RZ ;  /* 0x000000ffff053224 */ /* 0x002fe200078e00ff */
[----:B------:R-:W-:Y:S05]  /*3b90*/  @P3 BRA `(.L_x_441) ;  /* 0x0000004000003947 */ /* 0x000fea0003800000 */
.L_x_440:
[----:B0-----:R-:W0:Y:S02]  /*3ba0*/  LDS R4, [R0+-0x400] ;  /* 0xfffc000000047984 */ /* 0x001e240000000800 */
[----:B0-----:R-:W-:-:S04]  /*3bb0*/  FADD.FTZ R4, -R11, R4 ;  /* 0x000000040b047221 */ /* 0x001fc80000010100 */
[----:B------:R-:W-:-:S04]  /*3bc0*/  FMUL.FTZ R4, R4, 1.4426950216293334961 ;  /* 0x3fb8aa3b04047820 */ /* 0x000fc80000410000 */
[----:B-1----:R0:W1:Y:S03]  /*3bd0*/  MUFU.EX2 R5, R4 ;  /* 0x0000000400057308 */ /* 0x0020660000000800 */
.L_x_441:
[----:B------:R-:W-:Y:S05]  /*3be0*/  BSYNC B1 ;  /* 0x0000000000017941 */ /* 0x000fea0003800000 */
.L_x_439:
[----:B-1----:R1:W-:Y:S01]  /*3bf0*/  STS [R0+-0x400], R5 ;  /* 0xfffc000500007388 */ /* 0x0023e20000000800 */
[----:B------:R-:W-:Y:S01]  /*3c00*/  BSSY B1, `(.L_x_442) ;  /* 0x000000b000017945 */ /* 0x000fe20003800000 */
[----:B------:R-:W-:Y:S01]  /*3c10*/  FADD.FTZ R6, R6, R5 ;  /* 0x0000000506067221 */ /* 0x000fe20000010000 */
[----:B------:R-:W-:Y:S05]  /*3c20*/  @!P0 BRA `(.L_x_443) ;  /* 0x0000004000008947 */ /* 0x000fea0003800000 */
[----:B0-----:R-:W4:Y:S01]  /*3c30*/  LDG.E.U8 R4, [R2.64+0x200] ;  /* 0x0002002402047981 */ /* 0x001f22000c1e1100 */
[----:B-1----:R-:W-:Y:S01]  /*3c40*/  IMAD.MOV.U32 R5, RZ, RZ, RZ ;  /* 0x000000ffff057224 */ /* 0x002fe200078e00ff */
[----:B----4-:R-:W-:-:S13]  /*3c50*/  ISETP.NE.AND P3, PT, R4, RZ, PT ;  /* 0x000000ff0400720c */ /* 0x010fda0003f65270 */
[----:B------:R-:W-:Y:S05]  /*3c60*/  @P3 BRA `(.L_x_444) ;  /* 0x0000004000003947 */ /* 0x000fea0003800000 */
.L_x_443:
[----:B0-----:R-:W0:Y:S02]  /*3c70*/  LDS R4, [R0] ;  /* 0x0000000000047984 */ /* 0x001e240000000800 */
[----:B0-----:R-:W-:-:S04]  /*3c80*/  FADD.FTZ R4, -R11, R4 ;  /* 0x000000040b047221 */ /* 0x001fc80000010100 */
[----:B------:R-:W-:-:S04]  /*3c90*/  FMUL.FTZ R4, R4, 1.4426950216293334961 ;  /* 0x3fb8aa3b04047820 */ /* 0x000fc80000410000 */
[----:B-1----:R0:W1:Y:S03]  /*3ca0*/  MUFU.EX2 R5, R4 ;  /* 0x0000000400057308 */ /* 0x0020660000000800 */
.L_x_444:
[----:B------:R-:W-:Y:S05]  /*3cb0*/  BSYNC B1 ;  /* 0x0000000000017941 */ /* 0x000fea0003800000 */
.L_x_442:
[----:B-1----:R1:W-:Y:S01]  /*3cc0*/  STS [R0], R5 ;  /* 0x0000000500007388 */ /* 0x0023e20000000800 */
[----:B------:R-:W-:Y:S01]  /*3cd0*/  BSSY B1, `(.L_x_445) ;  /* 0x000000b000017945 */ /* 0x000fe20003800000 */
[----:B------:R-:W-:Y:S01]  /*3ce0*/  FADD.FTZ R6, R6, R5 ;  /* 0x0000000506067221 */ /* 0x000fe20000010000 */
[----:B------:R-:W-:Y:S05]  /*3cf0*/  @!P0 BRA `(.L_x_446) ;  /* 0x0000004000008947 */ /* 0x000fea0003800000 */
[----:B0-----:R-:W4:Y:S02]  /*3d00*/  LDG.E.U8 R4, [R2.64+0x300] ;  /* 0x0003002402047981 */ /* 0x001f24000c1e1100 */
[----:B----4-:R-:W-:-:S13]  /*3d10*/  ISETP.NE.AND P3, PT, R4, RZ, PT ;  /* 0x000000ff0400720c */ /* 0x010fda0003f65270 */
[----:B-1----:R-:W-:Y:S01]  /*3d20*/  @P3 IMAD.MOV.U32 R5, RZ, RZ, RZ ;  /* 0x000000ffff053224 */ /* 0x002fe200078e00ff */
[----:B------:R-:W-:Y:S05]  /*3d30*/  @P3 BRA `(.L_x_447) ;  /* 0x0000004000003947 */ /* 0x000fea0003800000 */
.L_x_446:
[----:B0-----:R-:W0:Y:S02]  /*3d40*/  LDS R4, [R0+0x400] ;  /* 0x0004000000047984 */ /* 0x001e240000000800 */
[----:B0-----:R-:W-:-:S04]  /*3d50*/  FADD.FTZ R4, -R11, R4 ;  /* 0x000000040b047221 */ /* 0x001fc80000010100 */
[----:B------:R-:W-:-:S04]  /*3d60*/  FMUL.FTZ R4, R4, 1.4426950216293334961 ;  /* 0x3fb8aa3b04047820 */ /* 0x000fc80000410000 */
[----:B-1----:R0:W1:Y:S03]  /*3d70*/  MUFU.EX2 R5, R4 ;  /* 0x0000000400057308 */ /* 0x0020660000000800 */
.L_x_447:
[----:B------:R-:W-:Y:S05]  /*3d80*/  BSYNC B1 ;  /* 0x0000000000017941 */ /* 0x000fea0003800000 */
.L_x_445:
[----:B------:R-:W-:Y:S01]  /*3d90*/  IADD3 R7, R7, 0x400, RZ ;  /* 0x0000040007077810 */ /* 0x000fe20007ffe0ff */
[----:B-1----:R1:W-:Y:S01]  /*3da0*/  STS [R0+0x400], R5 ;  /* 0x0004000500007388 */ /* 0x0023e20000000800 */
[----:B------:R-:W-:Y:S01]  /*3db0*/  IADD3 R2, P4, R2, 0x400, RZ ;  /* 0x0000040002027810 */ /* 0x000fe20007f9e0ff */
[----:B------:R-:W-:Y:S01]  /*3dc0*/  FADD.FTZ R6, R6, R5 ;  /* 0x0000000506067221 */ /* 0x000fe20000010000 */
[----:B------:R-:W-:-:S03]  /*3dd0*/  ISETP.GE.AND P3, PT, R7, R111, PT ;  /* 0x0000006f0700720c */ /* 0x000fc60003f66270 */
[----:B------:R-:W-:Y:S01]  /*3de0*/  IMAD.X R9, RZ, RZ, R3, P4 ;  /* 0x000000ffff097224 */ /* 0x000fe200020e0603 */
[----:B-1----:R-:W-:-:S09]  /*3df0*/  IADD3 R0, R0, 0x1000, RZ ;  /* 0x0000100000007810 */ /* 0x002fd20007ffe0ff */
[----:B------:R-:W-:Y:S05]  /*3e00*/  @!P3 BRA `(.L_x_448) ;  /* 0xfffffc500000b947 */ /* 0x000fea000383ffff */
.L_x_429:
[----:B------:R-:W-:Y:S05]  /*3e10*/  BSYNC B0 ;  /* 0x0000000000007941 */ /* 0x000fea0003800000 */
.L_x_428:
[----:B------:R-:W5:Y:S01]  /*3e20*/  SHFL.BFLY PT, R3, R6, 0x10, 0x1f ;  /* 0x0e001f0006037f89 */ /* 0x000f6200000e0000 */
[----:B01----:R-:W-:-:S04]  /*3e30*/  LOP3.LUT P0, R4, R16, 0x1f, RZ, 0xc0, !PT ;  /* 0x0000001f10047812 */ /* 0x003fc8000780c0ff */
[----:B------:R-:W-:Y:S01]  /*3e40*/  ISETP.GT.U32.AND P3, PT, R4, 0x7, PT ;  /* 0x000000070400780c */ /* 0x000fe20003f64070 */
[----:B-----5:R-:W-:-:S08]  /*3e50*/  FADD.FTZ R3, R3, R6 ;  /* 0x0000000603037221 */ /* 0x020fd00000010000 */
        /* <DEDUP_REMOVED lines=23> */
[----:B---3--:R-:W-:-:S13]  /*3fd0*/  ISETP.NE.AND P0, PT, R14, RZ, PT ;  /* 0x000000ff0e00720c */ /* 0x008fda0003f05270 */
[----:B------:R-:W-:-:S04]  /*3fe0*/  @P0 IMAD.MOV.U32 R3, RZ, RZ, c[0x0][0x268] ;  /* 0x00009a00ff030624 */ /* 0x000fc800078e00ff */
[----:B------:R-:W-:Y:S02]  /*3ff0*/  @P0 IMAD R112, R112, R3, c[0x0][0x1ec] ;  /* 0x00007b0070700624 */ /* 0x000fe400078e0203 */
[----:B0-----:R-:W-:Y:S02]  /*4000*/  CS2R R2, SRZ ;  /* 0x0000000000027805 */ /* 0x001fe4000001ff00 */
[----:B------:R-:W-:-:S04]  /*4010*/  @P0 IMAD R7, R112, c[0x0][0x1d4], RZ ;  /* 0x0000750070070a24 */ /* 0x000fc800078e02ff */
[--C-:B------:R-:W-:Y:S01]  /*4020*/  @P0 IMAD.MOV.U32 R2, RZ, RZ, R7.reuse ;  /* 0x000000ffff020224 */ /* 0x100fe200078e0007 */
[----:B------:R-:W-:Y:S01]  /*4030*/  @P0 SHF.R.S32.HI R3, RZ, 0x1f, R7 ;  /* 0x0000001fff030819 */ /* 0x000fe20000011407 */
[----:B------:R-:W-:Y:S05]  /*4040*/  @P1 BRA `(.L_x_450) ;  /* 0x0000050000001947 */ /* 0x000fea0003800000 */
[----:B------:R-:W-:Y:S01]  /*4050*/  LOP3.LUT R0, RZ, R116, RZ, 0x33, !PT ;  /* 0x00000074ff007212 */ /* 0x000fe200078e33ff */
[----:B-1----:R-:W-:Y:S01]  /*4060*/  FADD.FTZ R5, R5, 9.9999999747524270788e-07 ;  /* 0x358637bd05057421 */ /* 0x002fe20000010000 */
[----:B------:R-:W-:Y:S02]  /*4070*/  BSSY B1, `(.L_x_451) ;  /* 0x000001f000017945 */ /* 0x000fe40003800000 */
[----:B------:R-:W-:Y:S01]  /*4080*/  IADD3 R0, -R16, R111, R0 ;  /* 0x0000006f10007210 */ /* 0x000fe20007ffe100 */
[----:B------:R0:W1:Y:S03]  /*4090*/  MUFU.RCP R11, R5 ;  /* 0x00000005000b7308 */ /* 0x0000660000001000 */
[----:B------:R-:W-:-:S02]  /*40a0*/  LEA.HI R4, R0, 0x1, RZ, 0x18 ;  /* 0x0000000100047811 */ /* 0x000fc400078fc0ff */
[----:B------:R-:W-:Y:S01]  /*40b0*/  ISETP.GE.U32.AND P1, PT, R0, 0x300, PT ;  /* 0x000003000000780c */ /* 0x000fe20003f26070 */
[----:B------:R-:W-:Y:S01]  /*40c0*/  IMAD.IADD R0, R16, 0x1, R116 ;  /* 0x0000000110007824 */ /* 0x000fe200078e0274 */
[----:B------:R-:W-:-:S13]  /*40d0*/  LOP3.LUT P3, R6, R4, 0x3, RZ, 0xc0, !PT ;  /* 0x0000000304067812 */ /* 0x000fda000786c0ff */
[----:B------:R-:W-:Y:S05]  /*40e0*/  @!P3 BRA `(.L_x_452) ;  /* 0x000001700000b947 */ /* 0x000fea0003800000 */
[----:B01----:R-:W-:Y:S01]  /*40f0*/  IADD3 R10, P3, R0, R2, RZ ;  /* 0x00000002000a7210 */ /* 0x003fe20007f7e0ff */
[C---:B------:R-:W-:Y:S01]  /*4100*/  IMAD R4, R16.reuse, 0x2, R113 ;  /* 0x0000000210047824 */ /* 0x040fe200078e0271 */
[----:B----4-:R-:W-:Y:S02]  /*4110*/  LEA R8, R16, 0x140, 0x2 ;  /* 0x0000014010087811 */ /* 0x010fe400078e10ff */
[----:B------:R-:W-:Y:S02]  /*4120*/  LEA.HI.X.SX32 R5, R0, R3, 0x1, P3 ;  /* 0x0000000300057211 */ /* 0x000fe400018f0eff */
[----:B------:R-:W-:Y:S02]  /*4130*/  LEA R9, P3, R10, c[0x0][0x260], 0x2 ;  /* 0x000098000a097a11 */ /* 0x000fe400078610ff */
[----:B------:R-:W-:Y:S02]  /*4140*/  IADD3 R7, R4, 0x140, RZ ;  /* 0x0000014004077810 */ /* 0x000fe40007ffe0ff */
[----:B------:R-:W-:-:S04]  /*4150*/  LEA.HI.X R10, R10, c[0x0][0x264], R5, 0x2, P3 ;  /* 0x000099000a0a7a11 */ /* 0x000fc800018f1405 */
.L_x_453:
        /* <DEDUP_REMOVED lines=16> */
.L_x_452:
[----:B01----:R-:W-:Y:S05]  /*4260*/  BSYNC B1 ;  /* 0x0000000000017941 */ /* 0x003fea0003800000 */
.L_x_451:
[----:B------:R-:W-:Y:S05]  /*4270*/  @!P1 BRA `(.L_x_450) ;  /* 0x000002d000009947 */ /* 0x000fea0003800000 */
[C---:B------:R-:W-:Y:S01]  /*4280*/  IADD3 R7, P0, R0.reuse, R2, RZ ;  /* 0x0000000200077210 */ /* 0x040fe20007f1e0ff */
[----:B------:R-:W-:Y:S01]  /*4290*/  IMAD R113, R0, 0x2, R113 ;  /* 0x0000000200717824 */ /* 0x000fe200078e0271 */
[----:B------:R-:W-:Y:S02]  /*42a0*/  ISETP.NE.AND P3, PT, R14, RZ, PT ;  /* 0x000000ff0e00720c */ /* 0x000fe40003f65270 */
[----:B------:R-:W-:Y:S01]  /*42b0*/  LEA.HI.X.SX32 R2, R0, R3, 0x1, P0 ;  /* 0x0000000300027211 */ /* 0x000fe200000f0eff */
[C---:B------:R-:W-:Y:S01]  /*42c0*/  IMAD.SHL.U32 R3, R116.reuse, 0x4, RZ ;  /* 0x0000000474037824 */ /* 0x040fe200078e00ff */
[----:B------:R-:W-:Y:S01]  /*42d0*/  LEA R6, P0, R7, c[0x0][0x260], 0x2 ;  /* 0x0000980007067a11 */ /* 0x000fe200078010ff */
[----:B------:R-:W-:-:S02]  /*42e0*/  IMAD R113, R116, -0x2, R113 ;  /* 0xfffffffe74717824 */ /* 0x000fc400078e0271 */
[----:B------:R-:W-:Y:S01]  /*42f0*/  IMAD R3, R0, 0x4, -R3 ;  /* 0x0000000400037824 */ /* 0x000fe200078e0a03 */
[----:B------:R-:W-:Y:S02]  /*4300*/  LEA.HI.X R7, R7, c[0x0][0x264], R2, 0x2, P0 ;  /* 0x0000990007077a11 */ /* 0x000fe400000f1402 */
[----:B------:R-:W-:Y:S02]  /*4310*/  IADD3 R113, R113, 0x140, RZ ;  /* 0x0000014071717810 */ /* 0x000fe40007ffe0ff */
[----:B------:R-:W-:-:S05]  /*4320*/  IADD3 R4, R3, 0x140, RZ ;  /* 0x0000014003047810 */ /* 0x000fca0007ffe0ff */
.L_x_454:
[----:B------:R-:W0:Y:S01]  /*4330*/  LDS R2, [R4] ;  /* 0x0000000004027984 */ /* 0x000e220000000800 */
[----:B------:R-:W-:-:S04]  /*4340*/  IADD3 R0, R0, 0x400, RZ ;  /* 0x0000040000007810 */ /* 0x000fc80007ffe0ff */
[----:B------:R-:W-:Y:S01]  /*4350*/  ISETP.GE.AND P0, PT, R0, R111, PT ;  /* 0x0000006f0000720c */ /* 0x000fe20003f06270 */
[----:B0---4-:R-:W-:-:S05]  /*4360*/  FMUL.FTZ R9, R2, R11 ;  /* 0x0000000b02097220 */ /* 0x011fca0000410000 */
        /* <DEDUP_REMOVED lines=30> */
.L_x_450:
[----:B------:R-:W-:Y:S05]  /*4550*/  BSYNC B0 ;  /* 0x0000000000007941 */ /* 0x000fea0003800000 */
.L_x_449:
[----:B------:R-:W-:Y:S01]  /*4560*/  SHF.R.S32.HI R0, RZ, 0x1f, R109 ;  /* 0x0000001fff007819 */ /* 0x000fe2000001146d */
[----:B------:R-:W-:Y:S01]  /*4570*/  UMOV UR4, 0x4 ;  /* 0x0000000400047882 */ /* 0x000fe20000000000 */
[----:B------:R-:W-:Y:S01]  /*4580*/  SHF.R.S32.HI R3, RZ, 0x1f, R16 ;  /* 0x0000001fff037819 */ /* 0x000fe20000011410 */
[----:B------:R-:W-:Y:S01]  /*4590*/  ULDC UR5, c[0x0][0x1d4] ;  /* 0x0000750000057ab9 */ /* 0x000fe20000000800 */
[----:B0-----:R-:W-:Y:S01]  /*45a0*/  LEA.HI R2, R0, R109, RZ, 0x5 ;  /* 0x0000006d00027211 */ /* 0x001fe200078f28ff */
        /* <DEDUP_REMOVED lines=8> */
[----:B-1----:R-:W-:Y:S01]  /*4630*/  IMAD.IADD R5, R109, 0x1, -R2 ;  /* 0x000000016d057824 */ /* 0x002fe200078e0a02 */
[----:B------:R-:W-:Y:S01]  /*4640*/  ULEA.HI UR5, UR5, UR4, URZ, 0x2 ;  /* 0x0000000405057291 */ /* 0x000fe2000f8f103f */
[----:B--2---:R-:W-:-:S03]  /*4650*/  IMAD.IADD R24, R16, 0x1, -R3 ;  /* 0x0000000110187824 */ /* 0x004fc600078e0a03 */
        /* <DEDUP_REMOVED lines=20> */
.L_x_457:
[----:B-----5:R0:W-:Y:S02]  /*47a0*/  STS.128 [R24.X16+0xc0], R4 ;  /* 0x0000c00418007388 */ /* 0x0201e4000000cc00 */
.L_x_456:
[----:B------:R-:W-:Y:S05]  /*47b0*/  BSYNC B0 ;  /* 0x0000000000007941 */ /* 0x000fea0003800000 */
.L_x_455:
[C---:B------:R-:W-:Y:S01]  /*47c0*/  IMAD.IADD R26, R0.reuse, 0x1, R116 ;  /* 0x00000001001a7824 */ /* 0x040fe200078e0274 */
[----:B------:R-:W-:Y:S01]  /*47d0*/  IMNMX R41, R109, c[0x0][0x1d4], PT ;  /* 0x000075006d297a17 */ /* 0x000fe20003800200 */
[----:B------:R-:W-:Y:S01]  /*47e0*/  BAR.SYNC.DEFER_BLOCKING 0x0 ;  /* 0x0000000000007b1d */ /* 0x000fe20000010000 */
[----:B------:R-:W-:Y:S01]  /*47f0*/  LEA R37, R0, UR6, 0x1 ;  /* 0x0000000600257c11 */ /* 0x000fe2000f8e08ff */
[----:B----4-:R-:W-:Y:S01]  /*4800*/  IMAD.SHL.U32 R8, R26, 0x40, RZ ;  /* 0x000000401a087824 */ /* 0x010fe200078e00ff */
[----:B------:R-:W-:Y:S01]  /*4810*/  CS2R R32, SRZ ;  /* 0x0000000000207805 */ /* 0x000fe2000001ff00 */
[----:B------:R-:W-:Y:S01]  /*4820*/  CS2R R30, SRZ ;  /* 0x00000000001e7805 */ /* 0x000fe2000001ff00 */
[----:B------:R-:W-:Y:S01]  /*4830*/  CS2R R28, SRZ ;  /* 0x00000000001c7805 */ /* 0x000fe2000001ff00 */
[----:B------:R-:W-:Y:S01]  /*4840*/  BSSY B0, `(.L_x_458) ;  /* 0x000009a000007945 */ /* 0x000fe20003800000 */
[----:B------:R-:W-:Y:S01]  /*4850*/  SHF.R.S32.HI R11, RZ, 0x1f, R8 ;  /* 0x0000001fff0b7819 */ /* 0x000fe20000011408 */
[----:B------:R-:W-:Y:S01]  /*4860*/  IMAD.MOV.U32 R27, RZ, RZ, RZ ;  /* 0x000000ffff1b7224 */ /* 0x000fe200078e00ff */
[----:B------:R-:W-:Y:S01]  /*4870*/  IADD3 R9, P0, R18, R8, RZ ;  /* 0x0000000812097210 */ /* 0x000fe20007f1e0ff */
[----:B------:R-:W-:-:S04]  /*4880*/  IMAD.MOV.U32 R36, RZ, RZ, RZ ;  /* 0x000000ffff247224 */ /* 0x000fc800078e00ff */
[----:B------:R-:W-:Y:S01]  /*4890*/  IMAD.X R10, R2, 0x1, R11, P0 ;  /* 0x00000001020a7824 */ /* 0x000fe200000e060b */
        /* <DEDUP_REMOVED lines=15> */
[----:B------:R-:W-:Y:S01]  /*4990*/  IMAD.MOV.U32 R40, RZ, RZ, R26 ;  /* 0x000000ffff287224 */ /* 0x000fe200078e001a */
[----:B------:R-:W-:Y:S01]  /*49a0*/  CS2R R30, SRZ ;  /* 0x00000000001e7805 */ /* 0x000fe2000001ff00 */
[----:B---3--:R-:W-:-:S02]  /*49b0*/  IMAD.IADD R12, R9, 0x1, -R10 ;  /* 0x00000001090c7824 */ /* 0x008fc400078e0a0a */
[----:B------:R-:W-:Y:S02]  /*49c0*/  IMAD.MOV.U32 R36, RZ, RZ, RZ ;  /* 0x000000ffff247224 */ /* 0x000fe400078e00ff */
[----:B------:R-:W-:Y:S01]  /*49d0*/  IMAD.MOV.U32 R27, RZ, RZ, RZ ;  /* 0x000000ffff1b7224 */ /* 0x000fe200078e00ff */
[----:B------:R-:W-:Y:S01]  /*49e0*/  LOP3.LUT P0, RZ, R12, 0x20, RZ, 0xc0, !PT ;  /* 0x000000200cff7812 */ /* 0x000fe2000780c0ff */
[----:B------:R-:W-:-:S12]  /*49f0*/  IMAD.WIDE R38, R38, R39, c[0x0][0x238] ;  /* 0x00008e0026267625 */ /* 0x000fd800078e0227 */
[----:B------:R-:W-:Y:S05]  /*4a00*/  @P0 BRA `(.L_x_461) ;  /* 0x0000028000000947 */ /* 0x000fea0003800000 */
[----:B------:R-:W-:Y:S01]  /*4a10*/  IADD3 R9, P0, R115, R8, RZ ;  /* 0x0000000873097210 */ /* 0x000fe20007f1e0ff */
[----:B------:R-:W1:Y:S04]  /*4a20*/  LDS.U16 R13, [R37] ;  /* 0x00000000250d7984 */ /* 0x000e680000000400 */
[----:B------:R-:W-:Y:S01]  /*4a30*/  IMAD.X R10, R25, 0x1, R11, P0 ;  /* 0x00000001190a7824 */ /* 0x000fe200000e060b */
[----:B------:R-:W-:-:S04]  /*4a40*/  LEA R8, P0, R9, c[0x0][0x1a0], 0x1 ;  /* 0x0000680009087a11 */ /* 0x000fc800078008ff */
[----:B------:R-:W-:-:S06]  /*4a50*/  LEA.HI.X R9, R9, c[0x0][0x1a4], R10, 0x1, P0 ;  /* 0x0000690009097a11 */ /* 0x000fcc00000f0c0a */
[----:B------:R-:W5:Y:S01]  /*4a60*/  LDG.E.128 R8, [R8.64] ;  /* 0x0000002408087981 */ /* 0x000f62000c1e1d00 */
[----:B------:R-:W-:Y:S02]  /*4a70*/  ULDC UR4, c[0x0][0x1ec] ;  /* 0x00007b0000047ab9 */ /* 0x000fe40000000800 */
[----:B------:R-:W-:-:S06]  /*4a80*/  UISETP.NE.AND UP0, UPT, URZ, UR4, UPT ;  /* 0x000000043f00728c */ /* 0x000fcc000bf05270 */
[----:B------:R-:W-:Y:S01]  /*4a90*/  PLOP3.LUT P2, PT, PT, PT, UP0, 0x80, 0x0 ;  /* 0x000000000000781c */ /* 0x000fe20003f4f008 */
[----:B-1----:R-:W-:-:S12]  /*4aa0*/  HADD2.F32 R13, -RZ, R13.H0_H0 ;  /* 0x2000000dff0d7230 */ /* 0x002fd80000004100 */
        /* <DEDUP_REMOVED lines=13> */
.L_x_462:
[--C-:B-----5:R-:W-:Y:S02]  /*4b80*/  HADD2.F32 R32, -RZ, R11.reuse.H0_H0 ;  /* 0x2000000bff207230 */ /* 0x120fe40000004100 */
[----:B------:R-:W-:Y:S02]  /*4b90*/  HADD2.F32 R14, -RZ, R8.H0_H0 ;  /* 0x20000008ff0e7230 */ /* 0x000fe40000004100 */
[----:B------:R-:W-:Y:S01]  /*4ba0*/  HADD2.F32 R22, -RZ, R10.H0_H0 ;  /* 0x2000000aff167230 */ /* 0x000fe20000004100 */
[C---:B------:R-:W-:Y:S01]  /*4bb0*/  FFMA.FTZ R31, R13.reuse, R32, RZ ;  /* 0x000000200d1f7223 */ /* 0x040fe200000100ff */
        /* <DEDUP_REMOVED lines=10> */
[----:B------:R-:W-:Y:S01]  /*4c60*/  IADD3 R40, R26, 0x20, RZ ;  /* 0x000000201a287810 */ /* 0x000fe20007ffe0ff */
[----:B------:R-:W-:-:S02]  /*4c70*/  FFMA.FTZ R28, R13, R28, RZ ;  /* 0x0000001c0d1c7223 */ /* 0x000fc400000100ff */
[----:B------:R-:W-:Y:S02]  /*4c80*/  FFMA.FTZ R30, R13, R10, RZ ;  /* 0x0000000a0d1e7223 */ /* 0x000fe400000100ff */
.L_x_461:
[----:B------:R-:W-:Y:S05]  /*4c90*/  BSYNC B1 ;  /* 0x0000000000017941 */ /* 0x000fea0003800000 */
.L_x_460:
[----:B------:R-:W-:-:S13]  /*4ca0*/  LOP3.LUT P0, RZ, R12, 0xffffffe0, RZ, 0xc0, !PT ;  /* 0xffffffe00cff7812 */ /* 0x000fda000780c0ff */
[----:B------:R-:W-:Y:S05]  /*4cb0*/  @!P0 BRA `(.L_x_459) ;  /* 0x0000052000008947 */ /* 0x000fea0003800000 */
[----:B------:R-:W-:Y:S02]  /*4cc0*/  ULDC UR4, c[0x0][0x1ec] ;  /* 0x00007b0000047ab9 */ /* 0x000fe40000000800 */
[----:B------:R-:W-:-:S06]  /*4cd0*/  UISETP.NE.AND UP0, UPT, URZ, UR4, UPT ;  /* 0x000000043f00728c */ /* 0x000fcc000bf05270 */
[----:B------:R-:W-:Y:S02]  /*4ce0*/  PLOP3.LUT P2, PT, PT, PT, UP0, 0x80, 0x0 ;  /* 0x000000000000781c */ /* 0x000fe40003f4f008 */
.L_x_465:
[----:B------:R-:W-:Y:S01]  /*4cf0*/  IMAD.SHL.U32 R8, R40, 0x40, RZ ;  /* 0x0000004028087824 */ /* 0x000fe200078e00ff */
[----:B------:R-:W-:-:S04]  /*4d00*/  ISETP.NE.AND P4, PT, R114, RZ, PT ;  /* 0x000000ff7200720c */ /* 0x000fc80003f85270 */
[----:B------:R-:W-:Y:S02]  /*4d10*/  SHF.R.S32.HI R9, RZ, 0x1f, R8 ;  /* 0x0000001fff097819 */ /* 0x000fe40000011408 */
[-C--:B------:R-:W-:Y:S02]  /*4d20*/  IADD3 R10, P0, R115, R8.reuse, RZ ;  /* 0x00000008730a7210 */ /* 0x080fe40007f1e0ff */
[----:B------:R-:W-:-:S03]  /*4d30*/  IADD3 R8, P3, R18, R8, RZ ;  /* 0x0000000812087210 */ /* 0x000fc60007f7e0ff */
[--C-:B------:R-:W-:Y:S01]  /*4d40*/  IMAD.X R11, R25, 0x1, R9.reuse, P0 ;  /* 0x00000001190b7824 */ /* 0x100fe200000e0609 */
[----:B------:R-:W-:Y:S01]  /*4d50*/  LEA R44, P0, R10, c[0x0][0x1a0], 0x1 ;  /* 0x000068000a2c7a11 */ /* 0x000fe200078008ff */
[----:B------:R-:W-:Y:S01]  /*4d60*/  IMAD.X R9, R2, 0x1, R9, P3 ;  /* 0x0000000102097824 */ /* 0x000fe200018e0609 */
[----:B------:R-:W-:Y:S02]  /*4d70*/  LEA R42, P3, R8, c[0x0][0x1a0], 0x1 ;  /* 0x00006800082a7a11 */ /* 0x000fe400078608ff */
[----:B------:R-:W-:Y:S02]  /*4d80*/  LEA.HI.X R45, R10, c[0x0][0x1a4], R11, 0x1, P0 ;  /* 0x000069000a2d7a11 */ /* 0x000fe400000f0c0b */
[----:B------:R-:W-:-:S03]  /*4d90*/  LEA.HI.X R43, R8, c[0x0][0x1a4], R9, 0x1, P3 ;  /* 0x00006900082b7a11 */ /* 0x000fc600018f0c09 */
[----:B------:R1:W5:Y:S01]  /*4da0*/  LDG.E.128 R8, [R44.64] ;  /* 0x000000242c087981 */ /* 0x000362000c1e1d00 */
[----:B------:R-:W-:Y:S05]  /*4db0*/  @P2 BRA `(.L_x_463) ;  /* 0x000000b000002947 */ /* 0x000fea0003800000 */
[----:B------:R-:W2:Y:S04]  /*4dc0*/  @P4 LDG.E.128 R12, [R38.64] ;  /* 0x00000024260c4981 */ /* 0x000ea8000c1e1d00 */
[----:B------:R-:W3:Y:S02]  /*4dd0*/  LDS.128 R20, [R24.X16+0xc0] ;  /* 0x0000c00018147984 */ /* 0x000ee4000000cc00 */
[----:B---3-5:R-:W-:Y:S01]  /*4de0*/  HFMA2.MMA R8, R8, 1, 1, R20 ;  /* 0x3c003c0008087835 */ /* 0x028fe20000000014 */
        /* <DEDUP_REMOVED lines=8> */
.L_x_463:
[----:B------:R-:W-:Y:S01]  /*4e70*/  IMAD.IADD R20, R40, 0x1, -R116 ;  /* 0x0000000128147824 */ /* 0x000fe200078e0a74 */
[----:B------:R3:W5:Y:S02]  /*4e80*/  LDG.E.128 R12, [R44.64+0x1000] ;  /* 0x001000242c0c7981 */ /* 0x000764000c1e1d00 */
[--C-:B-----5:R-:W-:Y:S02]  /*4e90*/  HADD2.F32 R46, -RZ, R9.reuse.H0_H0 ;  /* 0x20000009ff2e7230 */ /* 0x120fe40000004100 */
[----:B------:R-:W-:Y:S01]  /*4ea0*/  HADD2.F32 R22, -RZ, R8.H0_H0 ;  /* 0x20000008ff167230 */ /* 0x000fe20000004100 */
[----:B------:R-:W-:Y:S01]  /*4eb0*/  LEA R23, R20, UR5, 0x1 ;  /* 0x0000000514177c11 */ /* 0x000fe2000f8e08ff */
[----:B--2---:R-:W-:Y:S02]  /*4ec0*/  HADD2.F32 R9, -RZ, R9.H1_H1 ;  /* 0x30000009ff097230 */ /* 0x004fe40000004100 */
[----:B------:R-:W-:Y:S02]  /*4ed0*/  HADD2.F32 R48, -RZ, R10.H0_H0 ;  /* 0x2000000aff307230 */ /* 0x000fe40000004100 */
[----:B------:R-:W2:Y:S01]  /*4ee0*/  LDS.U16 R21, [R23+0x140] ;  /* 0x0001400017157984 */ /* 0x000ea20000000400 */
[----:B-1-3--:R-:W-:-:S02]  /*4ef0*/  HADD2.F32 R44, -RZ, R11.H0_H0 ;  /* 0x2000000bff2c7230 */ /* 0x00afc40000004100 */
[----:B------:R-:W-:Y:S02]  /*4f00*/  HADD2.F32 R8, -RZ, R8.H1_H1 ;  /* 0x30000008ff087230 */ /* 0x000fe40000004100 */
[----:B------:R-:W-:Y:S02]  /*4f10*/  HADD2.F32 R10, -RZ, R10.H1_H1 ;  /* 0x3000000aff0a7230 */ /* 0x000fe40000004100 */
[----:B------:R-:W-:Y:S02]  /*4f20*/  HADD2.F32 R11, -RZ, R11.H1_H1 ;  /* 0x3000000bff0b7230 */ /* 0x000fe40000004100 */
[----:B--2---:R-:W-:-:S05]  /*4f30*/  HADD2.F32 R21, -RZ, R21.H0_H0 ;  /* 0x20000015ff157230 */ /* 0x004fca0000004100 */
[C---:B------:R-:W-:Y:S01]  /*4f40*/  FFMA.FTZ R47, R21.reuse, R9, R28 ;  /* 0x00000009152f7223 */ /* 0x040fe2000001001c */
[----:B------:R-:W-:Y:S01]  /*4f50*/  LEA R28, R20, UR6, 0x1 ;  /* 0x00000006141c7c11 */ /* 0x000fe2000f8e08ff */
[C---:B------:R-:W-:Y:S02]  /*4f60*/  FFMA.FTZ R45, R21.reuse, R22, R33 ;  /* 0x00000016152d7223 */ /* 0x040fe40000010021 */
[C---:B------:R-:W-:Y:S02]  /*4f70*/  FFMA.FTZ R36, R21.reuse, R8, R36 ;  /* 0x0000000815247223 */ /* 0x040fe40000010024 */
[C---:B------:R-:W-:Y:S02]  /*4f80*/  FFMA.FTZ R46, R21.reuse, R46, R27 ;  /* 0x0000002e152e7223 */ /* 0x040fe4000001001b */
[C---:B------:R-:W-:Y:S02]  /*4f90*/  FFMA.FTZ R48, R21.reuse, R48, R29 ;  /* 0x0000003015307223 */ /* 0x040fe4000001001d */
[----:B------:R-:W-:-:S02]  /*4fa0*/  FFMA.FTZ R30, R21, R10, R30 ;  /* 0x0000000a151e7223 */ /* 0x000fc4000001001e */
        /* <DEDUP_REMOVED lines=14> */
.L_x_464:
        /* <DEDUP_REMOVED lines=21> */
.L_x_459:
[----:B------:R-:W-:Y:S05]  /*51e0*/  BSYNC B0 ;  /* 0x0000000000007941 */ /* 0x000fea0003800000 */
.L_x_458:
        /* <DEDUP_REMOVED lines=37> */
[----:B------:R-:W-:-:S05]  /*5440*/  @!P3 LOP3.LUT R8, RZ, c[0x0][0x1d4], RZ, 0x33, !PT ;  /* 0x00007500ff08ba12 */ /* 0x000fca00078e33ff */
        /* <DEDUP_REMOVED lines=23> */
.L_x_472:
        /* <DEDUP_REMOVED lines=16> */
.L_x_471:
[----:B------:R-:W-:Y:S05]  /*56c0*/  BSYNC B2 ;  /* 0x0000000000027941 */ /* 0x000fea0003800000 */
.L_x_470:
[----:B------:R-:W-:Y:S02]  /*56d0*/  IADD3 R26, R26, 0x20, RZ ;  /* 0x000000201a1a7810 */ /* 0x000fe40007ffe0ff */
.L_x_469:
[----:B------:R-:W-:Y:S05]  /*56e0*/  BSYNC B1 ;  /* 0x0000000000017941 */ /* 0x000fea0003800000 */
.L_x_468:
[----:B------:R-:W-:-:S13]  /*56f0*/  LOP3.LUT P0, RZ, R111, 0xffffffe0, RZ, 0xc0, !PT ;  /* 0xffffffe06fff7812 */ /* 0x000fda000780c0ff */
[----:B------:R-:W-:Y:S05]  /*5700*/  @!P0 BRA `(.L_x_467) ;  /* 0x0000094000008947 */ /* 0x000fea0003800000 */
[C---:B------:R-:W-:Y:S01]  /*5710*/  LEA R9, R26.reuse, UR5, 0x1 ;  /* 0x000000051a097c11 */ /* 0x040fe2000f8e08ff */
[----:B------:R-:W-:Y:S01]  /*5720*/  IMAD.MOV.U32 R37, RZ, RZ, RZ ;  /* 0x000000ffff257224 */ /* 0x000fe200078e00ff */
[----:B------:R-:W-:-:S03]  /*5730*/  LEA R43, R26, 0x800, 0x6 ;  /* 0x000008001a2b7811 */ /* 0x000fc600078e30ff */
[----:B------:R-:W-:Y:S02]  /*5740*/  IMAD R40, R116, -0x2, R9 ;  /* 0xfffffffe74287824 */ /* 0x000fe400078e0209 */
.L_x_479:
        /* <DEDUP_REMOVED lines=16> */
[----:B------:R1:W2:Y:S02]  /*5850*/  F2I.FTZ.U32.TRUNC.NTZ R9, R12 ;  /* 0x0000000c00097305 */ /* 0x0002a4000021f000 */
[----:B-1----:R-:W1:Y:S01]  /*5860*/  LDS.U16 R12, [R42+0x140] ;  /* 0x000140002a0c7984 */ /* 0x002e620000000400 */
        /* <DEDUP_REMOVED lines=37> */
.L_x_475:
        /* <DEDUP_REMOVED lines=16> */
.L_x_474:
[----:B------:R-:W-:Y:S05]  /*5bc0*/  BSYNC B1 ;  /* 0x0000000000017941 */ /* 0x000fea0003800000 */
.L_x_473:
[----:B---3--:R-:W-:Y:S01]  /*5bd0*/  IADD3 R15, R26, 0x20, RZ ;  /* 0x000000201a0f7810 */ /* 0x008fe20007ffe0ff */
[----:B------:R-:W-:Y:S03]  /*5be0*/  BSSY B1, `(.L_x_476) ;  /* 0x0000041000017945 */ /* 0x000fe60003800000 */
[----:B------:R-:W-:-:S13]  /*5bf0*/  ISETP.GE.AND P0, PT, R15, c[0x0][0x1d4], PT ;  /* 0x000075000f007a0c */ /* 0x000fda0003f06270 */
        /* <DEDUP_REMOVED lines=47> */
.L_x_478:
        /* <DEDUP_REMOVED lines=16> */
.L_x_477:
[----:B------:R-:W-:Y:S05]  /*5ff0*/  BSYNC B1 ;  /* 0x0000000000017941 */ /* 0x000fea0003800000 */
.L_x_476:
[----:B------:R-:W-:Y:S02]  /*6000*/  IADD3 R26, R26, 0x40, RZ ;  /* 0x000000401a1a7810 */ /* 0x000fe40007ffe0ff */
[----:B------:R-:W-:Y:S02]  /*6010*/  IADD3 R37, R37, 0x80, RZ ;  /* 0x0000008025257810 */ /* 0x000fe40007ffe0ff */
[----:B------:R-:W-:Y:S02]  /*6020*/  ISETP.GE.AND P0, PT, R26, R109, PT ;  /* 0x0000006d1a00720c */ /* 0x000fe40003f06270 */
[----:B------:R-:W-:-:S11]  /*6030*/  IADD3 R43, R43, 0x1000, RZ ;  /* 0x000010002b2b7810 */ /* 0x000fd60007ffe0ff */
[----:B------:R-:W-:Y:S05]  /*6040*/  @!P0 BRA `(.L_x_479) ;  /* 0xfffff70000008947 */ /* 0x000fea000383ffff */
.L_x_467:
[----:B------:R-:W-:Y:S05]  /*6050*/  BSYNC B0 ;  /* 0x0000000000007941 */ /* 0x000fea0003800000 */
.L_x_466:
        /* <DEDUP_REMOVED lines=10> */
[----:B------:R-:W-:-:S06]  /*6100*/  LEA R12, R12, UR5, 0x1 ;  /* 0x000000050c0c7c11 */ /* 0x000fcc000f8e08ff */
        /* <DEDUP_REMOVED lines=23> */
.L_x_483:
[----:B------:R-:W-:Y:S05]  /*6280*/  BSYNC B1 ;  /* 0x0000000000017941 */ /* 0x000fea0003800000 */
.L_x_482:
        /* <DEDUP_REMOVED lines=16> */
.L_x_481:
[----:B------:R-:W-:Y:S05]  /*6390*/  BSYNC B0 ;  /* 0x0000000000007941 */ /* 0x000fea0003800000 */
.L_x_480:
        /* <DEDUP_REMOVED lines=25> */
.L_x_485:
[----:B------:R-:W-:Y:S05]  /*6530*/  BSYNC B0 ;  /* 0x0000000000007941 */ /* 0x000fea0003800000 */
.L_x_484:
        /* <DEDUP_REMOVED lines=21> */
.L_x_487:
[----:B------:R-:W-:Y:S05]  /*6690*/  BSYNC B0 ;  /* 0x0000000000007941 */ /* 0x000fea0003800000 */
.L_x_486:
        /* <DEDUP_REMOVED lines=9> */
.L_x_489:
[----:B------:R-:W-:Y:S05]  /*6730*/  BSYNC B0 ;  /* 0x0000000000007941 */ /* 0x000fea0003800000 */
.L_x_488:
        /* <DEDUP_REMOVED lines=21> */
.L_x_491:
[----:B------:R-:W-:Y:S05]  /*6890*/  BSYNC B0 ;  /* 0x0000000000007941 */ /* 0x000fea0003800000 */
.L_x_490:
        /* <DEDUP_REMOVED lines=8> */
.L_x_493:
[----:B------:R-:W-:Y:S05]  /*6920*/  BSYNC B0 ;  /* 0x0000000000007941 */ /* 0x000fea0003800000 */
.L_x_492:
        /* <DEDUP_REMOVED lines=20> */
.L_x_495:
[----:B------:R-:W-:Y:S05]  /*6a70*/  BSYNC B0 ;  /* 0x0000000000007941 */ /* 0x000fea0003800000 */
.L_x_494:
        /* <DEDUP_REMOVED lines=8> */
.L_x_497:
[----:B------:R-:W-:Y:S05]  /*6b00*/  BSYNC B0 ;  /* 0x0000000000007941 */ /* 0x000fea0003800000 */
.L_x_496:
        /* <DEDUP_REMOVED lines=21> */
.L_x_499:
[----:B------:R-:W-:Y:S05]  /*6c60*/  BSYNC B0 ;  /* 0x0000000000007941 */ /* 0x000fea0003800000 */
.L_x_498:
        /* <DEDUP_REMOVED lines=8> */
.L_x_501:
[----:B------:R-:W-:Y:S05]  /*6cf0*/  BSYNC B0 ;  /* 0x0000000000007941 */ /* 0x000fea0003800000 */
.L_x_500:
        /* <DEDUP_REMOVED lines=20> */
.L_x_503:
[----:B------:R-:W-:Y:S05]  /*6e40*/  BSYNC B0 ;  /* 0x0000000000007941 */ /* 0x000fea0003800000 */
.L_x_502:
        /* <DEDUP_REMOVED lines=16> */
.L_x_504:
        /* <DEDUP_REMOVED lines=58> */
.L_x_402:
[----:B------:R-:W-:Y:S01]  /*72f0*/  IMAD.MOV.U32 R3, RZ, RZ, 0x10 ;  /* 0x00000010ff037424 */ /* 0x000fe200078e00ff */
[----:B-1----:R-:W-:Y:S01]  /*7300*/  MOV R4, 0x7340 ;  /* 0x0000734000047802 */ /* 0x002fe20000000f00 */
[----:B------:R-:W-:Y:S02]  /*7310*/  IMAD.MOV.U32 R0, RZ, RZ, 0x1f ;  /* 0x0000001fff007424 */ /* 0x000fe400078e00ff */
[----:B0-----:R-:W-:Y:S02]  /*7320*/  IMAD.MOV.U32 R7, RZ, RZ, -0x1 ;  /* 0xffffffffff077424 */ /* 0x001fe400078e00ff */
[----:B------:R-:W-:Y:S05]  /*7330*/  CALL.REL.NOINC `($__internal_3_$__cuda_sm70_shflsync_bfly_p) ;  /* 0x000001b000007944 */ /* 0x000fea0003c00000 */
[----:B01----:R-:W-:Y:S05]  /*7340*/  BRA `(.L_x_505) ;  /* 0xffffa4c000007947 */ /* 0x003fea000383ffff */
.L_x_403:
[----:B--2---:R-:W-:Y:S01]  /*7350*/  IMAD.MOV.U32 R6, RZ, RZ, R9 ;  /* 0x000000ffff067224 */ /* 0x004fe200078e0009 */
[----:B-1----:R-:W-:Y:S01]  /*7360*/  MOV R4, 0x73b0 ;  /* 0x000073b000047802 */ /* 0x002fe20000000f00 */
[----:B------:R-:W-:Y:S02]  /*7370*/  IMAD.MOV.U32 R3, RZ, RZ, 0x8 ;  /* 0x00000008ff037424 */ /* 0x000fe400078e00ff */
[----:B------:R-:W-:Y:S02]  /*7380*/  IMAD.MOV.U32 R0, RZ, RZ, 0x1f ;  /* 0x0000001fff007424 */ /* 0x000fe400078e00ff */
[----:B0-----:R-:W-:-:S02]  /*7390*/  IMAD.MOV.U32 R7, RZ, RZ, -0x1 ;  /* 0xffffffffff077424 */ /* 0x001fc400078e00ff */
[----:B------:R-:W-:Y:S05]  /*73a0*/  CALL.REL.NOINC `($__internal_3_$__cuda_sm70_shflsync_bfly_p) ;  /* 0x0000014000007944 */ /* 0x000fea0003c00000 */
[----:B01----:R-:W-:Y:S01]  /*73b0*/  FADD.FTZ R6, R9, R0 ;  /* 0x0000000009067221 */ /* 0x003fe20000010000 */
[----:B------:R-:W-:Y:S01]  /*73c0*/  MOV R4, 0x7410 ;  /* 0x0000741000047802 */ /* 0x000fe20000000f00 */
[----:B------:R-:W-:-:S02]  /*73d0*/  IMAD.MOV.U32 R3, RZ, RZ, 0x4 ;  /* 0x00000004ff037424 */ /* 0x000fc400078e00ff */
[----:B------:R-:W-:Y:S02]  /*73e0*/  IMAD.MOV.U32 R0, RZ, RZ, 0x1f ;  /* 0x0000001fff007424 */ /* 0x000fe400078e00ff */
[----:B------:R-:W-:Y:S02]  /*73f0*/  IMAD.MOV.U32 R7, RZ, RZ, -0x1 ;  /* 0xffffffffff077424 */ /* 0x000fe400078e00ff */
[----:B------:R-:W-:Y:S05]  /*7400*/  CALL.REL.NOINC `($__internal_3_$__cuda_sm70_shflsync_bfly_p) ;  /* 0x000000e000007944 */ /* 0x000fea0003c00000 */
[----:B01----:R-:W-:Y:S01]  /*7410*/  FADD.FTZ R6, R6, R0 ;  /* 0x0000000006067221 */ /* 0x003fe20000010000 */
[----:B------:R-:W-:Y:S01]  /*7420*/  MOV R4, 0x7470 ;  /* 0x0000747000047802 */ /* 0x000fe20000000f00 */
[----:B------:R-:W-:Y:S02]  /*7430*/  IMAD.MOV.U32 R3, RZ, RZ, 0x2 ;  /* 0x00000002ff037424 */ /* 0x000fe400078e00ff */
[----:B------:R-:W-:Y:S02]  /*7440*/  IMAD.MOV.U32 R0, RZ, RZ, 0x1f ;  /* 0x0000001fff007424 */ /* 0x000fe400078e00ff */
[----:B------:R-:W-:Y:S02]  /*7450*/  IMAD.MOV.U32 R7, RZ, RZ, -0x1 ;  /* 0xffffffffff077424 */ /* 0x000fe400078e00ff */
[----:B------:R-:W-:Y:S05]  /*7460*/  CALL.REL.NOINC `($__internal_3_$__cuda_sm70_shflsync_bfly_p) ;  /* 0x0000008000007944 */ /* 0x000fea0003c00000 */
[----:B01----:R-:W-:Y:S01]  /*7470*/  FADD.FTZ R6, R6, R0 ;  /* 0x0000000006067221 */ /* 0x003fe20000010000 */
[----:B------:R-:W-:Y:S01]  /*7480*/  MOV R4, 0x74d0 ;  /* 0x000074d000047802 */ /* 0x000fe20000000f00 */
[----:B------:R-:W-:-:S02]  /*7490*/  IMAD.MOV.U32 R3, RZ, RZ, 0x1 ;  /* 0x00000001ff037424 */ /* 0x000fc400078e00ff */
[----:B------:R-:W-:Y:S02]  /*74a0*/  IMAD.MOV.U32 R0, RZ, RZ, 0x1f ;  /* 0x0000001fff007424 */ /* 0x000fe400078e00ff */
[----:B------:R-:W-:Y:S02]  /*74b0*/  IMAD.MOV.U32 R7, RZ, RZ, -0x1 ;  /* 0xffffffffff077424 */ /* 0x000fe400078e00ff */
[----:B------:R-:W-:Y:S05]  /*74c0*/  CALL.REL.NOINC `($__internal_3_$__cuda_sm70_shflsync_bfly_p) ;  /* 0x0000002000007944 */ /* 0x000fea0003c00000 */
[----:B-1----:R-:W-:Y:S01]  /*74d0*/  IMAD.MOV.U32 R5, RZ, RZ, R0 ;  /* 0x000000ffff057224 */ /* 0x002fe200078e0000 */
[----:B0-----:R-:W-:Y:S05]  /*74e0*/  BRA `(.L_x_506) ;  /* 0xffffa3b000007947 */ /* 0x001fea000383ffff */
        .weak           $__internal_3_$__cuda_sm70_shflsync_bfly_p
        .type           $__internal_3_$__cuda_sm70_shflsync_bfly_p,@function
        .size           $__internal_3_$__cuda_sm70_shflsync_bfly_p,(.L_x_2426 - $__internal_3_$__cuda_sm70_shflsync_bfly_p)
$__internal_3_$__cuda_sm70_shflsync_bfly_p:
[----:B------:R-:W-:Y:S01]  /*74f0*/  IMAD.MOV.U32 R5, RZ, RZ, 0x0 ;  /* 0x00000000ff057424 */ /* 0x000fe200078e00ff */
[----:B------:R-:W-:Y:S04]  /*7500*/  WARPSYNC R7 ;  /* 0x0000000700007348 */ /* 0x000fe80003800000 */
[----:B------:R0:W1:Y:S01]  /*7510*/  SHFL.BFLY PT, R0, R6, R3, R0 ;  /* 0x0c00000306007389 */ /* 0x00006200000e0000 */
[----:B------:R-:W-:Y:S05]  /*7520*/  RET.REL.NODEC R4 `(_ZN4mmha33masked_multihead_attention_kernelItLi64ELi64ELi1ELi8ELi256ELb1ELb0EEEv26Multihead_attention_paramsIT_XT5_EE) ;  /* 0xffff8ad004007950 */ /* 0x000fea0003c3ffff */
.L_x_507:
        /* <DEDUP_REMOVED lines=13> */
.L_x_2426:


//--------------------- .text._ZN4mmha33masked_multihead_attention_kernelItLi64ELi64ELi2ELi8ELi128ELb1ELb0EEEv26Multihead_attention_paramsIT_XT5_EE --------------------------
	.section	.text._ZN4mmha33masked_multihead_attention_kernelItLi64ELi64ELi2ELi8ELi128ELb1ELb0EEEv26Multihead_attention_paramsIT_XT5_EE,"ax",@progbits
	.sectioninfo	@"SHI_REGISTERS=83"
	.align	128
        .global         _ZN4mmha33masked_multihead_attention_kernelItLi64ELi64ELi2ELi8ELi128ELb1ELb0EEEv26Multihead_attention_paramsIT_XT5_EE
        .type           _ZN4mmha33masked_multihead_attention_kernelItLi64ELi64ELi2ELi8ELi128ELb1ELb0EEEv26Multihead_attention_paramsIT_XT5_EE,@function
        .size           _ZN4mmha33masked_multihead_attention_kernelItLi64ELi64ELi2ELi8ELi128ELb1ELb0EEEv26Multihead_attention_paramsIT_XT5_EE,(.L_x_2427 - _ZN4mmha33masked_multihead_attention_kernelItLi64ELi64ELi2ELi8ELi128ELb1ELb0EEEv26Multihead_attention_paramsIT_XT5_EE)
        .other          _ZN4mmha33masked_multihead_attention_kernelItLi64ELi64ELi2ELi8ELi128ELb1ELb0EEEv26Multihead_attention_paramsIT_XT5_EE,@"STO_CUDA_ENTRY STV_DEFAULT"
_ZN4mmha33masked_multihead_attention_kernelItLi64ELi64ELi2ELi8ELi128ELb1ELb0EEEv26Multihead_attention_paramsIT_XT5_EE:
.text._ZN4mmha33masked_multihead_attention_kernelItLi64ELi64ELi2ELi8ELi128ELb1ELb0EEEv26Multihead_attention_paramsIT_XT5_EE:
        /* <DEDUP_REMOVED lines=11> */
.L_x_508:
        /* <DEDUP_REMOVED lines=122> */
.L_x_510:
[----:B0-----:R-:W-:Y:S05]  /*0850*/  BSYNC B0 ;  /* 0x0000000000007941 */ /* 0x001fea0003800000 */
.L_x_509:
        /* <DEDUP_REMOVED lines=58> */
[----:B------:R-:W-:Y:S01]  /*0c00*/  HFMA2.MMA R13, -RZ, RZ, 0, 0 ;  /* 0x00000000ff0d7435 */ /* 0x000fe200000001ff */
[----:B------:R-:W-:Y:S02]  /*0c10*/  IMAD.MOV.U32 R4, RZ, RZ, c[0x4][0xc8] ;  /* 0x01003200ff047624 */ /* 0x000fe400078e00ff */
[----:B------:R0:W1:Y:S01]  /*0c20*/  LDC.64 R14, c[0x4][R0] ;  /* 0x01000000000e7b82 */ /* 0x0000620000000a00 */
[----:B------:R-:W-:Y:S02]  /*0c30*/  IMAD.MOV.U32 R5, RZ, RZ, c[0x4][0xcc] ;  /* 0x01003300ff057624 */ /* 0x000fe400078e00ff */
[----:B------:R-:W-:Y:S02]  /*0c40*/  IMAD.MOV.U32 R6, RZ, RZ, c[0x4][0xd0] ;  /* 0x01003400ff067624 */ /* 0x000fe400078e00ff */
[----:B------:R-:W-:-:S02]  /*0c50*/  IMAD.MOV.U32 R7, RZ, RZ, c[0x4][0xd4] ;  /* 0x01003500ff077624 */ /* 0x000fc400078e00ff */
[----:B------:R-:W-:Y:S02]  /*0c60*/  IMAD.MOV.U32 R8, RZ, RZ, 0x53f ;  /* 0x0000053fff087424 */ /* 0x000fe400078e00ff */
[----:B------:R-:W-:Y:S02]  /*0c70*/  IMAD.MOV.U32 R10, RZ, RZ, c[0x4][0xa0] ;  /* 0x01002800ff0a7624 */ /* 0x000fe400078e00ff */
[----:B------:R-:W-:Y:S02]  /*0c80*/  IMAD.MOV.U32 R11, RZ, RZ, c[0x4][0xa4] ;  /* 0x01002900ff0b7624 */ /* 0x000fe400078e00ff */
[----:B------:R-:W-:Y:S02]  /*0c90*/  IMAD.MOV.U32 R12, RZ, RZ, 0x1 ;  /* 0x00000001ff0c7424 */ /* 0x000fe400078e00ff */
        /* <DEDUP_REMOVED lines=8> */
.L_x_513:
        /* <DEDUP_REMOVED lines=9> */
.L_x_514:
        /* <DEDUP_REMOVED lines=42> */
.L_x_518:
        /* <DEDUP_REMOVED lines=34> */
.L_x_521:
[----:B------:R-:W-:Y:S05]  /*1270*/  BSYNC B2 ;  /* 0x0000000000027941 */ /* 0x000fea0003800000 */
.L_x_520:
[----:B------:R-:W-:Y:S01]  /*1280*/  PRMT R0, R31, 0x7632, R0 ;  /* 0x000076321f007816 */ /* 0x000fe20000000000 */
[----:B------:R0:W-:Y:S04]  /*1290*/  STS.U16 [R12+0x120], R31 ;  /* 0x0001201f0c007388 */ /* 0x0001e80000000400 */
[----:B------:R0:W-:Y:S02]  /*12a0*/  STS.U16 [R13], R0 ;  /* 0x000000000d007388 */ /* 0x0001e40000000400 */
.L_x_519:
[----:B------:R-:W-:Y:S05]  /*12b0*/  BSYNC B1 ;  /* 0x0000000000017941 */ /* 0x000fea0003800000 */
.L_x_517:
[----:B0-----:R-:W-:Y:S01]  /*12c0*/  PRMT R0, R34, 0x7632, R0 ;  /* 0x0000763222007816 */ /* 0x001fe20000000000 */
[----:B------:R0:W-:Y:S04]  /*12d0*/  STS.U16 [R11+0x120], R34 ;  /* 0x000120220b007388 */ /* 0x0001e80000000400 */
[----:B------:R0:W-:Y:S02]  /*12e0*/  STS.U16 [R33], R0 ;  /* 0x0000000021007388 */ /* 0x0001e40000000400 */
.L_x_516:
[----:B------:R-:W-:Y:S05]  /*12f0*/  BSYNC B0 ;  /* 0x0000000000007941 */ /* 0x000fea0003800000 */
.L_x_515:
[----:B------:R-:W-:Y:S06]  /*1300*/  BAR.SYNC.DEFER_BLOCKING 0x0 ;  /* 0x0000000000007b1d */ /* 0x000fec0000010000 */
[----:B------:R-:W-:Y:S01]  /*1310*/  BSSY B0, `(.L_x_522) ;  /* 0x0000005000007945 */ /* 0x000fe20003800000 */
[----:B------:R-:W-:Y:S05]  /*1320*/  @!P6 BRA `(.L_x_523) ;  /* 0x000000300000e947 */ /* 0x000fea0003800000 */
[----:B------:R-:W-:Y:S01]  /*1330*/  ISETP.NE.AND P0, PT, RZ, c[0x0][0x1ec], PT ;  /* 0x00007b00ff007a0c */ /* 0x000fe20003f05270 */
[----:B0-----:R0:W1:-:S12]  /*1340*/  LDS R34, [R9] ;  /* 0x0000000009227984 */ /* 0x0010580000000800 */
[----:B------:R0:W2:Y:S02]  /*1350*/  @!P0 LDS R31, [R10] ;  /* 0x000000000a1f8984 */ /* 0x0000a40000000800 */
.L_x_523:
[----:B------:R-:W-:Y:S05]  /*1360*/  BSYNC B0 ;  /* 0x0000000000007941 */ /* 0x000fea0003800000 */
.L_x_522:
[----:B------:R-:W-:Y:S06]  /*1370*/  BAR.SYNC.DEFER_BLOCKING 0x0 ;  /* 0x0000000000007b1d */ /* 0x000fec0000010000 */
[----:B------:R-:W-:Y:S05]  /*1380*/  BRA `(.L_x_512) ;  /* 0x0000035000007947 */ /* 0x000fea0003800000 */
.L_x_511:
        /* <DEDUP_REMOVED lines=25> */
.L_x_524:
        /* <DEDUP_REMOVED lines=27> */
.L_x_525:
[----:B------:R-:W-:Y:S05]  /*16d0*/  BSYNC B0 ;  /* 0x0000000000007941 */ /* 0x000fea0003800000 */
.L_x_512:
[----:B------:R-:W-:Y:S01]  /*16e0*/  ISETP.GT.AND P0, PT, R19, 0x1f, PT ;  /* 0x0000001f1300780c */ /* 0x000fe20003f04270 */
[----:B------:R-:W-:Y:S01]  /*16f0*/  BSSY B0, `(.L_x_526) ;  /* 0x000001b000007945 */ /* 0x000fe20003800000 */
[----:B------:R-:W-:-:S11]  /*1700*/  IMAD.MOV.U32 R3, RZ, RZ, RZ ;  /* 0x000000ffff037224 */ /* 0x000fd600078e00ff */
[----:B------:R-:W-:Y:S05]  /*1710*/  @P0 BRA `(.L_x_527) ;  /* 0x0000018000000947 */ /* 0x000fea0003800000 */
[----:B------:R-:W-:Y:S01]  /*1720*/  ISETP.NE.AND P0, PT, RZ, c[0x0][0x1ec], PT ;  /* 0x00007b00ff007a0c */ /* 0x000fe20003f05270 */
[----:B------:R-:W-:Y:S01]  /*1730*/  IMAD R32, R25, 0x8, R32 ;  /* 0x0000000819207824 */ /* 0x000fe200078e0220 */
[----:B-1----:R1:W-:Y:S01]  /*1740*/  STS [R19.X4+0x20], R34 ;  /* 0x0000202213007388 */ /* 0x0023e20000004800 */
[----:B0-2---:R-:W-:Y:S02]  /*1750*/  HMUL2 R0, R34, R31 ;  /* 0x0000001f22007232 */ /* 0x005fe40000000000 */
[----:B------:R-:W-:-:S03]  /*1760*/  IMAD R4, R29, c[0x0][0x1d4], R32 ;  /* 0x000075001d047a24 */ /* 0x000fc600078e0220 */
[--C-:B------:R-:W-:Y:S02]  /*1770*/  HADD2.F32 R3, -RZ, R0.reuse.H0_H0 ;  /* 0x20000000ff037230 */ /* 0x100fe40000004100 */
[----:B------:R-:W-:-:S03]  /*1780*/  HADD2.F32 R0, -RZ, R0.H1_H1 ;  /* 0x30000000ff007230 */ /* 0x000fc60000004100 */
[----:B------:R-:W-:Y:S01]  /*1790*/  @!P0 IMAD.MOV.U32 R5, RZ, RZ, 0x2 ;  /* 0x00000002ff058424 */ /* 0x000fe200078e00ff */
[----:B------:R1:W-:Y:S01]  /*17a0*/  @!P0 STS [R19.X4+0xa0], R30 ;  /* 0x0000a01e13008388 */ /* 0x0003e20000004800 */
[----:B------:R-:W-:Y:S02]  /*17b0*/  FADD.FTZ R3, R3, R0 ;  /* 0x0000000003037221 */ /* 0x000fe40000010000 */
[----:B------:R-:W-:-:S05]  /*17c0*/  @!P0 IMAD.WIDE R4, R4, R5, c[0x0][0x198] ;  /* 0x0000660004048625 */ /* 0x000fca00078e0205 */
[----:B------:R1:W-:Y:S01]  /*17d0*/  @!P0 STG.E [R4.64], R31 ;  /* 0x0000001f04008986 */ /* 0x0003e2000c101924 */
[----:B------:R-:W-:Y:S05]  /*17e0*/  BRA.DIV ~URZ, `(.L_x_528) ;  /* 0x000054427f007947 */ /* 0x000fea000b800000 */
[----:B------:R0:W2:Y:S02]  /*17f0*/  SHFL.BFLY PT, R0, R3, 0x10, 0x1f ;  /* 0x0e001f0003007f89 */ /* 0x0000a400000e0000 */
.L_x_630:
[----:B--2---:R-:W-:Y:S01]  /*1800*/  FADD.FTZ R6, R3, R0 ;  /* 0x0000000003067221 */ /* 0x004fe20000010000 */
[----:B------:R-:W-:Y:S05]  /*1810*/  BRA.DIV ~URZ, `(.L_x_529) ;  /* 0x000054927f007947 */ /* 0x000fea000b800000 */
[----:B------:R-:W2:Y:S02]  /*1820*/  SHFL.BFLY PT, R0, R6, 0x8, 0x1f ;  /* 0x0d001f0006007f89 */ /* 0x000ea400000e0000 */
[----:B--2---:R-:W-:-:S05]  /*1830*/  FADD.FTZ R0, R6, R0 ;  /* 0x0000000006007221 */ /* 0x004fca0000010000 */
[----:B0-----:R-:W0:Y:S02]  /*1840*/  SHFL.BFLY PT, R3, R0, 0x4, 0x1f ;  /* 0x0c801f0000037f89 */ /* 0x001e2400000e0000 */
[----:B0-----:R-:W-:-:S05]  /*1850*/  FADD.FTZ R3, R0, R3 ;  /* 0x0000000300037221 */ /* 0x001fca0000010000 */
[----:B-1----:R-:W0:Y:S02]  /*1860*/  SHFL.BFLY PT, R4, R3, 0x2, 0x1f ;  /* 0x0c401f0003047f89 */ /* 0x002e2400000e0000 */
[----:B0-----:R-:W-:-:S05]  /*1870*/  FADD.FTZ R4, R3, R4 ;  /* 0x0000000403047221 */ /* 0x001fca0000010000 */
[----:B------:R0:W1:Y:S02]  /*1880*/  SHFL.BFLY PT, R5, R4, 0x1, 0x1f ;  /* 0x0c201f0004057f89 */ /* 0x00006400000e0000 */
.L_x_631:
[----:B-1----:R-:W-:Y:S02]  /*1890*/  FADD.FTZ R3, R5, R4 ;  /* 0x0000000405037221 */ /* 0x002fe40000010000 */
.L_x_527:
[----:B------:R-:W-:Y:S05]  /*18a0*/  BSYNC B0 ;  /* 0x0000000000007941 */ /* 0x000fea0003800000 */
.L_x_526:
[----:B------:R-:W-:Y:S01]  /*18b0*/  ISETP.NE.AND P0, PT, R19, RZ, PT ;  /* 0x000000ff1300720c */ /* 0x000fe20003f05270 */
[----:B0-----:R-:W-:Y:S01]  /*18c0*/  IMAD.MOV.U32 R0, RZ, RZ, -0x800001 ;  /* 0xff7fffffff007424 */ /* 0x001fe200078e00ff */
        /* <DEDUP_REMOVED lines=16> */
.L_x_531:
[----:B------:R0:W-:Y:S02]  /*19d0*/  STS [R5.X4+0x120], R0 ;  /* 0x0001200005007388 */ /* 0x0001e40000004800 */
.L_x_530:
[----:B------:R-:W-:Y:S01]  /*19e0*/  WARPSYNC 0xffffffff ;  /* 0xffffffff00007948 */ /* 0x000fe20003800000 */
[----:B------:R-:W-:Y:S01]  /*19f0*/  BAR.SYNC.DEFER_BLOCKING 0x0 ;  /* 0x0000000000007b1d */ /* 0x000fe20000010000 */
[----:B------:R-:W-:Y:S02]  /*1a00*/  LEA.HI R3, R19, R19, RZ, 0x1 ;  /* 0x0000001313037211 */ /* 0x000fe400078f08ff */
[----:B0-----:R-:W-:Y:S02]  /*1a10*/  IADD3 R5, R23, 0xf, -R4 ;  /* 0x0000000f17057810 */ /* 0x001fe40007ffe804 */
[----:B------:R-:W-:Y:S01]  /*1a20*/  LOP3.LUT R6, R3, 0xfffffffe, RZ, 0xc0, !PT ;  /* 0xfffffffe03067812 */ /* 0x000fe200078ec0ff */
[----:B------:R-:W-:Y:S01]  /*1a30*/  ULDC UR4, c[0x0][0x1ec] ;  /* 0x00007b0000047ab9 */ /* 0x000fe20000000800 */
[----:B------:R-:W-:Y:S01]  /*1a40*/  SHF.R.S32.HI R8, RZ, 0x1f, R5 ;  /* 0x0000001fff087819 */ /* 0x000fe20000011405 */
[----:B------:R-:W-:Y:S02]  /*1a50*/  UISETP.NE.AND UP0, UPT, URZ, UR4, UPT ;  /* 0x000000043f00728c */ /* 0x000fe4000bf05270 */
[----:B------:R-:W-:Y:S01]  /*1a60*/  IMAD.IADD R6, R19, 0x1, -R6 ;  /* 0x0000000113067824 */ /* 0x000fe200078e0a06 */
[----:B------:R-:W-:-:S03]  /*1a70*/  LEA.HI R8, R8, R5, RZ, 0x4 ;  /* 0x0000000508087211 */ /* 0x000fc600078f20ff */
[----:B------:R-:W-:Y:S02]  /*1a80*/  PLOP3.LUT P2, PT, PT, PT, UP0, 0x80, 0x0 ;  /* 0x000000000000781c */ /* 0x000fe40003f4f008 */
[----:B------:R-:W-:Y:S02]  /*1a90*/  LOP3.LUT R5, R8, 0xfffffff0, RZ, 0xc0, !PT ;  /* 0xfffffff008057812 */ /* 0x000fe400078ec0ff */
[----:B------:R-:W-:-:S03]  /*1aa0*/  LEA.HI.SX32 R8, R3, R4, 0x1f ;  /* 0x0000000403087211 */ /* 0x000fc600078ffaff */
[----:B------:R-:W-:Y:S01]  /*1ab0*/  IMAD.IADD R3, R5, 0x1, R4 ;  /* 0x0000000105037824 */ /* 0x000fe200078e0204 */
[----:B------:R0:W3:Y:S04]  /*1ac0*/  LDS.64 R14, [R6.X8+0x20] ;  /* 0x00002000060e7984 */ /* 0x0000e80000008a00 */
[----:B------:R-:W-:Y:S01]  /*1ad0*/  ISETP.GE.AND P0, PT, R8, R3, PT ;  /* 0x000000030800720c */ /* 0x000fe20003f06270 */
[----:B------:R0:W4:Y:S04]  /*1ae0*/  LDS.64 R20, [R6.X8+0x30] ;  /* 0x0000300006147984 */ /* 0x0001280000008a00 */
[----:B------:R0:W2:Y:S04]  /*1af0*/  LDS.64 R28, [R6.X8+0x40] ;  /* 0x00004000061c7984 */ /* 0x0000a80000008a00 */
[----:B--2---:R0:W2:Y:S04]  /*1b00*/  LDS.64 R30, [R6.X8+0x50] ;  /* 0x00005000061e7984 */ /* 0x0040a80000008a00 */
[----:B------:R0:W1:Y:S04]  /*1b10*/  LDS.64 R32, [R6.X8+0x60] ;  /* 0x0000600006207984 */ /* 0x0000680000008a00 */
[----:B-1----:R0:W1:Y:S04]  /*1b20*/  LDS.64 R34, [R6.X8+0x70] ;  /* 0x0000700006227984 */ /* 0x0020680000008a00 */
[----:B------:R0:W0:Y:S04]  /*1b30*/  LDS.64 R36, [R6.X8+0x80] ;  /* 0x0000800006247984 */ /* 0x0000280000008a00 */
[----:B------:R0:W0:Y:S01]  /*1b40*/  LDS.64 R38, [R6.X8+0x90] ;  /* 0x0000900006267984 */ /* 0x0000220000008a00 */
[----:B------:R-:W-:Y:S05]  /*1b50*/  @P2 BRA `(.L_x_532) ;  /* 0x0000008000002947 */ /* 0x000fea0003800000 */
[----:B------:R4:W3:Y:S04]  /*1b60*/  LDS.64 R40, [R6.X8+0xa0] ;  /* 0x0000a00006287984 */ /* 0x0008e80000008a00 */
[----:B------:R4:W2:Y:S04]  /*1b70*/  LDS.64 R42, [R6.X8+0xb0] ;  /* 0x0000b000062a7984 */ /* 0x0008a80000008a00 */
[----:B------:R4:W1:Y:S04]  /*1b80*/  LDS.64 R44, [R6.X8+0xc0] ;  /* 0x0000c000062c7984 */ /* 0x0008680000008a00 */
[----:B------:R4:W0:Y:S04]  /*1b90*/  LDS.64 R46, [R6.X8+0xd0] ;  /* 0x0000d000062e7984 */ /* 0x0008280000008a00 */
[----:B------:R4:W0:Y:S04]  /*1ba0*/  LDS.64 R48, [R6.X8+0xe0] ;  /* 0x0000e00006307984 */ /* 0x0008280000008a00 */
[----:B------:R4:W0:Y:S04]  /*1bb0*/  LDS.64 R50, [R6.X8+0xf0] ;  /* 0x0000f00006327984 */ /* 0x0008280000008a00 */
[----:B------:R4:W0:Y:S04]  /*1bc0*/  LDS.64 R52, [R6.X8+0x100] ;  /* 0x0001000006347984 */ /* 0x0008280000008a00 */
[----:B------:R4:W0:Y:S02]  /*1bd0*/  LDS.64 R54, [R6.X8+0x110] ;  /* 0x0001100006367984 */ /* 0x0008240000008a00 */
.L_x_532:
[----:B------:R-:W-:Y:S01]  /*1be0*/  BSSY B0, `(.L_x_533) ;  /* 0x000014b000007945 */ /* 0x000fe20003800000 */
[----:B------:R-:W-:-:S02]  /*1bf0*/  IMAD.SHL.U32 R5, R56, 0x40, RZ ;  /* 0x0000004038057824 */ /* 0x000fc400078e00ff */
[----:B------:R-:W-:Y:S01]  /*1c00*/  IMAD.SHL.U32 R7, R6, 0x4, RZ ;  /* 0x0000000406077824 */ /* 0x000fe200078e00ff */
[----:B------:R-:W-:Y:S05]  /*1c10*/  @P0 BRA `(.L_x_534) ;  /* 0x0000147000000947 */ /* 0x000fea0003800000 */
[----:B------:R-:W-:Y:S02]  /*1c20*/  IMAD R56, R17, c[0x0][0x1d8], R18 ;  /* 0x0000760011387a24 */ /* 0x000fe400078e0212 */
[--C-:B0---4-:R-:W-:Y:S02]  /*1c30*/  IMAD R6, R22, c[0x0][0x1d4], R7.reuse ;  /* 0x0000750016067a24 */ /* 0x111fe400078e0207 */
[--C-:B------:R-:W-:Y:S02]  /*1c40*/  IMAD R56, R56, 0x40, R7.reuse ;  /* 0x0000004038387824 */ /* 0x100fe400078e0207 */
[----:B------:R-:W-:Y:S01]  /*1c50*/  IMAD.MOV.U32 R9, RZ, RZ, c[0x0][0x1e8] ;  /* 0x00007a00ff097624 */ /* 0x000fe200078e00ff */
[----:B------:R-:W-:Y:S01]  /*1c60*/  SHF.R.S32.HI R10, RZ, 0x1f, R6 ;  /* 0x0000001fff0a7819 */ /* 0x000fe20000011406 */
[----:B------:R-:W-:Y:S01]  /*1c70*/  IMAD R7, R5, c[0x0][0x1d4], R7 ;  /* 0x0000750005077a24 */ /* 0x000fe200078e0207 */
[----:B------:R-:W-:Y:S01]  /*1c80*/  IADD3 R74, R56, 0x8, RZ ;  /* 0x00000008384a7810 */ /* 0x000fe20007ffe0ff */
[----:B------:R-:W-:Y:S01]  /*1c90*/  IMAD.MOV.U32 R57, RZ, RZ, 0x2 ;  /* 0x00000002ff397424 */ /* 0x000fe200078e00ff */
[----:B------:R-:W-:-:S02]  /*1ca0*/  IADD3 R9, R9, c[0x0][0x210], RZ ;  /* 0x0000840009097a10 */ /* 0x000fc40007ffe0ff */
[----:B------:R-:W-:Y:S01]  /*1cb0*/  SHF.R.S32.HI R11, RZ, 0x1f, R7 ;  /* 0x0000001fff0b7819 */ /* 0x000fe20000011407 */
[----:B------:R-:W-:-:S04]  /*1cc0*/  IMAD.WIDE R56, R56, R57, c[0x0][0x230] ;  /* 0x00008c0038387625 */ /* 0x000fc800078e0239 */
.L_x_554:
[----:B------:R-:W-:Y:S01]  /*1cd0*/  IABS R76, c[0x0][0x1d4] ;  /* 0x00007500004c7a13 */ /* 0x000fe20000000000 */
[----:B------:R-:W-:-:S03]  /*1ce0*/  IMAD.MOV.U32 R72, RZ, RZ, RZ ;  /* 0x000000ffff487224 */ /* 0x000fc600078e00ff */
[----:B------:R-:W0:Y:S08]  /*1cf0*/  I2F.RP R77, R76 ;  /* 0x0000004c004d7306 */ /* 0x000e300000209400 */
[----:B0-----:R-:W0:Y:S02]  /*1d00*/  MUFU.RCP R77, R77 ;  /* 0x0000004d004d7308 */ /* 0x001e240000001000 */
[----:B0-----:R-:W-:-:S06]  /*1d10*/  IADD3 R73, R77, 0xffffffe, RZ ;  /* 0x0ffffffe4d497810 */ /* 0x001fcc0007ffe0ff */
[----:B------:R-:W0:Y:S02]  /*1d20*/  F2I.FTZ.U32.TRUNC.NTZ R73, R73 ;  /* 0x0000004900497305 */ /* 0x000e24000021f000 */
[----:B0-----:R-:W-:-:S04]  /*1d30*/  IMAD.MOV R75, RZ, RZ, -R73 ;  /* 0x000000ffff4b7224 */ /* 0x001fc800078e0a49 */
[----:B------:R-:W-:-:S04]  /*1d40*/  IMAD R75, R75, R76, RZ ;  /* 0x0000004c4b4b7224 */ /* 0x000fc800078e02ff */
[----:B------:R-:W-:Y:S01]  /*1d50*/  IMAD.HI.U32 R72, R73, R75, R72 ;  /* 0x0000004b49487227 */ /* 0x000fe200078e0048 */
[----:B------:R-:W-:-:S05]  /*1d60*/  IABS R75, R8 ;  /* 0x00000008004b7213 */ /* 0x000fca0000000000 */
[----:B------:R-:W-:-:S04]  /*1d70*/  IMAD.HI.U32 R72, R72, R75, RZ ;  /* 0x0000004b48487227 */ /* 0x000fc800078e00ff */
[----:B------:R-:W-:-:S04]  /*1d80*/  IMAD.MOV R72, RZ, RZ, -R72 ;  /* 0x000000ffff487224 */ /* 0x000fc800078e0a48 */
[----:B------:R-:W-:-:S05]  /*1d90*/  IMAD R75, R76, R72, R75 ;  /* 0x000000484c4b7224 */ /* 0x000fca00078e024b */
[----:B------:R-:W-:-:S13]  /*1da0*/  ISETP.GT.U32.AND P0, PT, R76, R75, PT ;  /* 0x0000004b4c00720c */ /* 0x000fda0003f04070 */
[----:B------:R-:W-:Y:S01]  /*1db0*/  @!P0 IMAD.IADD R75, R75, 0x1, -R76 ;  /* 0x000000014b4b8824 */ /* 0x000fe200078e0a4c */
[----:B------:R-:W-:-:S04]  /*1dc0*/  ISETP.NE.U32.AND P0, PT, RZ, c[0x0][0x200], PT ;  /* 0x00008000ff007a0c */ /* 0x000fc80003f05070 */
[----:B------:R-:W-:Y:S02]  /*1dd0*/  ISETP.NE.AND.EX P0, PT, RZ, c[0x0][0x204], PT, P0 ;  /* 0x00008100ff007a0c */ /* 0x000fe40003f05300 */
[----:B------:R-:W-:-:S11]  /*1de0*/  ISETP.GT.U32.AND P1, PT, R76, R75, PT ;  /* 0x0000004b4c00720c */ /* 0x000fd60003f24070 */
[----:B------:R-:W-:Y:S02]  /*1df0*/  @P0 IMAD R73, R2, c[0x0][0x1d4], RZ ;  /* 0x0000750002490a24 */ /* 0x000fe400078e02ff */
[----:B------:R-:W-:-:S03]  /*1e00*/  @!P1 IMAD.IADD R75, R75, 0x1, -R76 ;  /* 0x000000014b4b9824 */ /* 0x000fc600078e0a4c */
[--C-:B------:R-:W-:Y:S02]  /*1e10*/  @P0 SHF.R.S32.HI R76, RZ, 0x1f, R73.reuse ;  /* 0x0000001fff4c0819 */ /* 0x100fe40000011449 */
[----:B------:R-:W-:Y:S02]  /*1e20*/  @P0 IADD3 R72, P1, P3, R8, c[0x0][0x200], R73 ;  /* 0x0000800008480a10 */ /* 0x000fe40007b3e049 */
[----:B------:R-:W-:-:S04]  /*1e30*/  @P0 SHF.R.S32.HI R73, RZ, 0x1f, R8 ;  /* 0x0000001fff490819 */ /* 0x000fc80000011408 */
[----:B------:R-:W-:-:S05]  /*1e40*/  @P0 IADD3.X R73, R73, c[0x0][0x204], R76, P1, P3 ;  /* 0x0000810049490a10 */ /* 0x000fca0000fe644c */
[----:B------:R-:W4:Y:S01]  /*1e50*/  @P0 LDG.E.U8 R72, [R72.64] ;  /* 0x0000002448480981 */ /* 0x000f22000c1e1100 */
[C---:B------:R-:W-:Y:S01]  /*1e60*/  ISETP.GE.AND P1, PT, R8.reuse, R23, PT ;  /* 0x000000170800720c */ /* 0x040fe20003f26270 */
[----:B------:R-:W-:Y:S01]  /*1e70*/  BSSY B1, `(.L_x_535) ;  /* 0x000001d000017945 */ /* 0x000fe20003800000 */
[----:B------:R-:W-:Y:S02]  /*1e80*/  ISETP.GE.AND P3, PT, R8, RZ, PT ;  /* 0x000000ff0800720c */ /* 0x000fe40003f66270 */
[----:B------:R-:W-:-:S11]  /*1e90*/  ISETP.NE.AND P4, PT, RZ, c[0x0][0x1d4], PT ;  /* 0x00007500ff007a0c */ /* 0x000fd60003f85270 */
[----:B------:R-:W-:Y:S02]  /*1ea0*/  @!P3 IMAD.MOV R75, RZ, RZ, -R75 ;  /* 0x000000ffff4bb224 */ /* 0x000fe400078e0a4b */
[----:B------:R-:W-:Y:S02]  /*1eb0*/  @!P4 LOP3.LUT R75, RZ, c[0x0][0x1d4], RZ, 0x33, !PT ;  /* 0x00007500ff4bca12 */ /* 0x000fe400078e33ff */
[----:B----4-:R-:W-:Y:S01]  /*1ec0*/  ISETP.NE.AND P0, PT, R72, RZ, P0 ;  /* 0x000000ff4800720c */ /* 0x010fe20000705270 */
[----:B------:R-:W-:Y:S07]  /*1ed0*/  @P1 BRA `(.L_x_536) ;  /* 0x0000016000001947 */ /* 0x000fee0003800000 */
[----:B------:R-:W-:-:S05]  /*1ee0*/  IMAD.SHL.U32 R76, R75, 0x8, RZ ;  /* 0x000000084b4c7824 */ /* 0x000fca00078e00ff */
[----:B------:R-:W-:Y:S02]  /*1ef0*/  SHF.R.S32.HI R77, RZ, 0x1f, R76 ;  /* 0x0000001fff4d7819 */ /* 0x000fe4000001144c */
[----:B------:R-:W-:-:S05]  /*1f00*/  IADD3 R59, P2, R7, R76, RZ ;  /* 0x0000004c073b7210 */ /* 0x000fca0007f5e0ff */
[----:B------:R-:W-:Y:S01]  /*1f10*/  IMAD.X R72, R11, 0x1, R77, P2 ;  /* 0x000000010b487824 */ /* 0x000fe200010e064d */
        /* <DEDUP_REMOVED lines=8> */
[----:B------:R-:W4:Y:S01]  /*1fa0*/  @P5 LDG.E.64 R72, [R56.64] ;  /* 0x0000002438485981 */ /* 0x000f22000c1e1b00 */
[----:B---3-5:R-:W-:Y:S01]  /*1fb0*/  HFMA2.MMA R58, R58, 1, 1, R40 ;  /* 0x3c003c003a3a7835 */ /* 0x028fe20000000028 */
[----:B------:R-:W-:Y:S01]  /*1fc0*/  IADD3 R76, P3, R6, R76, RZ ;  /* 0x0000004c064c7210 */ /* 0x000fe20007f7e0ff */
[----:B------:R-:W-:-:S04]  /*1fd0*/  HADD2 R59, R59, R41 ;  /* 0x000000293b3b7230 */ /* 0x000fc80000000000 */
[----:B------:R-:W-:-:S04]  /*1fe0*/  IMAD.X R77, R10, 0x1, R77, P3 ;  /* 0x000000010a4d7824 */ /* 0x000fc800018e064d */
[----:B----4-:R-:W-:Y:S01]  /*1ff0*/  @P5 HMUL2 R58, R58, R72 ;  /* 0x000000483a3a5232 */ /* 0x010fe20000000000 */
[----:B------:R-:W-:Y:S01]  /*2000*/  LEA R72, P3, R76, c[0x0][0x198], 0x1 ;  /* 0x000066004c487a11 */ /* 0x000fe200078608ff */
[----:B------:R-:W-:-:S03]  /*2010*/  @P5 HFMA2.MMA R59, R59, R73, -RZ ;  /* 0x000000493b3b5235 */ /* 0x000fc600001000ff */
[----:B------:R-:W-:-:S05]  /*2020*/  LEA.HI.X R73, R76, c[0x0][0x19c], R77, 0x1, P3 ;  /* 0x000067004c497a11 */ /* 0x000fca00018f0c4d */
[----:B------:R0:W-:Y:S04]  /*2030*/  STG.E.64 [R72.64], R58 ;  /* 0x0000003a48007986 */ /* 0x0001e8000c101b24 */
.L_x_536:
[----:B------:R-:W-:Y:S05]  /*2040*/  BSYNC B1 ;  /* 0x0000000000017941 */ /* 0x000fea0003800000 */
.L_x_535:
[----:B------:R-:W-:Y:S01]  /*2050*/  BSSY B1, `(.L_x_537) ;  /* 0x000001b000017945 */ /* 0x000fe20003800000 */
[----:B------:R-:W-:Y:S05]  /*2060*/  @P1 BRA `(.L_x_538) ;  /* 0x0000019000001947 */ /* 0x000fea0003800000 */
[----:B------:R-:W-:-:S05]  /*2070*/  IADD3 R12, R75, c[0x0][0x1d4], RZ ;  /* 0x000075004b0c7a10 */ /* 0x000fca0007ffe0ff */
[----:B------:R-:W-:-:S05]  /*2080*/  IMAD.SHL.U32 R78, R12, 0x8, RZ ;  /* 0x000000080c4e7824 */ /* 0x000fca00078e00ff */
[----:B------:R-:W-:Y:S02]  /*2090*/  SHF.R.S32.HI R79, RZ, 0x1f, R78 ;  /* 0x0000001fff4f7819 */ /* 0x000fe4000001144e */
[----:B------:R-:W-:-:S05]  /*20a0*/  IADD3 R13, P2, R7, R78, RZ ;  /* 0x0000004e070d7210 */ /* 0x000fca0007f5e0ff */
[----:B0-----:R-:W-:Y:S01]  /*20b0*/  IMAD.X R72, R11, 0x1, R79, P2 ;  /* 0x000000010b487824 */ /* 0x001fe200010e064f */
        /* <DEDUP_REMOVED lines=9> */
[----:B------:R-:W-:-:S05]  /*2150*/  @P4 IMAD.WIDE R76, R74, R77, c[0x0][0x230] ;  /* 0x00008c004a4c4625 */ /* 0x000fca00078e024d */
[----:B------:R-:W4:Y:S01]  /*2160*/  @P4 LDG.E.64 R72, [R76.64] ;  /* 0x000000244c484981 */ /* 0x000f22000c1e1b00 */
[----:B--2--5:R-:W-:Y:S01]  /*2170*/  HFMA2.MMA R13, R13, 1, 1, R43 ;  /* 0x3c003c000d0d7835 */ /* 0x024fe2000000002b */
[----:B------:R-:W-:Y:S01]  /*2180*/  IADD3 R78, P3, R6, R78, RZ ;  /* 0x0000004e064e7210 */ /* 0x000fe20007f7e0ff */
[----:B------:R-:W-:-:S04]  /*2190*/  HADD2 R12, R12, R42 ;  /* 0x0000002a0c0c7230 */ /* 0x000fc80000000000 */
[----:B------:R-:W-:Y:S01]  /*21a0*/  IMAD.X R79, R10, 0x1, R79, P3 ;  /* 0x000000010a4f7824 */ /* 0x000fe200018e064f */
[----:B----4-:R-:W-:Y:S01]  /*21b0*/  @P4 HMUL2 R12, R12, R72 ;  /* 0x000000480c0c4232 */ /* 0x010fe20000000000 */
[C---:B------:R-:W-:Y:S02]  /*21c0*/  LEA R72, P3, R78.reuse, c[0x0][0x198], 0x1 ;  /* 0x000066004e487a11 */ /* 0x040fe400078608ff */
[----:B------:R-:W-:Y:S02]  /*21d0*/  @P4 HMUL2 R13, R13, R73 ;  /* 0x000000490d0d4232 */ /* 0x000fe40000000000 */
[----:B------:R-:W-:-:S05]  /*21e0*/  LEA.HI.X R73, R78, c[0x0][0x19c], R79, 0x1, P3 ;  /* 0x000067004e497a11 */ /* 0x000fca00018f0c4f */
[----:B------:R0:W-:Y:S04]  /*21f0*/  STG.E.64 [R72.64], R12 ;  /* 0x0000000c48007986 */ /* 0x0001e8000c101b24 */
.L_x_538:
[----:B------:R-:W-:Y:S05]  /*2200*/  BSYNC B1 ;  /* 0x0000000000017941 */ /* 0x000fea0003800000 */
.L_x_537:
[----:B------:R-:W-:Y:S01]  /*2210*/  BSSY B1, `(.L_x_539) ;  /* 0x000001c000017945 */ /* 0x000fe20003800000 */
[----:B------:R-:W-:Y:S05]  /*2220*/  @P1 BRA `(.L_x_540) ;  /* 0x000001a000001947 */ /* 0x000fea0003800000 */
[----:B------:R-:W-:-:S04]  /*2230*/  IMAD.MOV.U32 R60, RZ, RZ, c[0x0][0x1d4] ;  /* 0x00007500ff3c7624 */ /* 0x000fc800078e00ff */
[----:B------:R-:W-:-:S04]  /*2240*/  IMAD R60, R60, 0x2, R75 ;  /* 0x000000023c3c7824 */ /* 0x000fc800078e024b */
        /* <DEDUP_REMOVED lines=14> */
[----:B------:R-:W4:Y:S01]  /*2330*/  @P4 LDG.E.64 R72, [R72.64+0x10] ;  /* 0x0000102448484981 */ /* 0x000f22000c1e1b00 */
[----:B------:R-:W-:Y:S01]  /*2340*/  IADD3 R78, P3, R6, R76, RZ ;  /* 0x0000004c064e7210 */ /* 0x000fe20007f7e0ff */
[----:B-1---5:R-:W-:Y:S02]  /*2350*/  HADD2 R60, R60, R44 ;  /* 0x0000002c3c3c7230 */ /* 0x022fe40000000000 */
[----:B------:R-:W-:Y:S02]  /*2360*/  HADD2 R61, R61, R45 ;  /* 0x0000002d3d3d7230 */ /* 0x000fe40000000000 */
[----:B------:R-:W-:Y:S01]  /*2370*/  IMAD.X R77, R10, 0x1, R77, P3 ;  /* 0x000000010a4d7824 */ /* 0x000fe200018e064d */
[----:B------:R-:W-:-:S04]  /*2380*/  LEA R76, P3, R78, c[0x0][0x198], 0x1 ;  /* 0x000066004e4c7a11 */ /* 0x000fc800078608ff */
[----:B------:R-:W-:Y:S01]  /*2390*/  LEA.HI.X R77, R78, c[0x0][0x19c], R77, 0x1, P3 ;  /* 0x000067004e4d7a11 */ /* 0x000fe200018f0c4d */
[----:B----4-:R-:W-:Y:S01]  /*23a0*/  @P4 HFMA2.MMA R60, R60, R72, -RZ ;  /* 0x000000483c3c4235 */ /* 0x010fe200001000ff */
[----:B------:R-:W-:-:S06]  /*23b0*/  @P4 HMUL2 R61, R61, R73 ;  /* 0x000000493d3d4232 */ /* 0x000fcc0000000000 */
[----:B------:R0:W-:Y:S04]  /*23c0*/  STG.E.64 [R76.64], R60 ;  /* 0x0000003c4c007986 */ /* 0x0001e8000c101b24 */
.L_x_540:
[----:B------:R-:W-:Y:S05]  /*23d0*/  BSYNC B1 ;  /* 0x0000000000017941 */ /* 0x000fea0003800000 */
.L_x_539:
[----:B------:R-:W-:Y:S01]  /*23e0*/  BSSY B1, `(.L_x_541) ;  /* 0x000001c000017945 */ /* 0x000fe20003800000 */
[----:B------:R-:W-:Y:S05]  /*23f0*/  @P1 BRA `(.L_x_542) ;  /* 0x000001a000001947 */ /* 0x000fea0003800000 */
[----:B------:R-:W-:-:S04]  /*2400*/  IMAD.MOV.U32 R62, RZ, RZ, 0x3 ;  /* 0x00000003ff3e7424 */ /* 0x000fc800078e00ff */
[----:B------:R-:W-:-:S04]  /*2410*/  IMAD R62, R62, c[0x0][0x1d4], R75 ;  /* 0x000075003e3e7a24 */ /* 0x000fc800078e024b */
[----:B0-----:R-:W-:-:S05]  /*2420*/  IMAD.SHL.U32 R76, R62, 0x8, RZ ;  /* 0x000000083e4c7824 */ /* 0x001fca00078e00ff */
[----:B------:R-:W-:Y:S02]  /*2430*/  SHF.R.S32.HI R77, RZ, 0x1f, R76 ;  /* 0x0000001fff4d7819 */ /* 0x000fe4000001144c */
[----:B------:R-:W-:-:S04]  /*2440*/  IADD3 R63, P2, R7, R76, RZ ;  /* 0x0000004c073f7210 */ /* 0x000fc80007f5e0ff */
[----:B------:R-:W-:Y:S02]  /*2450*/  IADD3.X R72, R11, R77, RZ, P2, !PT ;  /* 0x0000004d0b487210 */ /* 0x000fe400017fe4ff */
        /* <DEDUP_REMOVED lines=11> */
[----:B-----5:R-:W-:Y:S01]  /*2510*/  HFMA2.MMA R62, R62, 1, 1, R46 ;  /* 0x3c003c003e3e7835 */ /* 0x020fe2000000002e */
[----:B------:R-:W-:Y:S01]  /*2520*/  IADD3 R78, P3, R6, R76, RZ ;  /* 0x0000004c064e7210 */ /* 0x000fe20007f7e0ff */
[----:B------:R-:W-:-:S04]  /*2530*/  HADD2 R63, R63, R47 ;  /* 0x0000002f3f3f7230 */ /* 0x000fc80000000000 */
[----:B------:R-:W-:Y:S01]  /*2540*/  IMAD.X R77, R10, 0x1, R77, P3 ;  /* 0x000000010a4d7824 */ /* 0x000fe200018e064d */
[----:B------:R-:W-:-:S04]  /*2550*/  LEA R76, P3, R78, c[0x0][0x198], 0x1 ;  /* 0x000066004e4c7a11 */ /* 0x000fc800078608ff */
[----:B------:R-:W-:Y:S01]  /*2560*/  LEA.HI.X R77, R78, c[0x0][0x19c], R77, 0x1, P3 ;  /* 0x000067004e4d7a11 */ /* 0x000fe200018f0c4d */
[----:B----4-:R-:W-:Y:S01]  /*2570*/  @P4 HFMA2.MMA R63, R63, R73, -RZ ;  /* 0x000000493f3f4235 */ /* 0x010fe200001000ff */
[----:B------:R-:W-:-:S06]  /*2580*/  @P4 HMUL2 R62, R62, R72 ;  /* 0x000000483e3e4232 */ /* 0x000fcc0000000000 */
[----:B------:R0:W-:Y:S04]  /*2590*/  STG.E.64 [R76.64], R62 ;  /* 0x0000003e4c007986 */ /* 0x0001e8000c101b24 */
.L_x_542:
[----:B------:R-:W-:Y:S05]  /*25a0*/  BSYNC B1 ;  /* 0x0000000000017941 */ /* 0x000fea0003800000 */
.L_x_541:
[----:B------:R-:W-:Y:S01]  /*25b0*/  BSSY B1, `(.L_x_543) ;  /* 0x000001c000017945 */ /* 0x000fe20003800000 */
[----:B------:R-:W-:Y:S05]  /*25c0*/  @P1 BRA `(.L_x_544) ;  /* 0x000001a000001947 */ /* 0x000fea0003800000 */
[----:B------:R-:W-:-:S04]  /*25d0*/  IMAD.MOV.U32 R64, RZ, RZ, c[0x0][0x1d4] ;  /* 0x00007500ff407624 */ /* 0x000fc800078e00ff */
[----:B------:R-:W-:-:S04]  /*25e0*/  IMAD R64, R64, 0x4, R75 ;  /* 0x0000000440407824 */ /* 0x000fc800078e024b */
[----:B0-----:R-:W-:-:S05]  /*25f0*/  IMAD.SHL.U32 R76, R64, 0x8, RZ ;  /* 0x00000008404c7824 */ /* 0x001fca00078e00ff */
        /* <DEDUP_REMOVED lines=20> */
[----:B----4-:R-:W-:Y:S02]  /*2740*/  @P4 HMUL2 R64, R64, R72 ;  /* 0x0000004840404232 */ /* 0x010fe40000000000 */
[----:B------:R-:W-:-:S05]  /*2750*/  @P4 HMUL2 R65, R65, R73 ;  /* 0x0000004941414232 */ /* 0x000fca0000000000 */
[----:B------:R0:W-:Y:S02]  /*2760*/  STG.E.64 [R76.64], R64 ;  /* 0x000000404c007986 */ /* 0x0001e4000c101b24 */
.L_x_544:
[----:B------:R-:W-:Y:S05]  /*2770*/  BSYNC B1 ;  /* 0x0000000000017941 */ /* 0x000fea0003800000 */
.L_x_543:
        /* <DEDUP_REMOVED lines=20> */
[----:B-----5:R-:W-:Y:S02]  /*28c0*/  HADD2 R66, R66, R50 ;  /* 0x0000003242427230 */ /* 0x020fe40000000000 */
[----:B------:R-:W-:Y:S02]  /*28d0*/  HADD2 R67, R67, R51 ;  /* 0x0000003343437230 */ /* 0x000fe40000000000 */
[----:B------:R-:W-:Y:S01]  /*28e0*/  IMAD.X R77, R10, 0x1, R77, P3 ;  /* 0x000000010a4d7824 */ /* 0x000fe200018e064d */
[----:B------:R-:W-:-:S04]  /*28f0*/  LEA R76, P3, R78, c[0x0][0x198], 0x1 ;  /* 0x000066004e4c7a11 */ /* 0x000fc800078608ff */
[----:B------:R-:W-:Y:S01]  /*2900*/  LEA.HI.X R77, R78, c[0x0][0x19c], R77, 0x1, P3 ;  /* 0x000067004e4d7a11 */ /* 0x000fe200018f0c4d */
[----:B----4-:R-:W-:Y:S01]  /*2910*/  @P4 HFMA2.MMA R66, R66, R72, -RZ ;  /* 0x0000004842424235 */ /* 0x010fe200001000ff */
[----:B------:R-:W-:-:S06]  /*2920*/  @P4 HMUL2 R67, R67, R73 ;  /* 0x0000004943434232 */ /* 0x000fcc0000000000 */
[----:B------:R0:W-:Y:S04]  /*2930*/  STG.E.64 [R76.64], R66 ;  /* 0x000000424c007986 */ /* 0x0001e8000c101b24 */
.L_x_546:
[----:B------:R-:W-:Y:S05]  /*2940*/  BSYNC B1 ;  /* 0x0000000000017941 */ /* 0x000fea0003800000 */
.L_x_545:
        /* <DEDUP_REMOVED lines=28> */
.L_x_548:
[----:B------:R-:W-:Y:S05]  /*2b10*/  BSYNC B1 ;  /* 0x0000000000017941 */ /* 0x000fea0003800000 */
.L_x_547:
[----:B0-----:R-:W-:Y:S01]  /*2b20*/  IMAD.MOV.U32 R72, RZ, RZ, c[0x0][0x1d4] ;  /* 0x00007500ff487624 */ /* 0x001fe200078e00ff */
[----:B------:R-:W-:Y:S03]  /*2b30*/  BSSY B1, `(.L_x_549) ;  /* 0x000001b000017945 */ /* 0x000fe60003800000 */
[----:B------:R-:W-:Y:S01]  /*2b40*/  IMAD R75, R72, 0x7, R75 ;  /* 0x00000007484b7824 */ /* 0x000fe200078e024b */
[----:B------:R-:W-:Y:S05]  /*2b50*/  @P1 BRA `(.L_x_550) ;  /* 0x0000018000001947 */ /* 0x000fea0003800000 */
        /* <DEDUP_REMOVED lines=24> */
.L_x_550:
[----:B------:R-:W-:Y:S05]  /*2ce0*/  BSYNC B1 ;  /* 0x0000000000017941 */ /* 0x000fea0003800000 */
.L_x_549:
[----:B---3-5:R-:W-:Y:S01]  /*2cf0*/  HFMA2.MMA R72, R14, R58, -RZ ;  /* 0x0000003a0e487235 */ /* 0x028fe200001000ff */
[----:B------:R-:W-:Y:S01]  /*2d00*/  HMUL2 R73, R15, R59 ;  /* 0x0000003b0f497232 */ /* 0x000fe20000000000 */
[----:B------:R-:W-:-:S03]  /*2d10*/  LOP3.LUT R80, R19, 0x1, RZ, 0xc0, !PT ;  /* 0x0000000113507812 */ /* 0x000fc600078ec0ff */
[----:B------:R-:W-:Y:S01]  /*2d20*/  HFMA2 R73, R21, R13, R73 ;  /* 0x0000000d15497231 */ /* 0x000fe20000000049 */
[----:B------:R-:W-:-:S03]  /*2d30*/  HFMA2.MMA R72, R20, R12, R72 ;  /* 0x0000000c14487235 */ /* 0x000fc60000000048 */
[----:B------:R-:W-:-:S03]  /*2d40*/  HFMA2 R73, R29, R61, R73 ;  /* 0x0000003d1d497231 */ /* 0x000fc60000000049 */
[----:B------:R-:W-:Y:S01]  /*2d50*/  HFMA2.MMA R72, R28, R60, R72 ;  /* 0x0000003c1c487235 */ /* 0x000fe20000000048 */
[----:B--2---:R-:W-:-:S04]  /*2d60*/  HFMA2 R73, R31, R63, R73 ;  /* 0x0000003f1f497231 */ /* 0x004fc80000000049 */
[----:B------:R-:W-:Y:S01]  /*2d70*/  HFMA2 R73, R33, R65, R73 ;  /* 0x0000004121497231 */ /* 0x000fe20000000049 */
[----:B------:R-:W-:-:S03]  /*2d80*/  HFMA2.MMA R72, R30, R62, R72 ;  /* 0x0000003e1e487235 */ /* 0x000fc60000000048 */
[----:B-1----:R-:W-:-:S03]  /*2d90*/  HFMA2 R73, R35, R67, R73 ;  /* 0x0000004323497231 */ /* 0x002fc60000000049 */
[----:B------:R-:W-:Y:S01]  /*2da0*/  HFMA2.MMA R72, R32, R64, R72 ;  /* 0x0000004020487235 */ /* 0x000fe20000000048 */
[----:B------:R-:W-:-:S04]  /*2db0*/  HFMA2 R73, R37, R69, R73 ;  /* 0x0000004525497231 */ /* 0x000fc80000000049 */
[----:B------:R-:W-:Y:S01]  /*2dc0*/  HFMA2 R73, R39, R71, R73 ;  /* 0x0000004727497231 */ /* 0x000fe20000000049 */
[----:B------:R-:W-:-:S06]  /*2dd0*/  HFMA2.MMA R72, R34, R66, R72 ;  /* 0x0000004222487235 */ /* 0x000fcc0000000048 */
[----:B------:R-:W-:-:S06]  /*2de0*/  HFMA2.MMA R72, R36, R68, R72 ;  /* 0x0000004424487235 */ /* 0x000fcc0000000048 */
[----:B------:R-:W-:-:S10]  /*2df0*/  HFMA2.MMA R72, R38, R70, R72 ;  /* 0x0000004626487235 */ /* 0x000fd40000000048 */
[----:B------:R-:W-:-:S05]  /*2e00*/  HADD2 R72, R72, R73 ;  /* 0x0000004948487230 */ /* 0x000fca0000000000 */
[--C-:B------:R-:W-:Y:S02]  /*2e10*/  HADD2.F32 R73, -RZ, R72.reuse.H0_H0 ;  /* 0x20000048ff497230 */ /* 0x100fe40000004100 */
[----:B------:R-:W-:-:S05]  /*2e20*/  HADD2.F32 R72, -RZ, R72.H1_H1 ;  /* 0x30000048ff487230 */ /* 0x000fca0000004100 */
[----:B------:R-:W-:Y:S01]  /*2e30*/  FADD.FTZ R79, R73, R72 ;  /* 0x00000048494f7221 */ /* 0x000fe20000010000 */
[----:B------:R-:W-:Y:S05]  /*2e40*/  BRA.DIV ~URZ, `(.L_x_551) ;  /* 0x000040327f007947 */ /* 0x000fea000b800000 */
[----:B------:R1:W2:Y:S02]  /*2e50*/  SHFL.BFLY PT, R72, R79, 0x1, 0x1f ;  /* 0x0c201f004f487f89 */ /* 0x0002a400000e0000 */
.L_x_632:
[----:B------:R-:W-:Y:S01]  /*2e60*/  ISETP.EQ.U32.OR P1, PT, R80, 0x1, P1 ;  /* 0x000000015000780c */ /* 0x000fe20000f22470 */
[----:B------:R-:W-:Y:S01]  /*2e70*/  BSSY B1, `(.L_x_552) ;  /* 0x000001d000017945 */ /* 0x000fe20003800000 */
[----:B--2---:R-:W-:-:S11]  /*2e80*/  FADD.FTZ R75, R79, R72 ;  /* 0x000000484f4b7221 */ /* 0x004fd60000010000 */
[----:B------:R-:W-:Y:S05]  /*2e90*/  @P1 BRA `(.L_x_553) ;  /* 0x000001a000001947 */ /* 0x000fea0003800000 */
[----:B------:R-:W-:-:S04]  /*2ea0*/  ISETP.NE.U32.AND P1, PT, RZ, c[0x0][0x218], PT ;  /* 0x00008600ff007a0c */ /* 0x000fc80003f25070 */
[----:B------:R-:W-:-:S13]  /*2eb0*/  ISETP.NE.AND.EX P3, PT, RZ, c[0x0][0x21c], PT, P1 ;  /* 0x00008700ff007a0c */ /* 0x000fda0003f65310 */
[----:B------:R-:W-:-:S05]  /*2ec0*/  @P3 IMAD R72, R18, c[0x0][0x220], R16 ;  /* 0x0000880012483a24 */ /* 0x000fca00078e0210 */
[----:B------:R-:W-:Y:S01]  /*2ed0*/  @P3 IADD3 R73, R72, -0x1, RZ ;  /* 0xffffffff48493810 */ /* 0x000fe20007ffe0ff */
[----:B------:R-:W-:-:S04]  /*2ee0*/  @P3 IMAD.MOV.U32 R72, RZ, RZ, 0x2 ;  /* 0x00000002ff483424 */ /* 0x000fc800078e00ff */
[----:B------:R-:W-:-:S04]  /*2ef0*/  @P3 IMAD R73, R73, c[0x0][0x220], R8 ;  /* 0x0000880049493a24 */ /* 0x000fc800078e0208 */
[----:B------:R-:W-:-:S06]  /*2f00*/  @P3 IMAD.WIDE R72, R73, R72, c[0x0][0x218] ;  /* 0x0000860049483625 */ /* 0x000fcc00078e0248 */
[----:B------:R-:W2:Y:S01]  /*2f10*/  @P3 LDG.E.U16 R72, [R72.64] ;  /* 0x0000002448483981 */ /* 0x000ea2000c1e1500 */
[----:B------:R-:W-:Y:S01]  /*2f20*/  ISETP.NE.U32.AND P1, PT, RZ, c[0x0][0x228], PT ;  /* 0x00008a00ff007a0c */ /* 0x000fe20003f25070 */
[----:B------:R-:W-:-:S03]  /*2f30*/  FMUL.FTZ R75, R75, c[0x0][0x1f0] ;  /* 0x00007c004b4b7a20 */ /* 0x000fc60000410000 */
[----:B------:R-:W-:-:S13]  /*2f40*/  ISETP.NE.AND.EX P1, PT, RZ, c[0x0][0x22c], PT, P1 ;  /* 0x00008b00ff007a0c */ /* 0x000fda0003f25310 */
[----:B0-----:R-:W-:Y:S01]  /*2f50*/  @P1 IADD3 R77, R8, 0x1, -R16 ;  /* 0x00000001084d1810 */ /* 0x001fe20007ffe810 */
[----:B--2---:R-:W-:-:S05]  /*2f60*/  @P3 HADD2.F32 R76, -RZ, R72.H0_H0 ;  /* 0x20000048ff4c3230 */ /* 0x004fca0000004100 */
[----:B------:R-:W-:Y:S01]  /*2f70*/  @P3 FADD.FTZ R75, R75, R76 ;  /* 0x0000004c4b4b3221 */ /* 0x000fe20000010000 */
[----:B------:R-:W-:-:S04]  /*2f80*/  @P1 ISETP.GE.AND P3, PT, R8, R9, PT ;  /* 0x000000090800120c */ /* 0x000fc80003f66270 */
[----:B------:R-:W-:-:S05]  /*2f90*/  @P1 SEL R76, R24, RZ, !P3 ;  /* 0x000000ff184c1207 */ /* 0x000fca0005800000 */
[----:B------:R-:W-:Y:S02]  /*2fa0*/  @P1 IMAD.IADD R76, R76, 0x1, R77 ;  /* 0x000000014c4c1824 */ /* 0x000fe400078e024d */
[----:B------:R-:W-:-:S04]  /*2fb0*/  @P1 IMAD.MOV.U32 R77, RZ, RZ, 0x2 ;  /* 0x00000002ff4d1424 */ /* 0x000fc800078e00ff */
[----:B------:R-:W-:-:S06]  /*2fc0*/  @P1 IMAD.WIDE R72, R18, R77, c[0x0][0x228] ;  /* 0x00008a0012481625 */ /* 0x000fcc00078e024d */
[----:B------:R-:W2:Y:S01]  /*2fd0*/  @P1 LDG.E.U16 R72, [R72.64] ;  /* 0x0000002448481981 */ /* 0x000ea2000c1e1500 */
[----:B------:R-:W0:Y:S01]  /*2fe0*/  @P1 I2F R76, R76 ;  /* 0x0000004c004c1306 */ /* 0x000e220000201400 */
[----:B------:R-:W-:Y:S01]  /*2ff0*/  IMAD.IADD R78, R8, 0x1, -R4 ;  /* 0x00000001084e7824 */ /* 0x000fe200078e0a04 */
[----:B--2---:R-:W-:-:S05]  /*3000*/  @P1 HADD2.F32 R77, -RZ, R72.H0_H0 ;  /* 0x20000048ff4d1230 */ /* 0x004fca0000004100 */
[----:B0-----:R-:W-:-:S05]  /*3010*/  @P1 FFMA.FTZ R75, R76, R77, R75 ;  /* 0x0000004d4c4b1223 */ /* 0x001fca000001004b */
[----:B------:R0:W-:Y:S01]  /*3020*/  STS [R78.X4+0x120], R75 ;  /* 0x0001204b4e007388 */ /* 0x0001e20000004800 */
[----:B------:R-:W-:-:S03]  /*3030*/  @!P0 FMNMX.FTZ R0, R0, R75, !PT ;  /* 0x0000004b00008209 */ /* 0x000fc60007810000 */
.L_x_553:
[----:B------:R-:W-:Y:S05]  /*3040*/  BSYNC B1 ;  /* 0x0000000000017941 */ /* 0x000fea0003800000 */
.L_x_552:
[----:B------:R-:W-:-:S04]  /*3050*/  IADD3 R8, R8, 0x40, RZ ;  /* 0x0000004008087810 */ /* 0x000fc80007ffe0ff */
[----:B------:R-:W-:-:S13]  /*3060*/  ISETP.GE.AND P0, PT, R8, R3, PT ;  /* 0x000000030800720c */ /* 0x000fda0003f06270 */
[----:B01----:R-:W-:Y:S01]  /*3070*/  @P0 CALL.REL.NOINC `(.L_x_534) ;  /* 0x0000001000000944 */ /* 0x003fe20003c00000 */
[----:B------:R-:W-:Y:S05]  /*3080*/  BRA `(.L_x_554) ;  /* 0xffffec4000007947 */ /* 0x000fea000383ffff */
.L_x_534:
[----:B------:R-:W-:Y:S05]  /*3090*/  BSYNC B0 ;  /* 0x0000000000007941 */ /* 0x000fea0003800000 */
.L_x_533:
[----:B------:R-:W-:Y:S01]  /*30a0*/  SHF.R.S32.HI R8, RZ, 0x1f, R19 ;  /* 0x0000001fff087819 */ /* 0x000fe20000011413 */
[----:B------:R-:W-:Y:S05]  /*30b0*/  BRA.DIV ~URZ, `(.L_x_555) ;  /* 0x00003e427f007947 */ /* 0x000fea000b800000 */
[----:B------:R4:W3:Y:S02]  /*30c0*/  SHFL.BFLY PT, R3, R0, 0x10, 0x1f ;  /* 0x0e001f0000037f89 */ /* 0x0008e400000e0000 */
.L_x_633:
[----:B---3--:R-:W-:Y:S01]  /*30d0*/  FMNMX.FTZ R7, R3, R0, !PT ;  /* 0x0000000003077209 */ /* 0x008fe20007810000 */
[----:B------:R-:W-:Y:S05]  /*30e0*/  BRA.DIV ~URZ, `(.L_x_556) ;  /* 0x00003e927f007947 */ /* 0x000fea000b800000 */
[----:B----4-:R-:W3:Y:S02]  /*30f0*/  SHFL.BFLY PT, R0, R7, 0x8, 0x1f ;  /* 0x0d001f0007007f89 */ /* 0x010ee400000e0000 */
[----:B---3--:R-:W-:-:S05]  /*3100*/  FMNMX.FTZ R0, R7, R0, !PT ;  /* 0x0000000007007209 */ /* 0x008fca0007810000 */
[----:B------:R-:W3:Y:S02]  /*3110*/  SHFL.BFLY PT, R3, R0, 0x4, 0x1f ;  /* 0x0c801f0000037f89 */ /* 0x000ee400000e0000 */
[----:B---3--:R-:W-:-:S05]  /*3120*/  FMNMX.FTZ R3, R0, R3, !PT ;  /* 0x0000000300037209 */ /* 0x008fca0007810000 */
[----:B0-----:R0:W3:Y:S02]  /*3130*/  SHFL.BFLY PT, R6, R3, 0x2, 0x1f ;  /* 0x0c401f0003067f89 */ /* 0x0010e400000e0000 */
.L_x_634:
[----:B------:R-:W-:Y:S01]  /*3140*/  LEA.HI R0, R8, R19, RZ, 0x5 ;  /* 0x0000001308007211 */ /* 0x000fe200078f28ff */
[----:B------:R-:W-:Y:S01]  /*3150*/  WARPSYNC 0xffffffff ;  /* 0xffffffff00007948 */ /* 0x000fe20003800000 */
[----:B0--3--:R-:W-:Y:S02]  /*3160*/  FMNMX.FTZ R3, R6, R3, !PT ;  /* 0x0000000306037209 */ /* 0x009fe40007810000 */
        /* <DEDUP_REMOVED lines=16> */
[----:B------:R0:W3:Y:S01]  /*3270*/  SHFL.IDX PT, R21, R7, RZ, 0x1f ;  /* 0x00001fff07157589 */ /* 0x0000e200000e0000 */
        /* <DEDUP_REMOVED lines=15> */
.L_x_564:
[----:B0-----:R-:W-:Y:S01]  /*3370*/  IMAD.IADD R6, R11, 0x1, -R4 ;  /* 0x000000010b067824 */ /* 0x001fe200078e0a04 */
[----:B------:R-:W-:Y:S01]  /*3380*/  IADD3 R8, R8, -0x1, RZ ;  /* 0xffffffff08087810 */ /* 0x000fe20007ffe0ff */
[----:B------:R-:W-:Y:S03]  /*3390*/  BSSY B2, `(.L_x_561) ;  /* 0x0000011000027945 */ /* 0x000fe60003800000 */
[----:B------:R-:W-:-:S02]  /*33a0*/  ISETP.NE.AND P3, PT, R8, RZ, PT ;  /* 0x000000ff0800720c */ /* 0x000fc40003f65270 */
[----:B---3--:R-:W-:Y:S01]  /*33b0*/  LEA R13, R6, 0x120, 0x2 ;  /* 0x00000120060d7811 */ /* 0x008fe200078e10ff */
[----:B------:R-:W-:Y:S05]  /*33c0*/  @!P0 BRA `(.L_x_562) ;  /* 0x0000009000008947 */ /* 0x000fea0003800000 */
[----:B------:R-:W-:Y:S01]  /*33d0*/  IMAD R6, R2, c[0x0][0x1d4], RZ ;  /* 0x0000750002067a24 */ /* 0x000fe200078e02ff */
[----:B------:R-:W-:-:S04]  /*33e0*/  SHF.R.S32.HI R7, RZ, 0x1f, R11 ;  /* 0x0000001fff077819 */ /* 0x000fc8000001140b */
[--C-:B------:R-:W-:Y:S02]  /*33f0*/  SHF.R.S32.HI R10, RZ, 0x1f, R6.reuse ;  /* 0x0000001fff0a7819 */ /* 0x100fe40000011406 */
[----:B------:R-:W-:-:S04]  /*3400*/  IADD3 R6, P4, P5, R11, c[0x0][0x200], R6 ;  /* 0x000080000b067a10 */ /* 0x000fc80007d9e006 */
[----:B------:R-:W-:-:S05]  /*3410*/  IADD3.X R7, R7, c[0x0][0x204], R10, P4, P5 ;  /* 0x0000810007077a10 */ /* 0x000fca00027ea40a */
[----:B------:R-:W4:Y:S02]  /*3420*/  LDG.E.U8 R6, [R6.64] ;  /* 0x0000002406067981 */ /* 0x000f24000c1e1100 */
[----:B----4-:R-:W-:-:S13]  /*3430*/  ISETP.NE.AND P4, PT, R6, RZ, PT ;  /* 0x000000ff0600720c */ /* 0x010fda0003f85270 */
[----:B------:R-:W-:Y:S01]  /*3440*/  @P4 IMAD.MOV.U32 R10, RZ, RZ, RZ ;  /* 0x000000ffff0a4224 */ /* 0x000fe200078e00ff */
[----:B------:R-:W-:Y:S05]  /*3450*/  @P4 BRA `(.L_x_563) ;  /* 0x0000004000004947 */ /* 0x000fea0003800000 */
.L_x_562:
[----:B------:R-:W0:Y:S02]  /*3460*/  LDS R6, [R13] ;  /* 0x000000000d067984 */ /* 0x000e240000000800 */
[----:B0--3--:R-:W-:-:S04]  /*3470*/  FADD.FTZ R6, -R21, R6 ;  /* 0x0000000615067221 */ /* 0x009fc80000010100 */
[----:B------:R-:W-:-:S04]  /*3480*/  FMUL.FTZ R6, R6, 1.4426950216293334961 ;  /* 0x3fb8aa3b06067820 */ /* 0x000fc80000410000 */
[----:B------:R0:W3:Y:S03]  /*3490*/  MUFU.EX2 R10, R6 ;  /* 0x00000006000a7308 */ /* 0x0000e60000000800 */
.L_x_563:
[----:B------:R-:W-:Y:S05]  /*34a0*/  BSYNC B2 ;  /* 0x0000000000027941 */ /* 0x000fea0003800000 */
.L_x_561:
[----:B---3--:R3:W-:Y:S01]  /*34b0*/  STS [R13], R10 ;  /* 0x0000000a0d007388 */ /* 0x0087e20000000800 */
[----:B------:R-:W-:Y:S01]  /*34c0*/  FADD.FTZ R9, R10, R9 ;  /* 0x000000090a097221 */ /* 0x000fe20000010000 */
[----:B------:R-:W-:Y:S01]  /*34d0*/  IADD3 R11, R11, 0x80, RZ ;  /* 0x000000800b0b7810 */ /* 0x000fe20007ffe0ff */
[----:B------:R-:W-:Y:S05]  /*34e0*/  @P3 BRA `(.L_x_564) ;  /* 0xfffffe8000003947 */ /* 0x000fea000383ffff */
.L_x_560:
[----:B------:R-:W-:Y:S05]  /*34f0*/  BSYNC B1 ;  /* 0x0000000000017941 */ /* 0x000fea0003800000 */
.L_x_559:
        /* <DEDUP_REMOVED lines=12> */
.L_x_577:
[----:B------:R-:W-:Y:S01]  /*35c0*/  BSSY B1, `(.L_x_565) ;  /* 0x000000b000017945 */ /* 0x000fe20003800000 */
[----:B------:R-:W-:Y:S01]  /*35d0*/  IMAD.MOV.U32 R7, RZ, RZ, R15 ;  /* 0x000000ffff077224 */ /* 0x000fe200078e000f */
[----:B0-----:R-:W-:Y:S05]  /*35e0*/  @!P0 BRA `(.L_x_566) ;  /* 0x0000004000008947 */ /* 0x001fea0003800000 */
[----:B------:R-:W4:Y:S02]  /*35f0*/  LDG.E.U8 R8, [R6.64] ;  /* 0x0000002406087981 */ /* 0x000f24000c1e1100 */
[----:B----4-:R-:W-:-:S13]  /*3600*/  ISETP.NE.AND P3, PT, R8, RZ, PT ;  /* 0x000000ff0800720c */ /* 0x010fda0003f65270 */
[----:B------:R-:W-:Y:S01]  /*3610*/  @P3 IMAD.MOV.U32 R8, RZ, RZ, RZ ;  /* 0x000000ffff083224 */ /* 0x000fe200078e00ff */
[----:B------:R-:W-:Y:S05]  /*3620*/  @P3 BRA `(.L_x_567) ;  /* 0x0000004000003947 */ /* 0x000fea0003800000 */
.L_x_566:
[----:B------:R-:W0:Y:S02]  /*3630*/  LDS R8, [R0+-0x400] ;  /* 0xfffc000000087984 */ /* 0x000e240000000800 */
[----:B0--3--:R-:W-:-:S04]  /*3640*/  FADD.FTZ R8, -R21, R8 ;  /* 0x0000000815087221 */ /* 0x009fc80000010100 */
[----:B------:R-:W-:-:S06]  /*3650*/  FMUL.FTZ R8, R8, 1.4426950216293334961 ;  /* 0x3fb8aa3b08087820 */ /* 0x000fcc0000410000 */
[----:B------:R-:W0:Y:S02]  /*3660*/  MUFU.EX2 R8, R8 ;  /* 0x0000000800087308 */ /* 0x000e240000000800 */
.L_x_567:
[----:B------:R-:W-:Y:S05]  /*3670*/  BSYNC B1 ;  /* 0x0000000000017941 */ /* 0x000fea0003800000 */
.L_x_565:
[----:B0-----:R0:W-:Y:S01]  /*3680*/  STS [R0+-0x400], R8 ;  /* 0xfffc000800007388 */ /* 0x0011e20000000800 */
[----:B------:R-:W-:Y:S01]  /*3690*/  BSSY B1, `(.L_x_568) ;  /* 0x000000b000017945 */ /* 0x000fe20003800000 */
[----:B---3--:R-:W-:Y:S01]  /*36a0*/  FADD.FTZ R10, R8, R9 ;  /* 0x00000009080a7221 */ /* 0x008fe20000010000 */
[----:B------:R-:W-:Y:S05]  /*36b0*/  @!P0 BRA `(.L_x_569) ;  /* 0x0000004000008947 */ /* 0x000fea0003800000 */
[----:B0-----:R-:W3:Y:S02]  /*36c0*/  LDG.E.U8 R8, [R6.64+0x80] ;  /* 0x0000802406087981 */ /* 0x001ee4000c1e1100 */
[----:B---3--:R-:W-:-:S13]  /*36d0*/  ISETP.NE.AND P3, PT, R8, RZ, PT ;  /* 0x000000ff0800720c */ /* 0x008fda0003f65270 */
[----:B------:R-:W-:Y:S01]  /*36e0*/  @P3 IMAD.MOV.U32 R9, RZ, RZ, RZ ;  /* 0x000000ffff093224 */ /* 0x000fe200078e00ff */
[----:B------:R-:W-:Y:S05]  /*36f0*/  @P3 BRA `(.L_x_570) ;  /* 0x0000004000003947 */ /* 0x000fea0003800000 */
.L_x_569:
[----:B0-----:R-:W0:Y:S02]  /*3700*/  LDS R8, [R0+-0x200] ;  /* 0xfffe000000087984 */ /* 0x001e240000000800 */
[----:B0-----:R-:W-:-:S04]  /*3710*/  FADD.FTZ R8, -R21, R8 ;  /* 0x0000000815087221 */ /* 0x001fc80000010100 */
[----:B------:R-:W-:-:S04]  /*3720*/  FMUL.FTZ R8, R8, 1.4426950216293334961 ;  /* 0x3fb8aa3b08087820 */ /* 0x000fc80000410000 */
[----:B------:R0:W3:Y:S03]  /*3730*/  MUFU.EX2 R9, R8 ;  /* 0x0000000800097308 */ /* 0x0000e60000000800 */
.L_x_570:
[----:B------:R-:W-:Y:S05]  /*3740*/  BSYNC B1 ;  /* 0x0000000000017941 */ /* 0x000fea0003800000 */
.L_x_568:
[----:B---3--:R3:W-:Y:S01]  /*3750*/  STS [R0+-0x200], R9 ;  /* 0xfffe000900007388 */ /* 0x0087e20000000800 */
[----:B------:R-:W-:Y:S01]  /*3760*/  BSSY B1, `(.L_x_571) ;  /* 0x000000b000017945 */ /* 0x000fe20003800000 */
[----:B------:R-:W-:Y:S01]  /*3770*/  FADD.FTZ R10, R10, R9 ;  /* 0x000000090a0a7221 */ /* 0x000fe20000010000 */
[----:B------:R-:W-:Y:S05]  /*3780*/  @!P0 BRA `(.L_x_572) ;  /* 0x0000004000008947 */ /* 0x000fea0003800000 */
[----:B0-----:R-:W4:Y:S01]  /*3790*/  LDG.E.U8 R8, [R6.64+0x100] ;  /* 0x0001002406087981 */ /* 0x001f22000c1e1100 */
[----:B---3--:R-:W-:Y:S01]  /*37a0*/  IMAD.MOV.U32 R9, RZ, RZ, RZ ;  /* 0x000000ffff097224 */ /* 0x008fe200078e00ff */
[----:B----4-:R-:W-:-:S13]  /*37b0*/  ISETP.NE.AND P3, PT, R8, RZ, PT ;  /* 0x000000ff0800720c */ /* 0x010fda0003f65270 */
[----:B------:R-:W-:Y:S05]  /*37c0*/  @P3 BRA `(.L_x_573) ;  /* 0x0000004000003947 */ /* 0x000fea0003800000 */
.L_x_572:
[----:B0-----:R-:W0:Y:S02]  /*37d0*/  LDS R8, [R0] ;  /* 0x0000000000087984 */ /* 0x001e240000000800 */
[----:B0-----:R-:W-:-:S04]  /*37e0*/  FADD.FTZ R8, -R21, R8 ;  /* 0x0000000815087221 */ /* 0x001fc80000010100 */
[----:B------:R-:W-:-:S04]  /*37f0*/  FMUL.FTZ R8, R8, 1.4426950216293334961 ;  /* 0x3fb8aa3b08087820 */ /* 0x000fc80000410000 */
[----:B---3--:R0:W3:Y:S03]  /*3800*/  MUFU.EX2 R9, R8 ;  /* 0x0000000800097308 */ /* 0x0080e60000000800 */
.L_x_573:
[----:B------:R-:W-:Y:S05]  /*3810*/  BSYNC B1 ;  /* 0x0000000000017941 */ /* 0x000fea0003800000 */
.L_x_571:
[----:B---3--:R3:W-:Y:S01]  /*3820*/  STS [R0], R9 ;  /* 0x0000000900007388 */ /* 0x0087e20000000800 */
[----:B------:R-:W-:Y:S01]  /*3830*/  BSSY B1, `(.L_x_574) ;  /* 0x000000b000017945 */ /* 0x000fe20003800000 */
[----:B------:R-:W-:Y:S01]  /*3840*/  FADD.FTZ R10, R10, R9 ;  /* 0x000000090a0a7221 */ /* 0x000fe20000010000 */
[----:B------:R-:W-:Y:S05]  /*3850*/  @!P0 BRA `(.L_x_575) ;  /* 0x0000004000008947 */ /* 0x000fea0003800000 */
[----:B0-----:R-:W4:Y:S02]  /*3860*/  LDG.E.U8 R8, [R6.64+0x180] ;  /* 0x0001802406087981 */ /* 0x001f24000c1e1100 */
[----:B----4-:R-:W-:-:S13]  /*3870*/  ISETP.NE.AND P3, PT, R8, RZ, PT ;  /* 0x000000ff0800720c */ /* 0x010fda0003f65270 */
[----:B------:R-:W-:Y:S01]  /*3880*/  @P3 MOV R13, RZ ;  /* 0x000000ff000d3202 */ /* 0x000fe20000000f00 */
[----:B------:R-:W-:Y:S05]  /*3890*/  @P3 BRA `(.L_x_576) ;  /* 0x0000004000003947 */ /* 0x000fea0003800000 */
.L_x_575:
[----:B0-----:R-:W0:Y:S02]  /*38a0*/  LDS R8, [R0+0x200] ;  /* 0x0002000000087984 */ /* 0x001e240000000800 */
[----:B0-----:R-:W-:-:S04]  /*38b0*/  FADD.FTZ R8, -R21, R8 ;  /* 0x0000000815087221 */ /* 0x001fc80000010100 */
[----:B------:R-:W-:-:S04]  /*38c0*/  FMUL.FTZ R8, R8, 1.4426950216293334961 ;  /* 0x3fb8aa3b08087820 */ /* 0x000fc80000410000 */
[----:B------:R0:W4:Y:S03]  /*38d0*/  MUFU.EX2 R13, R8 ;  /* 0x00000008000d7308 */ /* 0x0001260000000800 */
.L_x_576:
[----:B------:R-:W-:Y:S05]  /*38e0*/  BSYNC B1 ;  /* 0x0000000000017941 */ /* 0x000fea0003800000 */
.L_x_574:
[----:B------:R-:W-:Y:S01]  /*38f0*/  IADD3 R11, R11, 0x200, RZ ;  /* 0x000002000b0b7810 */ /* 0x000fe20007ffe0ff */
[----:B----4-:R4:W-:Y:S01]  /*3900*/  STS [R0+0x200], R13 ;  /* 0x0002000d00007388 */ /* 0x0109e20000000800 */
[----:B------:R-:W-:Y:S01]  /*3910*/  IADD3 R6, P4, R6, 0x200, RZ ;  /* 0x0000020006067810 */ /* 0x000fe20007f9e0ff */
[----:B---3--:R-:W-:Y:S01]  /*3920*/  FADD.FTZ R9, R10, R13 ;  /* 0x0000000d0a097221 */ /* 0x008fe20000010000 */
[----:B------:R-:W-:-:S03]  /*3930*/  ISETP.GE.AND P3, PT, R11, R16, PT ;  /* 0x000000100b00720c */ /* 0x000fc60003f66270 */
[----:B------:R-:W-:Y:S01]  /*3940*/  IMAD.X R15, RZ, RZ, R7, P4 ;  /* 0x000000ffff0f7224 */ /* 0x000fe200020e0607 */
[----:B----4-:R-:W-:-:S09]  /*3950*/  IADD3 R0, R0, 0x800, RZ ;  /* 0x0000080000007810 */ /* 0x010fd20007ffe0ff */
[----:B------:R-:W-:Y:S05]  /*3960*/  @!P3 BRA `(.L_x_577) ;  /* 0xfffffc500000b947 */ /* 0x000fea000383ffff */
.L_x_558:
[----:B0-----:R-:W-:Y:S05]  /*3970*/  BSYNC B0 ;  /* 0x0000000000007941 */ /* 0x001fea0003800000 */
.L_x_557:
[----:B------:R-:W0:Y:S01]  /*3980*/  SHFL.BFLY PT, R0, R9, 0x10, 0x1f ;  /* 0x0e001f0009007f89 */ /* 0x000e2200000e0000 */
[----:B---3--:R-:W-:-:S04]  /*3990*/  LOP3.LUT P0, R10, R19, 0x1f, RZ, 0xc0, !PT ;  /* 0x0000001f130a7812 */ /* 0x008fc8000780c0ff */
        /* <DEDUP_REMOVED lines=21> */
[----:B------:R-:W3:Y:S01]  /*3af0*/  LDC.U8 R20, c[0x0][0x26c] ;  /* 0x00009b00ff147b82 */ /* 0x000ee20000000000 */
[----:B------:R-:W-:Y:S01]  /*3b00*/  BSSY B0, `(.L_x_578) ;  /* 0x000005a000007945 */ /* 0x000fe20003800000 */
[----:B---3--:R-:W-:-:S13]  /*3b10*/  ISETP.NE.AND P0, PT, R20, RZ, PT ;  /* 0x000000ff1400720c */ /* 0x008fda0003f05270 */
[----:B------:R-:W-:Y:S02]  /*3b20*/  @P0 IMAD.MOV.U32 R6, RZ, RZ, c[0x0][0x268] ;  /* 0x00009a00ff060624 */ /* 0x000fe400078e00ff */
[----:B------:R-:W-:-:S04]  /*3b30*/  @P0 IMAD R7, R2, c[0x0][0x1d8], R18 ;  /* 0x0000760002070a24 */ /* 0x000fc800078e0212 */
[----:B------:R-:W-:Y:S02]  /*3b40*/  @P0 IMAD R2, R7, R6, c[0x0][0x1ec] ;  /* 0x00007b0007020624 */ /* 0x000fe400078e0206 */
[----:B------:R-:W-:Y:S02]  /*3b50*/  CS2R R6, SRZ ;  /* 0x0000000000067805 */ /* 0x000fe4000001ff00 */
[----:B------:R-:W-:-:S04]  /*3b60*/  @P0 IMAD R9, R2, c[0x0][0x1d4], RZ ;  /* 0x0000750002090a24 */ /* 0x000fc800078e02ff */
[--C-:B------:R-:W-:Y:S01]  /*3b70*/  @P0 IMAD.MOV.U32 R6, RZ, RZ, R9.reuse ;  /* 0x000000ffff060224 */ /* 0x100fe200078e0009 */
[----:B------:R-:W-:Y:S01]  /*3b80*/  @P0 SHF.R.S32.HI R7, RZ, 0x1f, R9 ;  /* 0x0000001fff070819 */ /* 0x000fe20000011409 */
[----:B------:R-:W-:Y:S05]  /*3b90*/  @P1 BRA `(.L_x_579) ;  /* 0x0000050000001947 */ /* 0x000fea0003800000 */
[----:B------:R-:W-:Y:S01]  /*3ba0*/  LOP3.LUT R2, RZ, R4, RZ, 0x33, !PT ;  /* 0x00000004ff027212 */ /* 0x000fe200078e33ff */
[----:B0-----:R-:W-:Y:S01]  /*3bb0*/  FADD.FTZ R0, R0, 9.9999999747524270788e-07 ;  /* 0x358637bd00007421 */ /* 0x001fe20000010000 */
[----:B------:R-:W-:Y:S02]  /*3bc0*/  BSSY B1, `(.L_x_580) ;  /* 0x000001f000017945 */ /* 0x000fe40003800000 */
[----:B------:R-:W-:Y:S01]  /*3bd0*/  IADD3 R2, -R19, R16, R2 ;  /* 0x0000001013027210 */ /* 0x000fe20007ffe102 */
[----:B------:R0:W3:Y:S03]  /*3be0*/  MUFU.RCP R13, R0 ;  /* 0x00000000000d7308 */ /* 0x0000e60000001000 */
[----:B------:R-:W-:-:S02]  /*3bf0*/  LEA.HI R8, R2, 0x1, RZ, 0x19 ;  /* 0x0000000102087811 */ /* 0x000fc400078fc8ff */
[----:B------:R-:W-:Y:S02]  /*3c00*/  ISETP.GE.U32.AND P1, PT, R2, 0x180, PT ;  /* 0x000001800200780c */ /* 0x000fe40003f26070 */
[----:B------:R-:W-:-:S13]  /*3c10*/  LOP3.LUT P3, R8, R8, 0x3, RZ, 0xc0, !PT ;  /* 0x0000000308087812 */ /* 0x000fda000786c0ff */
[----:B------:R-:W-:Y:S05]  /*3c20*/  @!P3 BRA `(.L_x_581) ;  /* 0x000001800000b947 */ /* 0x000fea0003800000 */
[----:B0--3--:R-:W-:Y:S01]  /*3c30*/  IADD3 R12, P3, R3, R6, RZ ;  /* 0x00000006030c7210 */ /* 0x009fe20007f7e0ff */
[C---:B------:R-:W-:Y:S01]  /*3c40*/  IMAD R2, R19.reuse, 0x2, R26 ;  /* 0x0000000213027824 */ /* 0x040fe200078e021a */
[----:B------:R-:W-:Y:S01]  /*3c50*/  LEA R10, R19, 0x120, 0x2 ;  /* 0x00000120130a7811 */ /* 0x000fe200078e10ff */
[----:B------:R-:W-:Y:S01]  /*3c60*/  IMAD.MOV.U32 R0, RZ, RZ, R8 ;  /* 0x000000ffff007224 */ /* 0x000fe200078e0008 */
[----:B------:R-:W-:Y:S02]  /*3c70*/  LEA.HI.X.SX32 R9, R3, R7, 0x1, P3 ;  /* 0x0000000703097211 */ /* 0x000fe400018f0eff */
[----:B------:R-:W-:Y:S02]  /*3c80*/  LEA R11, P3, R12, c[0x0][0x260], 0x2 ;  /* 0x000098000c0b7a11 */ /* 0x000fe400078610ff */
[----:B------:R-:W-:Y:S02]  /*3c90*/  IADD3 R2, R2, 0x120, RZ ;  /* 0x0000012002027810 */ /* 0x000fe40007ffe0ff */
[----:B------:R-:W-:-:S04]  /*3ca0*/  LEA.HI.X R12, R12, c[0x0][0x264], R9, 0x2, P3 ;  /* 0x000099000c0c7a11 */ /* 0x000fc800018f1409 */
.L_x_582:
[----:B---3--:R0:W3:Y:S01]  /*3cb0*/  LDS R8, [R10] ;  /* 0x000000000a087984 */ /* 0x0080e20000000800 */
[----:B------:R-:W-:Y:S01]  /*3cc0*/  @P0 IMAD.MOV.U32 R9, RZ, RZ, R12 ;  /* 0x000000ffff090224 */ /* 0x000fe200078e000c */
[----:B------:R-:W-:-:S02]  /*3cd0*/  IADD3 R0, R0, -0x1, RZ ;  /* 0xffffffff00007810 */ /* 0x000fc40007ffe0ff */
[----:B------:R-:W-:Y:S02]  /*3ce0*/  IADD3 R3, R3, 0x80, RZ ;  /* 0x0000008003037810 */ /* 0x000fe40007ffe0ff */
[----:B------:R-:W-:Y:S02]  /*3cf0*/  ISETP.NE.AND P3, PT, R0, RZ, PT ;  /* 0x000000ff0000720c */ /* 0x000fe40003f65270 */
[----:B0-----:R-:W-:Y:S01]  /*3d00*/  IADD3 R10, R10, 0x200, RZ ;  /* 0x000002000a0a7810 */ /* 0x001fe20007ffe0ff */
[----:B---3--:R-:W-:-:S05]  /*3d10*/  FMUL.FTZ R15, R8, R13 ;  /* 0x0000000d080f7220 */ /* 0x008fca0000410000 */
        /* <DEDUP_REMOVED lines=9> */
.L_x_581:
[----:B0--3--:R-:W-:Y:S05]  /*3db0*/  BSYNC B1 ;  /* 0x0000000000017941 */ /* 0x009fea0003800000 */
.L_x_580:
        /* <DEDUP_REMOVED lines=12> */
.L_x_583:
[----:B------:R-:W0:Y:S01]  /*3e80*/  LDS R2, [R0] ;  /* 0x0000000000027984 */ /* 0x000e220000000800 */
[----:B------:R-:W-:-:S04]  /*3e90*/  IADD3 R3, R3, 0x200, RZ ;  /* 0x0000020003037810 */ /* 0x000fc80007ffe0ff */
[----:B------:R-:W-:Y:S01]  /*3ea0*/  ISETP.GE.AND P0, PT, R3, R16, PT ;  /* 0x000000100300720c */ /* 0x000fe20003f06270 */
[----:B0-----:R-:W-:-:S05]  /*3eb0*/  FMUL.FTZ R15, R2, R13 ;  /* 0x0000000d020f7220 */ /* 0x001fca0000410000 */
[----:B------:R-:W-:-:S04]  /*3ec0*/  F2FP.PACK_AB R2, RZ, R15 ;  /* 0x0000000fff02723e */ /* 0x000fc800000000ff */
[----:B------:R-:W-:-:S05]  /*3ed0*/  PRMT R6, R2, 0x7610, R6 ;  /* 0x0000761002067816 */ /* 0x000fca0000000006 */
[----:B------:R0:W-:Y:S04]  /*3ee0*/  STS.U16 [R9], R6 ;  /* 0x0000000609007388 */ /* 0x0001e80000000400 */
[----:B------:R-:W3:Y:S01]  /*3ef0*/  LDS R2, [R0+0x200] ;  /* 0x0002000000027984 */ /* 0x000ee20000000800 */
[----:B0-----:R-:W-:-:S05]  /*3f00*/  IMAD.MOV.U32 R6, RZ, RZ, R8 ;  /* 0x000000ffff067224 */ /* 0x001fca00078e0008 */
[----:B------:R-:W-:Y:S01]  /*3f10*/  IADD3 R8, P1, R6, 0x800, RZ ;  /* 0x0000080006087810 */ /* 0x000fe20007f3e0ff */
[----:B---3--:R-:W-:-:S05]  /*3f20*/  FMUL.FTZ R21, R2, R13 ;  /* 0x0000000d02157220 */ /* 0x008fca0000410000 */
[----:B------:R-:W-:-:S04]  /*3f30*/  F2FP.PACK_AB R2, RZ, R21 ;  /* 0x00000015ff02723e */ /* 0x000fc800000000ff */
[----:B------:R-:W-:-:S05]  /*3f40*/  PRMT R7, R2, 0x7610, R7 ;  /* 0x0000761002077816 */ /* 0x000fca0000000007 */
[----:B------:R0:W-:Y:S04]  /*3f50*/  STS.U16 [R9+0x100], R7 ;  /* 0x0001000709007388 */ /* 0x0001e80000000400 */
[----:B------:R-:W3:Y:S01]  /*3f60*/  LDS R2, [R0+0x400] ;  /* 0x0004000000027984 */ /* 0x000ee20000000800 */
[----:B0-----:R-:W-:-:S04]  /*3f70*/  IMAD.MOV.U32 R7, RZ, RZ, R11 ;  /* 0x000000ffff077224 */ /* 0x001fc800078e000b */
[----:B------:R-:W-:Y:S01]  /*3f80*/  IMAD.X R11, RZ, RZ, R7, P1 ;  /* 0x000000ffff0b7224 */ /* 0x000fe200008e0607 */
[----:B------:R-:W-:Y:S04]  /*3f90*/  @P3 STG.E [R6.64], R15 ;  /* 0x0000000f06003986 */ /* 0x000fe8000c101924 */
[----:B------:R-:W-:Y:S01]  /*3fa0*/  @P3 STG.E [R6.64+0x200], R21 ;  /* 0x0002001506003986 */ /* 0x000fe2000c101924 */
[----:B---3--:R-:W-:-:S05]  /*3fb0*/  FMUL.FTZ R29, R2, R13 ;  /* 0x0000000d021d7220 */ /* 0x008fca0000410000 */
[----:B------:R-:W-:Y:S01]  /*3fc0*/  F2FP.PACK_AB R2, RZ, R29 ;  /* 0x0000001dff02723e */ /* 0x000fe200000000ff */
[----:B------:R-:W-:Y:S03]  /*3fd0*/  @P3 STG.E [R6.64+0x400], R29 ;  /* 0x0004001d06003986 */ /* 0x000fe6000c101924 */
[----:B------:R-:W-:-:S05]  /*3fe0*/  PRMT R10, R2, 0x7610, R10 ;  /* 0x00007610020a7816 */ /* 0x000fca000000000a */
[----:B------:R-:W-:Y:S04]  /*3ff0*/  STS.U16 [R9+0x200], R10 ;  /* 0x0002000a09007388 */ /* 0x000fe80000000400 */
[----:B------:R0:W3:Y:S02]  /*4000*/  LDS R2, [R0+0x600] ;  /* 0x0006000000027984 */ /* 0x0000e40000000800 */
[----:B0-----:R-:W-:Y:S01]  /*4010*/  IADD3 R0, R0, 0x800, RZ ;  /* 0x0000080000007810 */ /* 0x001fe20007ffe0ff */
[----:B--23--:R-:W-:-:S05]  /*4020*/  FMUL.FTZ R31, R2, R13 ;  /* 0x0000000d021f7220 */ /* 0x00cfca0000410000 */
[----:B------:R-:W-:Y:S01]  /*4030*/  @P3 STG.E [R6.64+0x600], R31 ;  /* 0x0006001f06003986 */ /* 0x000fe2000c101924 */
[----:B------:R-:W-:-:S04]  /*4040*/  F2FP.PACK_AB R2, RZ, R31 ;  /* 0x0000001fff02723e */ /* 0x000fc800000000ff */
[----:B------:R-:W-:Y:S02]  /*4050*/  PRMT R12, R2, 0x7610, R12 ;  /* 0x00007610020c7816 */ /* 0x000fe4000000000c */
[----:B------:R-:W-:-:S03]  /*4060*/  IADD3 R2, R9, 0x400, RZ ;  /* 0x0000040009027810 */ /* 0x000fc60007ffe0ff */
[----:B------:R0:W-:Y:S02]  /*4070*/  STS.U16 [R9+0x300], R12 ;  /* 0x0003000c09007388 */ /* 0x0001e40000000400 */
[----:B0-----:R-:W-:Y:S01]  /*4080*/  IMAD.MOV.U32 R9, RZ, RZ, R2 ;  /* 0x000000ffff097224 */ /* 0x001fe200078e0002 */
[----:B------:R-:W-:Y:S05]  /*4090*/  @!P0 BRA `(.L_x_583) ;  /* 0xfffffde000008947 */ /* 0x000fea000383ffff */
.L_x_579:
[----:B------:R-:W-:Y:S05]  /*40a0*/  BSYNC B0 ;  /* 0x0000000000007941 */ /* 0x000fea0003800000 */
.L_x_578:
        /* <DEDUP_REMOVED lines=36> */
.L_x_586:
[----:B-----5:R0:W-:Y:S02]  /*42f0*/  STS.128 [R0.X16+0xa0], R8 ;  /* 0x0000a00800007388 */ /* 0x0201e4000000cc00 */
.L_x_585:
[----:B------:R-:W-:Y:S05]  /*4300*/  BSYNC B0 ;  /* 0x0000000000007941 */ /* 0x000fea0003800000 */
.L_x_584:
[----:B------:R-:W-:Y:S01]  /*4310*/  IMAD.IADD R24, R3, 0x1, R4 ;  /* 0x0000000103187824 */ /* 0x000fe200078e0204 */
[----:B------:R-:W-:Y:S01]  /*4320*/  IMNMX R47, R23, c[0x0][0x1d4], PT ;  /* 0x00007500172f7a17 */ /* 0x000fe20003800200 */
[----:B------:R-:W-:Y:S01]  /*4330*/  BAR.SYNC.DEFER_BLOCKING 0x0 ;  /* 0x0000000000007b1d */ /* 0x000fe20000010000 */
[----:B------:R-:W-:Y:S01]  /*4340*/  LEA R46, R3, UR6, 0x1 ;  /* 0x00000006032e7c11 */ /* 0x000fe2000f8e08ff */
[----:B------:R-:W-:Y:S01]  /*4350*/  IMAD.SHL.U32 R12, R24, 0x40, RZ ;  /* 0x00000040180c7824 */ /* 0x000fe200078e00ff */
[----:B------:R-:W-:Y:S01]  /*4360*/  CS2R R40, SRZ ;  /* 0x0000000000287805 */ /* 0x000fe2000001ff00 */
[----:B------:R-:W-:Y:S01]  /*4370*/  IMAD.MOV.U32 R21, RZ, RZ, RZ ;  /* 0x000000ffff157224 */ /* 0x000fe200078e00ff */
[----:B--2---:R-:W-:Y:S01]  /*4380*/  CS2R R42, SRZ ;  /* 0x00000000002a7805 */ /* 0x004fe2000001ff00 */
[----:B------:R-:W-:Y:S01]  /*4390*/  BSSY B0, `(.L_x_587) ;  /* 0x000009a000007945 */ /* 0x000fe20003800000 */
[----:B------:R-:W-:Y:S01]  /*43a0*/  SHF.R.S32.HI R15, RZ, 0x1f, R12 ;  /* 0x0000001fff0f7819 */ /* 0x000fe2000001140c */
[----:B------:R-:W-:Y:S01]  /*43b0*/  IMAD.MOV.U32 R26, RZ, RZ, RZ ;  /* 0x000000ffff1a7224 */ /* 0x000fe200078e00ff */
[----:B------:R-:W-:Y:S01]  /*43c0*/  IADD3 R13, P0, R2, R12, RZ ;  /* 0x0000000c020d7210 */ /* 0x000fe20007f1e0ff */
[----:B-1----:R-:W-:-:S04]  /*43d0*/  CS2R R44, SRZ ;  /* 0x00000000002c7805 */ /* 0x002fc8000001ff00 */
        /* <DEDUP_REMOVED lines=18> */
[----:B------:R-:W-:-:S02]  /*4500*/  IMAD.IADD R48, R13, 0x1, -R14 ;  /* 0x000000010d307824 */ /* 0x000fc400078e0a0e */
        /* <DEDUP_REMOVED lines=28> */
.L_x_591:
        /* <DEDUP_REMOVED lines=17> */
.L_x_590:
[----:B------:R-:W-:Y:S05]  /*47e0*/  BSYNC B1 ;  /* 0x0000000000017941 */ /* 0x000fea0003800000 */
.L_x_589:
[----:B------:R-:W-:-:S13]  /*47f0*/  LOP3.LUT P0, RZ, R48, 0xfffffff0, RZ, 0xc0, !PT ;  /* 0xfffffff030ff7812 */ /* 0x000fda000780c0ff */
[----:B------:R-:W-:Y:S05]  /*4800*/  @!P0 BRA `(.L_x_588) ;  /* 0x0000052000008947 */ /* 0x000fea0003800000 */
[----:B------:R-:W-:Y:S02]  /*4810*/  ULDC UR4, c[0x0][0x1ec] ;  /* 0x00007b0000047ab9 */ /* 0x000fe40000000800 */
[----:B------:R-:W-:-:S06]  /*4820*/  UISETP.NE.AND UP0, UPT, URZ, UR4, UPT ;  /* 0x000000043f00728c */ /* 0x000fcc000bf05270 */
[----:B------:R-:W-:Y:S02]  /*4830*/  PLOP3.LUT P2, PT, PT, PT, UP0, 0x80, 0x0 ;  /* 0x000000000000781c */ /* 0x000fe40003f4f008 */
.L_x_594:
        /* <DEDUP_REMOVED lines=24> */
.L_x_592:
[----:B------:R-:W-:Y:S01]  /*49c0*/  IMAD.IADD R32, R50, 0x1, -R4 ;  /* 0x0000000132207824 */ /* 0x000fe200078e0a04 */
[----:B------:R3:W5:Y:S02]  /*49d0*/  LDG.E.128 R28, [R52.64+0x800] ;  /* 0x00080024341c7981 */ /* 0x000764000c1e1d00 */
[----:B-----5:R-:W-:Y:S02]  /*49e0*/  HADD2.F32 R34, -RZ, R12.H0_H0 ;  /* 0x2000000cff227230 */ /* 0x020fe40000004100 */
[----:B------:R-:W-:Y:S01]  /*49f0*/  HADD2.F32 R54, -RZ, R13.H0_H0 ;  /* 0x2000000dff367230 */ /* 0x000fe20000004100 */
[----:B------:R-:W-:Y:S01]  /*4a00*/  LEA R51, R32, UR5, 0x1 ;  /* 0x0000000520337c11 */ /* 0x000fe2000f8e08ff */
[----:B------:R-:W-:Y:S02]  /*4a10*/  HADD2.F32 R56, -RZ, R14.H0_H0 ;  /* 0x2000000eff387230 */ /* 0x000fe40000004100 */
[----:B------:R-:W-:Y:S02]  /*4a20*/  HADD2.F32 R35, -RZ, R15.H0_H0 ;  /* 0x2000000fff237230 */ /* 0x000fe40000004100 */
[----:B------:R-:W4:Y:S01]  /*4a30*/  LDS.U16 R33, [R51+0x120] ;  /* 0x0001200033217984 */ /* 0x000f220000000400 */
[----:B--2---:R-:W-:-:S02]  /*4a40*/  HADD2.F32 R12, -RZ, R12.H1_H1 ;  /* 0x3000000cff0c7230 */ /* 0x004fc40000004100 */
[----:B------:R-:W-:Y:S02]  /*4a50*/  HADD2.F32 R13, -RZ, R13.H1_H1 ;  /* 0x3000000dff0d7230 */ /* 0x000fe40000004100 */
[----:B------:R-:W-:Y:S02]  /*4a60*/  HADD2.F32 R14, -RZ, R14.H1_H1 ;  /* 0x3000000eff0e7230 */ /* 0x000fe40000004100 */
[----:B-1-3--:R-:W-:Y:S02]  /*4a70*/  HADD2.F32 R52, -RZ, R15.H1_H1 ;  /* 0x3000000fff347230 */ /* 0x00afe40000004100 */
[----:B----4-:R-:W-:-:S05]  /*4a80*/  HADD2.F32 R33, -RZ, R33.H0_H0 ;  /* 0x20000021ff217230 */ /* 0x010fca0000004100 */
        /* <DEDUP_REMOVED lines=21> */
.L_x_593:
        /* <DEDUP_REMOVED lines=21> */
.L_x_588:
[----:B------:R-:W-:Y:S05]  /*4d30*/  BSYNC B0 ;  /* 0x0000000000007941 */ /* 0x000fea0003800000 */
.L_x_587:
        /* <DEDUP_REMOVED lines=25> */
[----:B------:R-:W-:Y:S01]  /*4ed0*/  IMAD R29, R12, R15, RZ ;  /* 0x0000000f0c1d7224 */ /* 0x000fe200078e02ff */
[----:B------:R-:W-:-:S05]  /*4ee0*/  MOV R12, RZ ;  /* 0x000000ff000c7202 */ /* 0x000fca0000000f00 */
        /* <DEDUP_REMOVED lines=34> */
.L_x_601:
[----:B-----5:R-:W-:Y:S02]  /*5110*/  HADD2.F32 R28, -RZ, R12.H0_H0 ;  /* 0x2000000cff1c7230 */ /* 0x020fe40000004100 */
[--C-:B------:R-:W-:Y:S02]  /*5120*/  HADD2.F32 R30, -RZ, R13.reuse.H0_H0 ;  /* 0x2000000dff1e7230 */ /* 0x100fe40000004100 */
        /* <DEDUP_REMOVED lines=11> */
[----:B------:R-:W-:-:S02]  /*51e0*/  FFMA.FTZ R40, R47, R14, R40 ;  /* 0x0000000e2f287223 */ /* 0x000fc40000010028 */
[C---:B------:R-:W-:Y:S02]  /*51f0*/  FFMA.FTZ R26, R47.reuse, R29, R26 ;  /* 0x0000001d2f1a7223 */ /* 0x040fe4000001001a */
[----:B------:R-:W-:Y:S02]  /*5200*/  FFMA.FTZ R21, R47, R34, R21 ;  /* 0x000000222f157223 */ /* 0x000fe40000010015 */
.L_x_600:
[----:B------:R-:W-:Y:S05]  /*5210*/  BSYNC B2 ;  /* 0x0000000000027941 */ /* 0x000fea0003800000 */
.L_x_599:
[----:B------:R-:W-:Y:S02]  /*5220*/  IADD3 R24, R24, 0x10, RZ ;  /* 0x0000001018187810 */ /* 0x000fe40007ffe0ff */
.L_x_598:
[----:B------:R-:W-:Y:S05]  /*5230*/  BSYNC B1 ;  /* 0x0000000000017941 */ /* 0x000fea0003800000 */
.L_x_597:
[----:B------:R-:W-:-:S13]  /*5240*/  LOP3.LUT P0, RZ, R16, 0xfffffff0, RZ, 0xc0, !PT ;  /* 0xfffffff010ff7812 */ /* 0x000fda000780c0ff */
[----:B------:R-:W-:Y:S05]  /*5250*/  @!P0 BRA `(.L_x_596) ;  /* 0x0000094000008947 */ /* 0x000fea0003800000 */
[C---:B------:R-:W-:Y:S01]  /*5260*/  LEA R47, R24.reuse, UR5, 0x1 ;  /* 0x00000005182f7c11 */ /* 0x040fe2000f8e08ff */
[----:B------:R-:W-:Y:S01]  /*5270*/  IMAD.MOV.U32 R16, RZ, RZ, RZ ;  /* 0x000000ffff107224 */ /* 0x000fe200078e00ff */
[----:B------:R-:W-:-:S03]  /*5280*/  LEA R49, R24, 0x400, 0x6 ;  /* 0x0000040018317811 */ /* 0x000fc600078e30ff */
[----:B------:R-:W-:Y:S02]  /*5290*/  IMAD R47, R4, -0x2, R47 ;  /* 0xfffffffe042f7824 */ /* 0x000fe400078e022f */
.L_x_608:
        /* <DEDUP_REMOVED lines=55> */
.L_x_604:
[--C-:B-----5:R-:W-:Y:S02]  /*5610*/  HADD2.F32 R28, -RZ, R12.reuse.H0_H0 ;  /* 0x2000000cff1c7230 */ /* 0x120fe40000004100 */
[----:B------:R-:W-:Y:S02]  /*5620*/  HADD2.F32 R29, -RZ, R12.H1_H1 ;  /* 0x3000000cff1d7230 */ /* 0x000fe40000004100 */
[----:B-1----:R-:W-:Y:S01]  /*5630*/  HADD2.F32 R12, -RZ, R13.H0_H0 ;  /* 0x2000000dff0c7230 */ /* 0x002fe20000004100 */
        /* <DEDUP_REMOVED lines=13> */
.L_x_603:
[----:B------:R-:W-:Y:S05]  /*5710*/  BSYNC B1 ;  /* 0x0000000000017941 */ /* 0x000fea0003800000 */
.L_x_602:
        /* <DEDUP_REMOVED lines=50> */
.L_x_607:
        /* <DEDUP_REMOVED lines=16> */
.L_x_606:
[----:B------:R-:W-:Y:S05]  /*5b40*/  BSYNC B1 ;  /* 0x0000000000017941 */ /* 0x000fea0003800000 */
.L_x_605:
[----:B------:R-:W-:Y:S02]  /*5b50*/  IADD3 R24, R24, 0x20, RZ ;  /* 0x0000002018187810 */ /* 0x000fe40007ffe0ff */
[----:B------:R-:W-:Y:S02]  /*5b60*/  IADD3 R16, R16, 0x40, RZ ;  /* 0x0000004010107810 */ /* 0x000fe40007ffe0ff */
[----:B------:R-:W-:Y:S02]  /*5b70*/  ISETP.GE.AND P0, PT, R24, R23, PT ;  /* 0x000000171800720c */ /* 0x000fe40003f06270 */
[----:B------:R-:W-:-:S11]  /*5b80*/  IADD3 R49, R49, 0x800, RZ ;  /* 0x0000080031317810 */ /* 0x000fd60007ffe0ff */
[----:B------:R-:W-:Y:S05]  /*5b90*/  @!P0 BRA `(.L_x_608) ;  /* 0xfffff70000008947 */ /* 0x000fea000383ffff */
.L_x_596:
[----:B------:R-:W-:Y:S05]  /*5ba0*/  BSYNC B0 ;  /* 0x0000000000007941 */ /* 0x000fea0003800000 */
.L_x_595:
        /* <DEDUP_REMOVED lines=34> */
.L_x_612:
[----:B------:R-:W-:Y:S05]  /*5dd0*/  BSYNC B1 ;  /* 0x0000000000017941 */ /* 0x000fea0003800000 */
.L_x_611:
[----:B0----5:R-:W-:Y:S02]  /*5de0*/  HADD2.F32 R4, -RZ, R13.H0_H0 ;  /* 0x2000000dff047230 */ /* 0x021fe40000004100 */
[----:B------:R-:W-:Y:S02]  /*5df0*/  HADD2.F32 R11, -RZ, R15.H0_H0 ;  /* 0x2000000fff0b7230 */ /* 0x000fe40000004100 */
[--C-:B------:R-:W-:Y:S01]  /*5e00*/  HADD2.F32 R2, -RZ, R12.reuse.H0_H0 ;  /* 0x2000000cff027230 */ /* 0x100fe20000004100 */
        /* <DEDUP_REMOVED lines=13> */
.L_x_610:
[----:B------:R-:W-:Y:S05]  /*5ee0*/  BSYNC B0 ;  /* 0x0000000000007941 */ /* 0x000fea0003800000 */
.L_x_609:
        /* <DEDUP_REMOVED lines=24> */
.L_x_614:
[----:B------:R-:W-:Y:S05]  /*6070*/  BSYNC B0 ;  /* 0x0000000000007941 */ /* 0x000fea0003800000 */
.L_x_613:
[----:B------:R-:W-:Y:S01]  /*6080*/  BAR.SYNC.DEFER_BLOCKING 0x0 ;  /* 0x0000000000007b1d */ /* 0x000fe20000010000 */
[----:B------:R-:W-:-:S05]  /*6090*/  ISETP.GT.U32.AND P6, PT, R0, 0xe, PT ;  /* 0x0000000e0000780c */ /* 0x000fca0003fc4070 */
[----:B------:R-:W-:Y:S01]  /*60a0*/  BSSY B0, `(.L_x_615) ;  /* 0x0000013000007945 */ /* 0x000fe20003800000 */
[----:B------:R-:W-:Y:S05]  /*60b0*/  @P3 BRA `(.L_x_616) ;  /* 0x0000011000003947 */ /* 0x000fea0003800000 */
[----:B0-----:R-:W0:Y:S02]  /*60c0*/  LDS.128 R8, [R3] ;  /* 0x0000000003087984 */ /* 0x001e240000000c00 */
[--C-:B0-----:R-:W-:Y:S02]  /*60d0*/  HADD2.F32 R2, -RZ, R9.reuse.H0_H0 ;  /* 0x20000009ff027230 */ /* 0x101fe40000004100 */
[--C-:B------:R-:W-:Y:S02]  /*60e0*/  HADD2.F32 R0, -RZ, R8.reuse.H0_H0 ;  /* 0x20000008ff007230 */ /* 0x100fe40000004100 */
[----:B------:R-:W-:Y:S01]  /*60f0*/  HADD2.F32 R5, -RZ, R8.H1_H1 ;  /* 0x30000008ff057230 */ /* 0x000fe20000004100 */
[----:B------:R-:W-:Y:S01]  /*6100*/  FADD.FTZ R43, R43, R2 ;  /* 0x000000022b2b7221 */ /* 0x000fe20000010000 */
[----:B------:R-:W-:Y:S01]  /*6110*/  HADD2.F32 R9, -RZ, R9.H1_H1 ;  /* 0x30000009ff097230 */ /* 0x000fe20000004100 */
[----:B------:R-:W-:Y:S01]  /*6120*/  FADD.FTZ R45, R45, R0 ;  /* 0x000000002d2d7221 */ /* 0x000fe20000010000 */
[--C-:B------:R-:W-:Y:S01]  /*6130*/  HADD2.F32 R4, -RZ, R10.reuse.H0_H0 ;  /* 0x2000000aff047230 */ /* 0x100fe20000004100 */
[----:B------:R-:W-:Y:S01]  /*6140*/  FADD.FTZ R44, R44, R5 ;  /* 0x000000052c2c7221 */ /* 0x000fe20000010000 */
[----:B------:R-:W-:Y:S01]  /*6150*/  HADD2.F32 R13, -RZ, R10.H1_H1 ;  /* 0x3000000aff0d7230 */ /* 0x000fe20000004100 */
[----:B------:R-:W-:Y:S01]  /*6160*/  FADD.FTZ R42, R42, R9 ;  /* 0x000000092a2a7221 */ /* 0x000fe20000010000 */
[--C-:B------:R-:W-:Y:S01]  /*6170*/  HADD2.F32 R15, -RZ, R11.reuse.H0_H0 ;  /* 0x2000000bff0f7230 */ /* 0x100fe20000004100 */
[----:B------:R-:W-:Y:S01]  /*6180*/  FADD.FTZ R41, R41, R4 ;  /* 0x0000000429297221 */ /* 0x000fe20000010000 */
[----:B------:R-:W-:Y:S01]  /*6190*/  HADD2.F32 R6, -RZ, R11.H1_H1 ;  /* 0x3000000bff067230 */ /* 0x000fe20000004100 */
[----:B------:R-:W-:-:S02]  /*61a0*/  FADD.FTZ R40, R40, R13 ;  /* 0x0000000d28287221 */ /* 0x000fc40000010000 */
[----:B------:R-:W-:Y:S02]  /*61b0*/  FADD.FTZ R26, R26, R15 ;  /* 0x0000000f1a1a7221 */ /* 0x000fe40000010000 */
[----:B------:R-:W-:Y:S02]  /*61c0*/  FADD.FTZ R21, R21, R6 ;  /* 0x0000000615157221 */ /* 0x000fe40000010000 */
.L_x_616:
[----:B------:R-:W-:Y:S05]  /*61d0*/  BSYNC B0 ;  /* 0x0000000000007941 */ /* 0x000fea0003800000 */
.L_x_615:
        /* <DEDUP_REMOVED lines=8> */
.L_x_618:
[----:B------:R-:W-:Y:S05]  /*6260*/  BSYNC B0 ;  /* 0x0000000000007941 */ /* 0x000fea0003800000 */
.L_x_617:
[----:B------:R-:W-:Y:S06]  /*6270*/  BAR.SYNC.DEFER_BLOCKING 0x0 ;  /* 0x0000000000007b1d */ /* 0x000fec0000010000 */
[----:B------:R-:W-:Y:S01]  /*6280*/  BSSY B0, `(.L_x_619) ;  /* 0x0000013000007945 */ /* 0x000fe20003800000 */
[----:B------:R-:W-:Y:S05]  /*6290*/  @P2 BRA `(.L_x_620) ;  /* 0x0000011000002947 */ /* 0x000fea0003800000 */
[----:B0-----:R-:W0:Y:S02]  /*62a0*/  LDS.128 R8, [R3] ;  /* 0x0000000003087984 */ /* 0x001e240000000c00 */
[----:B0-----:R-:W-:Y:S02]  /*62b0*/  HADD2.F32 R2, -RZ, R9.H0_H0 ;  /* 0x20000009ff027230 */ /* 0x001fe40000004100 */
[----:B------:R-:W-:-:S02]  /*62c0*/  HADD2.F32 R0, -RZ, R8.H0_H0 ;  /* 0x20000008ff007230 */ /* 0x000fc40000004100 */
        /* <DEDUP_REMOVED lines=14> */
.L_x_620:
[----:B------:R-:W-:Y:S05]  /*63b0*/  BSYNC B0 ;  /* 0x0000000000007941 */ /* 0x000fea0003800000 */
.L_x_619:
        /* <DEDUP_REMOVED lines=8> */
.L_x_622:
[----:B------:R-:W-:Y:S05]  /*6440*/  BSYNC B0 ;  /* 0x0000000000007941 */ /* 0x000fea0003800000 */
.L_x_621:
[----:B------:R-:W-:Y:S01]  /*6450*/  BAR.SYNC.DEFER_BLOCKING 0x0 ;  /* 0x0000000000007b1d */ /* 0x000fe20000010000 */
[----:B------:R-:W-:-:S05]  /*6460*/  ISETP.GT.AND P2, PT, R19, 0xf, PT ;  /* 0x0000000f1300780c */ /* 0x000fca0003f44270 */
[----:B------:R-:W-:Y:S08]  /*6470*/  BSSY B0, `(.L_x_623) ;  /* 0x0000013000007945 */ /* 0x000ff00003800000 */
[----:B------:R-:W-:Y:S05]  /*6480*/  @P2 BRA `(.L_x_624) ;  /* 0x0000011000002947 */ /* 0x000fea0003800000 */
[----:B0-----:R-:W0:Y:S02]  /*6490*/  LDS.128 R8, [R3] ;  /* 0x0000000003087984 */ /* 0x001e240000000c00 */
[----:B0-----:R-:W-:-:S02]  /*64a0*/  HADD2.F32 R2, -RZ, R9.H0_H0 ;  /* 0x20000009ff027230 */ /* 0x001fc40000004100 */
        /* <DEDUP_REMOVED lines=15> */
.L_x_624:
[----:B------:R-:W-:Y:S05]  /*65a0*/  BSYNC B0 ;  /* 0x0000000000007941 */ /* 0x000fea0003800000 */
.L_x_623:
        /* <DEDUP_REMOVED lines=8> */
.L_x_626:
[----:B------:R-:W-:Y:S05]  /*6630*/  BSYNC B0 ;  /* 0x0000000000007941 */ /* 0x000fea0003800000 */
.L_x_625:
        /* <DEDUP_REMOVED lines=20> */
.L_x_628:
[----:B------:R-:W-:Y:S05]  /*6780*/  BSYNC B0 ;  /* 0x0000000000007941 */ /* 0x000fea0003800000 */
.L_x_627:
        /* <DEDUP_REMOVED lines=16> */
.L_x_629:
[----:B------:R-:W-:Y:S02]  /*6890*/  IMAD.MOV.U32 R2, RZ, RZ, c[0x0][0x250] ;  /* 0x00009400ff027624 */ /* 0x000fe400078e00ff */
        /* <DEDUP_REMOVED lines=20> */
[----:B--2---:R-:W-:Y:S01]  /*69e0*/  PRMT R4, R42, 0x8880, RZ ;  /* 0x000088802a047816 */ /* 0x004fe200000000ff */
[----:B------:R-:W1:Y:S01]  /*69f0*/  F2I.S8.NTZ R40, R40 ;  /* 0x0000002800287305 */ /* 0x000e620000202100 */
[----:B------:R-:W-:Y:S02]  /*6a00*/  LOP3.LUT R8, R3, 0xff, RZ, 0xc0, !PT ;  /* 0x000000ff03087812 */ /* 0x000fe400078ec0ff */
[----:B------:R-:W-:-:S02]  /*6a10*/  PRMT R4, R4, 0x7710, RZ ;  /* 0x0000771004047816 */ /* 0x000fc400000000ff */
[----:B------:R-:W-:Y:S02]  /*6a20*/  SHF.L.U64.HI R3, R9, 0x8, RZ ;  /* 0x0000000809037819 */ /* 0x000fe400000102ff */
[----:B------:R-:W-:Y:S01]  /*6a30*/  LOP3.LUT R6, R4, 0xff, RZ, 0xc0, !PT ;  /* 0x000000ff04067812 */ /* 0x000fe200078ec0ff */
[----:B------:R-:W2:Y:S01]  /*6a40*/  F2I.S8.NTZ R45, R45 ;  /* 0x0000002d002d7305 */ /* 0x000ea20000202100 */
        /* <DEDUP_REMOVED lines=30> */
.L_x_528:
[----:B------:R-:W-:Y:S01]  /*6c30*/  IMAD.MOV.U32 R75, RZ, RZ, R3 ;  /* 0x000000ffff4b7224 */ /* 0x000fe200078e0003 */
[----:B------:R-:W-:Y:S01]  /*6c40*/  MOV R72, 0x6c90 ;  /* 0x00006c9000487802 */ /* 0x000fe20000000f00 */
[----:B------:R-:W-:Y:S02]  /*6c50*/  IMAD.MOV.U32 R76, RZ, RZ, 0x10 ;  /* 0x00000010ff4c7424 */ /* 0x000fe400078e00ff */
[----:B------:R-:W-:Y:S02]  /*6c60*/  IMAD.MOV.U32 R77, RZ, RZ, 0x1f ;  /* 0x0000001fff4d7424 */ /* 0x000fe400078e00ff */
[----:B------:R-:W-:Y:S02]  /*6c70*/  IMAD.MOV.U32 R78, RZ, RZ, -0x1 ;  /* 0xffffffffff4e7424 */ /* 0x000fe400078e00ff */
[----:B-1----:R-:W-:Y:S05]  /*6c80*/  CALL.REL.NOINC `($__internal_4_$__cuda_sm70_shflsync_bfly_p) ;  /* 0x0000045000007944 */ /* 0x002fea0003c00000 */
[----:B-1----:R-:W-:Y:S01]  /*6c90*/  IMAD.MOV.U32 R0, RZ, RZ, R75 ;  /* 0x000000ffff007224 */ /* 0x002fe200078e004b */
[----:B0-----:R-:W-:Y:S05]  /*6ca0*/  BRA `(.L_x_630) ;  /* 0xffffab5000007947 */ /* 0x001fea000383ffff */
.L_x_529:
[----:B------:R-:W-:Y:S01]  /*6cb0*/  MOV R75, R6 ;  /* 0x00000006004b7202 */ /* 0x000fe20000000f00 */
[----:B------:R-:W-:Y:S01]  /*6cc0*/  IMAD.MOV.U32 R76, RZ, RZ, 0x8 ;  /* 0x00000008ff4c7424 */ /* 0x000fe200078e00ff */
[----:B------:R-:W-:Y:S01]  /*6cd0*/  MOV R72, 0x6d10 ;  /* 0x00006d1000487802 */ /* 0x000fe20000000f00 */
[----:B------:R-:W-:-:S02]  /*6ce0*/  IMAD.MOV.U32 R77, RZ, RZ, 0x1f ;  /* 0x0000001fff4d7424 */ /* 0x000fc400078e00ff */
[----:B------:R-:W-:Y:S02]  /*6cf0*/  IMAD.MOV.U32 R78, RZ, RZ, -0x1 ;  /* 0xffffffffff4e7424 */ /* 0x000fe400078e00ff */
[----:B01----:R-:W-:Y:S05]  /*6d00*/  CALL.REL.NOINC `($__internal_4_$__cuda_sm70_shflsync_bfly_p) ;  /* 0x000003d000007944 */ /* 0x003fea0003c00000 */
[----:B-1----:R-:W-:Y:S01]  /*6d10*/  FADD.FTZ R6, R6, R75 ;  /* 0x0000004b06067221 */ /* 0x002fe20000010000 */
[----:B------:R-:W-:Y:S01]  /*6d20*/  MOV R72, 0x6d80 ;  /* 0x00006d8000487802 */ /* 0x000fe20000000f00 */
[----:B0-----:R-:W-:Y:S02]  /*6d30*/  IMAD.MOV.U32 R76, RZ, RZ, 0x4 ;  /* 0x00000004ff4c7424 */ /* 0x001fe400078e00ff */
[----:B------:R-:W-:Y:S02]  /*6d40*/  IMAD.MOV.U32 R77, RZ, RZ, 0x1f ;  /* 0x0000001fff4d7424 */ /* 0x000fe400078e00ff */
[----:B------:R-:W-:Y:S02]  /*6d50*/  IMAD.MOV.U32 R78, RZ, RZ, -0x1 ;  /* 0xffffffffff4e7424 */ /* 0x000fe400078e00ff */
[----:B------:R-:W-:Y:S02]  /*6d60*/  IMAD.MOV.U32 R75, RZ, RZ, R6 ;  /* 0x000000ffff4b7224 */ /* 0x000fe400078e0006 */
[----:B------:R-:W-:Y:S05]  /*6d70*/  CALL.REL.NOINC `($__internal_4_$__cuda_sm70_shflsync_bfly_p) ;  /* 0x0000036000007944 */ /* 0x000fea0003c00000 */
[----:B-1----:R-:W-:Y:S01]  /*6d80*/  FADD.FTZ R4, R6, R75 ;  /* 0x0000004b06047221 */ /* 0x002fe20000010000 */
[----:B------:R-:W-:Y:S01]  /*6d90*/  MOV R72, 0x6df0 ;  /* 0x00006df000487802 */ /* 0x000fe20000000f00 */
[----:B0-----:R-:W-:-:S02]  /*6da0*/  IMAD.MOV.U32 R76, RZ, RZ, 0x2 ;  /* 0x00000002ff4c7424 */ /* 0x001fc400078e00ff */
[----:B------:R-:W-:Y:S02]  /*6db0*/  IMAD.MOV.U32 R77, RZ, RZ, 0x1f ;  /* 0x0000001fff4d7424 */ /* 0x000fe400078e00ff */
[----:B------:R-:W-:Y:S02]  /*6dc0*/  IMAD.MOV.U32 R78, RZ, RZ, -0x1 ;  /* 0xffffffffff4e7424 */ /* 0x000fe400078e00ff */
[----:B------:R-:W-:Y:S02]  /*6dd0*/  IMAD.MOV.U32 R75, RZ, RZ, R4 ;  /* 0x000000ffff4b7224 */ /* 0x000fe400078e0004 */
[----:B------:R-:W-:Y:S05]  /*6de0*/  CALL.REL.NOINC `($__internal_4_$__cuda_sm70_shflsync_bfly_p) ;  /* 0x000002f000007944 */ /* 0x000fea0003c00000 */
[----:B-1----:R-:W-:Y:S01]  /*6df0*/  FADD.FTZ R4, R4, R75 ;  /* 0x0000004b04047221 */ /* 0x002fe20000010000 */
[----:B------:R-:W-:Y:S01]  /*6e00*/  MOV R72, 0x6e60 ;  /* 0x00006e6000487802 */ /* 0x000fe20000000f00 */
[----:B0-----:R-:W-:Y:S02]  /*6e10*/  IMAD.MOV.U32 R76, RZ, RZ, 0x1 ;  /* 0x00000001ff4c7424 */ /* 0x001fe400078e00ff */
[----:B------:R-:W-:Y:S02]  /*6e20*/  IMAD.MOV.U32 R77, RZ, RZ, 0x1f ;  /* 0x0000001fff4d7424 */ /* 0x000fe400078e00ff */
[----:B------:R-:W-:-:S02]  /*6e30*/  IMAD.MOV.U32 R78, RZ, RZ, -0x1 ;  /* 0xffffffffff4e7424 */ /* 0x000fc400078e00ff */
[----:B------:R-:W-:Y:S02]  /*6e40*/  IMAD.MOV.U32 R75, RZ, RZ, R4 ;  /* 0x000000ffff4b7224 */ /* 0x000fe400078e0004 */
[----:B------:R-:W-:Y:S05]  /*6e50*/  CALL.REL.NOINC `($__internal_4_$__cuda_sm70_shflsync_bfly_p) ;  /* 0x0000028000007944 */ /* 0x000fea0003c00000 */
[----:B-1----:R-:W-:Y:S01]  /*6e60*/  IMAD.MOV.U32 R5, RZ, RZ, R75 ;  /* 0x000000ffff057224 */ /* 0x002fe200078e004b */
[----:B0-----:R-:W-:Y:S05]  /*6e70*/  BRA `(.L_x_631) ;  /* 0xffffaa1000007947 */ /* 0x001fea000383ffff */
.L_x_551:
[----:B------:R-:W-:Y:S01]  /*6e80*/  IMAD.MOV.U32 R75, RZ, RZ, R79 ;  /* 0x000000ffff4b7224 */ /* 0x000fe200078e004f */
[----:B------:R-:W-:Y:S01]  /*6e90*/  MOV R72, 0x6ee0 ;  /* 0x00006ee000487802 */ /* 0x000fe20000000f00 */
[----:B0-----:R-:W-:Y:S02]  /*6ea0*/  IMAD.MOV.U32 R76, RZ, RZ, 0x1 ;  /* 0x00000001ff4c7424 */ /* 0x001fe400078e00ff */
[----:B------:R-:W-:Y:S02]  /*6eb0*/  IMAD.MOV.U32 R77, RZ, RZ, 0x1f ;  /* 0x0000001fff4d7424 */ /* 0x000fe400078e00ff */
[----:B------:R-:W-:Y:S02]  /*6ec0*/  IMAD.MOV.U32 R78, RZ, RZ, -0x1 ;  /* 0xffffffffff4e7424 */ /* 0x000fe400078e00ff */
[----:B------:R-:W-:Y:S05]  /*6ed0*/  CALL.REL.NOINC `($__internal_4_$__cuda_sm70_shflsync_bfly_p) ;  /* 0x0000020000007944 */ /* 0x000fea0003c00000 */
[----:B-1----:R-:W-:Y:S01]  /*6ee0*/  IMAD.MOV.U32 R72, RZ, RZ, R75 ;  /* 0x000000ffff487224 */ /* 0x002fe200078e004b */
[----:B0-----:R-:W-:Y:S05]  /*6ef0*/  BRA `(.L_x_632) ;  /* 0xffffbf6000007947 */ /* 0x001fea000383ffff */
.L_x_555:
[----:B------:R-:W-:Y:S01]  /*6f00*/  IMAD.MOV.U32 R75, RZ, RZ, R0 ;  /* 0x000000ffff4b7224 */ /* 0x000fe200078e0000 */
[----:B------:R-:W-:Y:S01]  /*6f10*/  MOV R72, 0x6f60 ;  /* 0x00006f6000487802 */ /* 0x000fe20000000f00 */
[----:B------:R-:W-:-:S02]  /*6f20*/  IMAD.MOV.U32 R76, RZ, RZ, 0x10 ;  /* 0x00000010ff4c7424 */ /* 0x000fc400078e00ff */
[----:B------:R-:W-:Y:S02]  /*6f30*/  IMAD.MOV.U32 R77, RZ, RZ, 0x1f ;  /* 0x0000001fff4d7424 */ /* 0x000fe400078e00ff */
[----:B------:R-:W-:Y:S02]  /*6f40*/  IMAD.MOV.U32 R78, RZ, RZ, -0x1 ;  /* 0xffffffffff4e7424 */ /* 0x000fe400078e00ff */
[----:B01234-:R-:W-:Y:S05]  /*6f50*/  CALL.REL.NOINC `($__internal_4_$__cuda_sm70_shflsync_bfly_p) ;  /* 0x0000018000007944 */ /* 0x01ffea0003c00000 */
[----:B-1----:R-:W-:Y:S01]  /*6f60*/  IMAD.MOV.U32 R3, RZ, RZ, R75 ;  /* 0x000000ffff037224 */ /* 0x002fe200078e004b */
[----:B0-----:R-:W-:Y:S05]  /*6f70*/  BRA `(.L_x_633) ;  /* 0xffffc15000007947 */ /* 0x001fea000383ffff */
.L_x_556:
[----:B------:R-:W-:Y:S01]  /*6f80*/  IMAD.MOV.U32 R75, RZ, RZ, R7 ;  /* 0x000000ffff4b7224 */ /* 0x000fe200078e0007 */
[----:B------:R-:W-:Y:S01]  /*6f90*/  MOV R72, 0x6fe0 ;  /* 0x00006fe000487802 */ /* 0x000fe20000000f00 */
[----:B------:R-:W-:Y:S02]  /*6fa0*/  IMAD.MOV.U32 R76, RZ, RZ, 0x8 ;  /* 0x00000008ff4c7424 */ /* 0x000fe400078e00ff */
[----:B------:R-:W-:Y:S02]  /*6fb0*/  IMAD.MOV.U32 R77, RZ, RZ, 0x1f ;  /* 0x0000001fff4d7424 */ /* 0x000fe400078e00ff */
[----:B------:R-:W-:Y:S02]  /*6fc0*/  IMAD.MOV.U32 R78, RZ, RZ, -0x1 ;  /* 0xffffffffff4e7424 */ /* 0x000fe400078e00ff */
[----:B012-4-:R-:W-:Y:S05]  /*6fd0*/  CALL.REL.NOINC `($__internal_4_$__cuda_sm70_shflsync_bfly_p) ;  /* 0x0000010000007944 */ /* 0x017fea0003c00000 */
[----:B-1----:R-:W-:Y:S01]  /*6fe0*/  FMNMX.FTZ R0, R7, R75, !PT ;  /* 0x0000004b07007209 */ /* 0x002fe20007810000 */
[----:B0-----:R-:W-:Y:S01]  /*6ff0*/  IMAD.MOV.U32 R76, RZ, RZ, 0x4 ;  /* 0x00000004ff4c7424 */ /* 0x001fe200078e00ff */
[----:B------:R-:W-:Y:S01]  /*7000*/  MOV R72, 0x7050 ;  /* 0x0000705000487802 */ /* 0x000fe20000000f00 */
[----:B------:R-:W-:-:S02]  /*7010*/  IMAD.MOV.U32 R77, RZ, RZ, 0x1f ;  /* 0x0000001fff4d7424 */ /* 0x000fc400078e00ff */
[----:B------:R-:W-:Y:S02]  /*7020*/  IMAD.MOV.U32 R78, RZ, RZ, -0x1 ;  /* 0xffffffffff4e7424 */ /* 0x000fe400078e00ff */
[----:B------:R-:W-:Y:S02]  /*7030*/  IMAD.MOV.U32 R75, RZ, RZ, R0 ;  /* 0x000000ffff4b7224 */ /* 0x000fe400078e0000 */
[----:B------:R-:W-:Y:S05]  /*7040*/  CALL.REL.NOINC `($__internal_4_$__cuda_sm70_shflsync_bfly_p) ;  /* 0x0000009000007944 */ /* 0x000fea0003c00000 */
[----:B-1----:R-:W-:Y:S01]  /*7050*/  FMNMX.FTZ R3, R0, R75, !PT ;  /* 0x0000004b00037209 */ /* 0x002fe20007810000 */
[----:B0-----:R-:W-:Y:S01]  /*7060*/  IMAD.MOV.U32 R76, RZ, RZ, 0x2 ;  /* 0x00000002ff4c7424 */ /* 0x001fe200078e00ff */
[----:B------:R-:W-:Y:S01]  /*7070*/  MOV R72, 0x70c0 ;  /* 0x000070c000487802 */ /* 0x000fe20000000f00 */
[----:B------:R-:W-:Y:S02]  /*7080*/  IMAD.MOV.U32 R77, RZ, RZ, 0x1f ;  /* 0x0000001fff4d7424 */ /* 0x000fe400078e00ff */
[----:B------:R-:W-:Y:S02]  /*7090*/  IMAD.MOV.U32 R78, RZ, RZ, -0x1 ;  /* 0xffffffffff4e7424 */ /* 0x000fe400078e00ff */
[----:B------:R-:W-:Y:S02]  /*70a0*/  IMAD.MOV.U32 R75, RZ, RZ, R3 ;  /* 0x000000ffff4b7224 */ /* 0x000fe400078e0003 */
[----:B------:R-:W-:Y:S05]  /*70b0*/  CALL.REL.NOINC `($__internal_4_$__cuda_sm70_shflsync_bfly_p) ;  /* 0x0000002000007944 */ /* 0x000fea0003c00000 */
[----:B-1----:R-:W-:Y:S01]  /*70c0*/  IMAD.MOV.U32 R6, RZ, RZ, R75 ;  /* 0x000000ffff067224 */ /* 0x002fe200078e004b */
[----:B0-----:R-:W-:Y:S05]  /*70d0*/  BRA `(.L_x_634) ;  /* 0xffffc06000007947 */ /* 0x001fea000383ffff */
        .weak           $__internal_4_$__cuda_sm70_shflsync_bfly_p
        .type           $__internal_4_$__cuda_sm70_shflsync_bfly_p,@function
        .size           $__internal_4_$__cuda_sm70_shflsync_bfly_p,(.L_x_2427 - $__internal_4_$__cuda_sm70_shflsync_bfly_p)
$__internal_4_$__cuda_sm70_shflsync_bfly_p:
[----:B------:R-:W-:Y:S01]  /*70e0*/  IMAD.MOV.U32 R73, RZ, RZ, 0x0 ;  /* 0x00000000ff497424 */ /* 0x000fe200078e00ff */
[----:B------:R-:W-:Y:S04]  /*70f0*/  WARPSYNC R78 ;  /* 0x0000004e00007348 */ /* 0x000fe80003800000 */
[----:B------:R0:W1:Y:S01]  /*7100*/  SHFL.BFLY PT, R75, R75, R76, R77 ;  /* 0x0c00004c4b4b7389 */ /* 0x00006200000e004d */
[----:B------:R-:W-:Y:S05]  /*7110*/  RET.REL.NODEC R72 `(_ZN4mmha33masked_multihead_attention_kernelItLi64ELi64ELi2ELi8ELi128ELb1ELb0EEEv26Multihead_attention_paramsIT_XT5_EE) ;  /* 0xffff8ee048007950 */ /* 0x000fea0003c3ffff */
.L_x_635:
        /* <DEDUP_REMOVED lines=14> */
.L_x_2427:


//--------------------- .text._ZN4mmha33masked_multihead_attention_kernelItLi64ELi64ELi4ELi8ELi64ELb1ELb0EEEv26Multihead_attention_paramsIT_XT5_EE --------------------------
	.section	.text._ZN4mmha33masked_multihead_attention_kernelItLi64ELi64ELi4ELi8ELi64ELb1ELb0EEEv26Multihead_attention_paramsIT_XT5_EE,"ax",@progbits
	.sectioninfo	@"SHI_REGISTERS=64"
	.align	128
        .global         _ZN4mmha33masked_multihead_attention_kernelItLi64ELi64ELi4ELi8ELi64ELb1ELb0EEEv26Multihead_attention_paramsIT_XT5_EE
        .type           _ZN4mmha33masked_multihead_attention_kernelItLi64ELi64ELi4ELi8ELi64ELb1ELb0EEEv26Multihead_attention_paramsIT_XT5_EE,@function
        .size           _ZN4mmha33masked_multihead_attention_kernelItLi64ELi64ELi4ELi8ELi64ELb1ELb0EEEv26Multihead_attention_paramsIT_XT5_EE,(.L_x_2428 - _ZN4mmha33masked_multihead_attention_kernelItLi64ELi64ELi4ELi8ELi64ELb1ELb0EEEv26Multihead_attention_paramsIT_XT5_EE)
        .other          _ZN4mmha33masked_multihead_attention_kernelItLi64ELi64ELi4ELi8ELi64ELb1ELb0EEEv26Multihead_attention_paramsIT_XT5_EE,@"STO_CUDA_ENTRY STV_DEFAULT"
_ZN4mmha33masked_multihead_attention_kernelItLi64ELi64ELi4ELi8ELi64ELb1ELb0EEEv26Multihead_attention_paramsIT_XT5_EE:
.text._ZN4mmha33masked_multihead_attention_kernelItLi64ELi64ELi4ELi8ELi64ELb1ELb0EEEv26Multihead_attention_paramsIT_XT5_EE:
        /* <DEDUP_REMOVED lines=11> */
.L_x_636:
[----:B------:R-:W-:Y:S02]  /*00b0*/  IABS R5, c[0x0][0x1d0] ;  /* 0x0000740000057a13 */ /* 0x000fe40000000000 */
[----:B------:R-:W-:Y:S02]  /*00c0*/  ISETP.NE.U32.AND P0, PT, RZ, c[0x0][0x240], PT ;  /* 0x00009000ff007a0c */ /* 0x000fe40003f05070 */
[----:B------:R-:W1:Y:S02]  /*00d0*/  I2F.RP R0, R5 ;  /* 0x0000000500007306 */ /* 0x000e640000209400 */
[----:B------:R-:W-:-:S04]  /*00e0*/  ISETP.NE.AND.EX P0, PT, RZ, c[0x0][0x244], PT, P0 ;  /* 0x00009100ff007a0c */ /* 0x000fc80003f05300 */
[----:B------:R-:W-:Y:S02]  /*00f0*/  ISETP.EQ.AND P4, PT, RZ, c[0x0][0x1ec], P0 ;  /* 0x00007b00ff007a0c */ /* 0x000fe40000782270 */
[----:B-1----:R-:W1:Y:S01]  /*0100*/  MUFU.RCP R0, R0 ;  /* 0x0000000000007308 */ /* 0x002e620000001000 */
[----:B------:R-:W2:Y:S04]  /*0110*/  S2R R16, SR_TID.X ;  /* 0x0000000000107919 */ /* 0x000ea80000002100 */
[----:B------:R-:W3:Y:S01]  /*0120*/  S2R R27, SR_CTAID.X ;  /* 0x00000000001b7919 */ /* 0x000ee20000002500 */
[----:B------:R-:W-:Y:S01]  /*0130*/  IMAD.MOV.U32 R32, RZ, RZ, RZ ;  /* 0x000000ffff207224 */ /* 0x000fe200078e00ff */
[----:B------:R-:W-:Y:S02]  /*0140*/  ISETP.EQ.U32.AND P0, PT, RZ, c[0x0][0x170], PT ;  /* 0x00005c00ff007a0c */ /* 0x000fe40003f02070 */
[----:B------:R-:W-:-:S02]  /*0150*/  IABS R20, c[0x0][0x1d4] ;  /* 0x0000750000147a13 */ /* 0x000fc40000000000 */
[----:B0-----:R-:W-:Y:S01]  /*0160*/  SHF.R.S32.HI R11, RZ, 0x1f, R24 ;  /* 0x0000001fff0b7819 */ /* 0x001fe20000011418 */
[----:B------:R-:W-:Y:S02]  /*0170*/  IMAD.MOV.U32 R25, RZ, RZ, RZ ;  /* 0x000000ffff197224 */ /* 0x000fe400078e00ff */
[----:B------:R-:W-:Y:S01]  /*0180*/  IMAD.MOV.U32 R29, RZ, RZ, RZ ;  /* 0x000000ffff1d7224 */ /* 0x000fe200078e00ff */
[----:B------:R-:W-:Y:S01]  /*0190*/  BSSY B0, `(.L_x_637) ;  /* 0x000006a000007945 */ /* 0x000fe20003800000 */
[----:B-1----:R-:W-:Y:S02]  /*01a0*/  IADD3 R2, R0, 0xffffffe, RZ ;  /* 0x0ffffffe00027810 */ /* 0x002fe40007ffe0ff */
[----:B------:R-:W-:Y:S02]  /*01b0*/  P2R R22, PR, RZ, 0x10 ;  /* 0x00000010ff167803 */ /* 0x000fe40000000000 */
[----:B------:R0:W1:Y:S02]  /*01c0*/  F2I.FTZ.U32.TRUNC.NTZ R3, R2 ;  /* 0x0000000200037305 */ /* 0x000064000021f000 */
[----:B0-----:R-:W-:-:S02]  /*01d0*/  IMAD.MOV.U32 R2, RZ, RZ, RZ ;  /* 0x000000ffff027224 */ /* 0x001fc400078e00ff */
[----:B-1----:R-:W-:-:S04]  /*01e0*/  IMAD.MOV R4, RZ, RZ, -R3 ;  /* 0x000000ffff047224 */ /* 0x002fc800078e0a03 */
[----:B------:R-:W-:Y:S01]  /*01f0*/  IMAD R7, R4, R5, RZ ;  /* 0x0000000504077224 */ /* 0x000fe200078e02ff */
[----:B------:R-:W-:-:S03]  /*0200*/  IABS R4, R24 ;  /* 0x0000001800047213 */ /* 0x000fc60000000000 */
[----:B------:R-:W-:-:S04]  /*0210*/  IMAD.HI.U32 R3, R3, R7, R2 ;  /* 0x0000000703037227 */ /* 0x000fc800078e0002 */
[----:B------:R-:W-:Y:S02]  /*0220*/  IMAD.MOV.U32 R7, RZ, RZ, 0x4 ;  /* 0x00000004ff077424 */ /* 0x000fe400078e00ff */
[----:B------:R-:W-:-:S04]  /*0230*/  IMAD.HI.U32 R34, R3, R4, RZ ;  /* 0x0000000403227227 */ /* 0x000fc800078e00ff */
[----:B------:R-:W-:-:S04]  /*0240*/  IMAD.MOV R0, RZ, RZ, -R34 ;  /* 0x000000ffff007224 */ /* 0x000fc800078e0a22 */
[----:B------:R-:W-:-:S05]  /*0250*/  IMAD R0, R5, R0, R4 ;  /* 0x0000000005007224 */ /* 0x000fca00078e0204 */
[----:B------:R-:W-:-:S13]  /*0260*/  ISETP.GT.U32.AND P2, PT, R5, R0, PT ;  /* 0x000000000500720c */ /* 0x000fda0003f44070 */
[----:B------:R-:W-:Y:S01]  /*0270*/  @!P2 IMAD.IADD R0, R0, 0x1, -R5 ;  /* 0x000000010000a824 */ /* 0x000fe200078e0a05 */
[----:B------:R-:W-:Y:S02]  /*0280*/  @!P2 IADD3 R34, R34, 0x1, RZ ;  /* 0x000000012222a810 */ /* 0x000fe40007ffe0ff */
[----:B------:R-:W-:Y:S02]  /*0290*/  ISETP.NE.AND P2, PT, RZ, c[0x0][0x1d0], PT ;  /* 0x00007400ff007a0c */ /* 0x000fe40003f45270 */
[----:B------:R-:W-:Y:S01]  /*02a0*/  ISETP.GE.U32.AND P1, PT, R0, R5, PT ;  /* 0x000000050000720c */ /* 0x000fe20003f26070 */
[C---:B------:R-:W-:Y:S01]  /*02b0*/  IMAD.WIDE R4, R24.reuse, R7, c[0x0][0x278] ;  /* 0x00009e0018047625 */ /* 0x040fe200078e0207 */
[----:B------:R-:W-:-:S04]  /*02c0*/  LOP3.LUT R0, R24, c[0x0][0x1d0], RZ, 0x3c, !PT ;  /* 0x0000740018007a12 */ /* 0x000fc800078e3cff */
[----:B------:R0:W4:Y:S01]  /*02d0*/  LDG.E R39, [R4.64] ;  /* 0x0000002404277981 */ /* 0x000122000c1e1900 */
[----:B------:R-:W-:-:S06]  /*02e0*/  ISETP.GE.AND P3, PT, R0, RZ, PT ;  /* 0x000000ff0000720c */ /* 0x000fcc0003f66270 */
[----:B------:R-:W-:-:S07]  /*02f0*/  @P1 IADD3 R34, R34, 0x1, RZ ;  /* 0x0000000122221810 */ /* 0x000fce0007ffe0ff */
[----:B------:R-:W-:Y:S01]  /*0300*/  @!P3 IMAD.MOV R34, RZ, RZ, -R34 ;  /* 0x000000ffff22b224 */ /* 0x000fe200078e0a22 */
[----:B------:R-:W-:-:S05]  /*0310*/  @!P2 LOP3.LUT R34, RZ, c[0x0][0x1d0], RZ, 0x33, !PT ;  /* 0x00007400ff22aa12 */ /* 0x000fca00078e33ff */
[----:B------:R-:W-:-:S05]  /*0320*/  @P4 IMAD.WIDE R6, R34, R7, c[0x0][0x240] ;  /* 0x0000900022064625 */ /* 0x000fca00078e0207 */
[----:B------:R1:W4:Y:S01]  /*0330*/  @P4 LDG.E R2, [R6.64] ;  /* 0x0000002406024981 */ /* 0x000322000c1e1900 */
[----:B--2---:R-:W-:Y:S02]  /*0340*/  ISETP.GT.AND P5, PT, R16, 0x1f, PT ;  /* 0x0000001f1000780c */ /* 0x004fe40003fa4270 */
[----:B-1----:R-:W-:-:S04]  /*0350*/  SHF.R.S32.HI R7, RZ, 0x1f, R16 ;  /* 0x0000001fff077819 */ /* 0x002fc80000011410 */
[----:B------:R-:W-:-:S04]  /*0360*/  LEA.HI R7, R7, R16, RZ, 0x2 ;  /* 0x0000001007077211 */ /* 0x000fc800078f10ff */
[----:B------:R-:W-:Y:S01]  /*0370*/  LOP3.LUT R9, R7, 0x7ffffffc, RZ, 0xc0, !PT ;  /* 0x7ffffffc07097812 */ /* 0x000fe200078ec0ff */
[----:B---3--:R-:W-:Y:S01]  /*0380*/  IMAD R17, R24, c[0x0][0x1d8], R27 ;  /* 0x0000760018117a24 */ /* 0x008fe200078e021b */
[----:B------:R-:W-:-:S03]  /*0390*/  SHF.R.S32.HI R30, RZ, 0x2, R7 ;  /* 0x00000002ff1e7819 */ /* 0x000fc60000011407 */
[----:B------:R-:W-:Y:S02]  /*03a0*/  IMAD.IADD R28, R16, 0x1, -R9 ;  /* 0x00000001101c7824 */ /* 0x000fe400078e0a09 */
[----:B------:R-:W-:Y:S02]  /*03b0*/  IMAD.SHL.U32 R17, R17, 0x40, RZ ;  /* 0x0000004011117824 */ /* 0x000fe400078e00ff */
[----:B------:R-:W-:Y:S02]  /*03c0*/  IMAD.SHL.U32 R42, R28, 0x2, RZ ;  /* 0x000000021c2a7824 */ /* 0x000fe400078e00ff */
[----:B------:R-:W-:Y:S02]  /*03d0*/  IMAD R31, R30, 0x8, R17 ;  /* 0x000000081e1f7824 */ /* 0x000fe400078e0211 */
[----:B------:R-:W-:Y:S01]  /*03e0*/  @!P5 IMAD.MOV.U32 R7, RZ, RZ, 0x2 ;  /* 0x00000002ff07d424 */ /* 0x000fe200078e00ff */
[----:B------:R-:W-:Y:S01]  /*03f0*/  ISETP.EQ.OR.EX P0, PT, RZ, c[0x0][0x174], P5, P0 ;  /* 0x00005d00ff007a0c */ /* 0x000fe20002f02700 */
[----:B------:R-:W-:Y:S01]  /*0400*/  IMAD.SHL.U32 R15, R27, 0x40, RZ ;  /* 0x000000401b0f7824 */ /* 0x000fe200078e00ff */
[----:B------:R-:W-:Y:S01]  /*0410*/  P2R R0, PR, RZ, 0x20 ;  /* 0x00000020ff007803 */ /* 0x000fe20000000000 */
[----:B------:R-:W-:Y:S01]  /*0420*/  IMAD.SHL.U32 R0, R16, 0x2, RZ ;  /* 0x0000000210007824 */ /* 0x000fe200078e00ff */
[----:B------:R-:W1:Y:S03]  /*0430*/  I2F.RP R14, R20 ;  /* 0x00000014000e7306 */ /* 0x000e660000209400 */
[----:B------:R-:W-:-:S02]  /*0440*/  IMAD.IADD R8, R15, 0x1, R0 ;  /* 0x000000010f087824 */ /* 0x000fc400078e0200 */
[----:B------:R-:W-:-:S04]  /*0450*/  IMAD.MOV.U32 R3, RZ, RZ, RZ ;  /* 0x000000ffff037224 */ /* 0x000fc800078e00ff */
[----:B0-----:R-:W-:Y:S01]  /*0460*/  @!P0 IMAD.MOV.U32 R5, RZ, RZ, 0x2 ;  /* 0x00000002ff058424 */ /* 0x001fe200078e00ff */
[----:B------:R-:W-:-:S03]  /*0470*/  ISETP.NE.U32.AND P2, PT, RZ, c[0x0][0x1f8], PT ;  /* 0x00007e00ff007a0c */ /* 0x000fc60003f45070 */
[----:B------:R-:W-:-:S05]  /*0480*/  @!P0 IMAD.WIDE R4, R8, R5, c[0x0][0x170] ;  /* 0x00005c0008048625 */ /* 0x000fca00078e0205 */
[----:B------:R0:W5:Y:S01]  /*0490*/  @!P0 LDG.E R3, [R4.64] ;  /* 0x0000002404038981 */ /* 0x000162000c1e1900 */
[----:B----4-:R-:W-:-:S05]  /*04a0*/  IADD3 R18, R39, -0x1, RZ ;  /* 0xffffffff27127810 */ /* 0x010fca0007ffe0ff */
[----:B------:R-:W-:-:S04]  /*04b0*/  @!P5 IMAD R6, R18, 0x8, R42 ;  /* 0x000000081206d824 */ /* 0x000fc800078e022a */
[----:B------:R-:W-:-:S04]  /*04c0*/  @!P5 IMAD R6, R31, c[0x0][0x1d4], R6 ;  /* 0x000075001f06da24 */ /* 0x000fc800078e0206 */
[----:B------:R-:W-:-:S05]  /*04d0*/  @!P5 IMAD.WIDE R6, R6, R7, c[0x0][0x198] ;  /* 0x000066000606d625 */ /* 0x000fca00078e0207 */
[----:B------:R2:W5:Y:S01]  /*04e0*/  @!P5 LDG.E R32, [R6.64] ;  /* 0x000000240620d981 */ /* 0x000562000c1e1900 */
[----:B------:R-:W-:Y:S02]  /*04f0*/  ISETP.NE.AND.EX P0, PT, RZ, c[0x0][0x1fc], PT, P2 ;  /* 0x00007f00ff007a0c */ /* 0x000fe40003f05320 */
[----:B------:R-:W-:Y:S01]  /*0500*/  ISETP.LT.AND P2, PT, R16, 0x20, P4 ;  /* 0x000000201000780c */ /* 0x000fe20002741270 */
[----:B-1----:R-:W1:-:S12]  /*0510*/  MUFU.RCP R14, R14 ;  /* 0x0000000e000e7308 */ /* 0x002e580000001000 */
[----:B0-----:R-:W-:Y:S01]  /*0520*/  @P2 IMAD R5, R2, c[0x0][0x1d8], R27 ;  /* 0x0000760002052a24 */ /* 0x001fe200078e021b */
[----:B------:R-:W-:Y:S01]  /*0530*/  @P0 LEA R4, P3, R24, c[0x0][0x1f8], 0x2 ;  /* 0x00007e0018040a11 */ /* 0x000fe200078610ff */
[----:B------:R-:W-:Y:S02]  /*0540*/  @P2 IMAD.MOV.U32 R13, RZ, RZ, 0x2 ;  /* 0x00000002ff0d2424 */ /* 0x000fe400078e00ff */
[----:B------:R-:W-:Y:S01]  /*0550*/  @P2 IMAD R10, R5, 0x40, R0 ;  /* 0x00000040050a2824 */ /* 0x000fe200078e0200 */
[----:B-1----:R-:W-:Y:S02]  /*0560*/  IADD3 R12, R14, 0xffffffe, RZ ;  /* 0x0ffffffe0e0c7810 */ /* 0x002fe40007ffe0ff */
[----:B------:R-:W-:Y:S01]  /*0570*/  @P0 LEA.HI.X R5, R24, c[0x0][0x1fc], R11, 0x2, P3 ;  /* 0x00007f0018050a11 */ /* 0x000fe200018f140b */
[----:B------:R-:W-:Y:S02]  /*0580*/  @P2 IMAD.WIDE R10, R10, R13, c[0x0][0x230] ;  /* 0x00008c000a0a2625 */ /* 0x000fe400078e020d */
[----:B------:R0:W1:Y:S02]  /*0590*/  F2I.FTZ.U32.TRUNC.NTZ R13, R12 ;  /* 0x0000000c000d7305 */ /* 0x000064000021f000 */
[----:B------:R1:W5:Y:S01]  /*05a0*/  @P0 LDG.E R25, [R4.64] ;  /* 0x0000002404190981 */ /* 0x000362000c1e1900 */
[----:B------:R-:W-:-:S02]  /*05b0*/  IABS R19, R18 ;  /* 0x0000001200137213 */ /* 0x000fc40000000000 */
[----:B------:R-:W-:Y:S01]  /*05c0*/  ISETP.EQ.U32.AND P1, PT, RZ, c[0x0][0x180], PT ;  /* 0x00006000ff007a0c */ /* 0x000fe20003f22070 */
[----:B------:R3:W5:Y:S01]  /*05d0*/  @P2 LDG.E R21, [R10.64] ;  /* 0x000000240a152981 */ /* 0x000762000c1e1900 */
[----:B0-----:R-:W-:Y:S02]  /*05e0*/  IMAD.MOV.U32 R12, RZ, RZ, RZ ;  /* 0x000000ffff0c7224 */ /* 0x001fe400078e00ff */
[----:B-1----:R-:W-:-:S04]  /*05f0*/  IMAD.MOV R5, RZ, RZ, -R13 ;  /* 0x000000ffff057224 */ /* 0x002fc800078e0a0d */
[----:B------:R-:W-:-:S04]  /*0600*/  IMAD R5, R5, R20, RZ ;  /* 0x0000001405057224 */ /* 0x000fc800078e02ff */
[----:B------:R-:W-:Y:S01]  /*0610*/  IMAD.HI.U32 R13, R13, R5, R12 ;  /* 0x000000050d0d7227 */ /* 0x000fe200078e000c */
[----:B------:R-:W-:-:S05]  /*0620*/  ISETP.EQ.OR.EX P1, PT, RZ, c[0x0][0x184], P5, P1 ;  /* 0x00006100ff007a0c */ /* 0x000fca0002f22710 */
[----:B------:R-:W-:Y:S01]  /*0630*/  IMAD.HI.U32 R13, R13, R19, RZ ;  /* 0x000000130d0d7227 */ /* 0x000fe200078e00ff */
[----:B------:R-:W-:-:S03]  /*0640*/  ISETP.NE.OR P1, PT, RZ, c[0x0][0x1ec], P1 ;  /* 0x00007b00ff007a0c */ /* 0x000fc60000f25670 */
[----:B------:R-:W-:-:S04]  /*0650*/  IMAD.MOV R13, RZ, RZ, -R13 ;  /* 0x000000ffff0d7224 */ /* 0x000fc800078e0a0d */
[----:B------:R-:W-:-:S05]  /*0660*/  IMAD R19, R20, R13, R19 ;  /* 0x0000000d14137224 */ /* 0x000fca00078e0213 */
[----:B------:R-:W-:Y:S01]  /*0670*/  ISETP.GT.U32.AND P0, PT, R20, R19, PT ;  /* 0x000000131400720c */ /* 0x000fe20003f04070 */
[----:B------:R-:W-:-:S04]  /*0680*/  @!P1 IMAD.MOV.U32 R9, RZ, RZ, 0x2 ;  /* 0x00000002ff099424 */ /* 0x000fc800078e00ff */
[----:B------:R-:W-:-:S04]  /*0690*/  @!P1 IMAD.WIDE R8, R8, R9, c[0x0][0x180] ;  /* 0x0000600008089625 */ /* 0x000fc800078e0209 */
[----:B------:R-:W-:Y:S01]  /*06a0*/  IMAD R4, R24, c[0x0][0x1c8], R15 ;  /* 0x0000720018047a24 */ /* 0x000fe200078e020f */
[----:B------:R2:W5:Y:S01]  /*06b0*/  @!P1 LDG.E R29, [R8.64] ;  /* 0x00000024081d9981 */ /* 0x000562000c1e1900 */
[----:B------:R-:W-:Y:S02]  /*06c0*/  ISETP.NE.AND P1, PT, RZ, c[0x0][0x1c8], PT ;  /* 0x00007200ff007a0c */ /* 0x000fe40003f25270 */
[----:B------:R-:W-:Y:S01]  /*06d0*/  @!P0 IMAD.IADD R19, R19, 0x1, -R20 ;  /* 0x0000000113138824 */ /* 0x000fe200078e0a14 */
[----:B------:R-:W-:Y:S01]  /*06e0*/  ISETP.NE.AND P4, PT, RZ, c[0x0][0x1ec], PT ;  /* 0x00007b00ff007a0c */ /* 0x000fe20003f85270 */
[----:B---3--:R-:W-:Y:S01]  /*06f0*/  IMAD.MOV.U32 R10, RZ, RZ, RZ ;  /* 0x000000ffff0a7224 */ /* 0x008fe200078e00ff */
[----:B------:R-:W-:Y:S02]  /*0700*/  SEL R5, R17, R4, !P1 ;  /* 0x0000000411057207 */ /* 0x000fe40004800000 */
[----:B------:R-:W-:Y:S01]  /*0710*/  ISETP.GT.U32.AND P0, PT, R20, R19, PT ;  /* 0x000000131400720c */ /* 0x000fe20003f04070 */
[----:B------:R-:W-:Y:S07]  /*0720*/  @P5 BRA `(.L_x_638) ;  /* 0x0000010000005947 */ /* 0x000fee0003800000 */
[----:B--2---:R-:W-:Y:S02]  /*0730*/  IMAD.MOV.U32 R7, RZ, RZ, 0x2 ;  /* 0x00000002ff077424 */ /* 0x004fe400078e00ff */
        /* <DEDUP_REMOVED lines=15> */
.L_x_638:
[----:B0-----:R-:W-:Y:S05]  /*0830*/  BSYNC B0 ;  /* 0x0000000000007941 */ /* 0x001fea0003800000 */
.L_x_637:
[----:B------:R-:W-:Y:S01]  /*0840*/  ISETP.GE.AND P1, PT, R18, RZ, PT ;  /* 0x000000ff1200720c */ /* 0x000fe20003f26270 */
[----:B-----5:R-:W-:Y:S01]  /*0850*/  @!P4 HFMA2.MMA R32, R32, 1, 1, R29 ;  /* 0x3c003c002020c835 */ /* 0x020fe2000000001d */
[----:B------:R-:W-:Y:S01]  /*0860*/  @!P0 IMAD.IADD R19, R19, 0x1, -R20 ;  /* 0x0000000113138824 */ /* 0x000fe200078e0a14 */
[----:B------:R-:W-:Y:S01]  /*0870*/  ULDC.U8 UR4, c[0x0][0x1e4] ;  /* 0x0000790000047ab9 */ /* 0x000fe20000000000 */
[----:B------:R-:W-:Y:S01]  /*0880*/  ISETP.NE.AND P0, PT, RZ, c[0x0][0x1d4], PT ;  /* 0x00007500ff007a0c */ /* 0x000fe20003f05270 */
[----:B------:R-:W-:Y:S01]  /*0890*/  IMAD R24, R24, c[0x0][0x1d4], RZ ;  /* 0x0000750018187a24 */ /* 0x000fe200078e02ff */
[----:B------:R-:W-:Y:S01]  /*08a0*/  HADD2 R33, R10, R3 ;  /* 0x000000030a217230 */ /* 0x000fe20000000000 */
[----:B------:R-:W-:-:S03]  /*08b0*/  IMAD R34, R34, c[0x0][0x1d8], RZ ;  /* 0x0000760022227a24 */ /* 0x000fc600078e02ff */
        /* <DEDUP_REMOVED lines=12> */
[----:B--2---:R-:W-:Y:S02]  /*0980*/  IABS R8, R0 ;  /* 0x0000000000087213 */ /* 0x004fe40000000000 */
        /* <DEDUP_REMOVED lines=51> */
.L_x_641:
        /* <DEDUP_REMOVED lines=9> */
.L_x_642:
        /* <DEDUP_REMOVED lines=42> */
.L_x_646:
        /* <DEDUP_REMOVED lines=34> */
.L_x_649:
[----:B------:R-:W-:Y:S05]  /*1210*/  BSYNC B2 ;  /* 0x0000000000027941 */ /* 0x000fea0003800000 */
.L_x_648:
[----:B------:R-:W-:Y:S01]  /*1220*/  PRMT R6, R32, 0x7632, R6 ;  /* 0x0000763220067816 */ /* 0x000fe20000000006 */
[----:B------:R0:W-:Y:S04]  /*1230*/  STS.U16 [R13+0x110], R32 ;  /* 0x000110200d007388 */ /* 0x0001e80000000400 */
[----:B------:R0:W-:Y:S02]  /*1240*/  STS.U16 [R12], R6 ;  /* 0x000000060c007388 */ /* 0x0001e40000000400 */
.L_x_647:
[----:B------:R-:W-:Y:S05]  /*1250*/  BSYNC B1 ;  /* 0x0000000000017941 */ /* 0x000fea0003800000 */
.L_x_645:
[----:B------:R-:W-:Y:S01]  /*1260*/  PRMT R5, R33, 0x7632, R5 ;  /* 0x0000763221057816 */ /* 0x000fe20000000005 */
[----:B------:R1:W-:Y:S04]  /*1270*/  STS.U16 [R4+0x110], R33 ;  /* 0x0001102104007388 */ /* 0x0003e80000000400 */
[----:B------:R1:W-:Y:S02]  /*1280*/  STS.U16 [R35], R5 ;  /* 0x0000000523007388 */ /* 0x0003e40000000400 */
.L_x_644:
[----:B------:R-:W-:Y:S05]  /*1290*/  BSYNC B0 ;  /* 0x0000000000007941 */ /* 0x000fea0003800000 */
.L_x_643:
[----:B------:R-:W-:Y:S06]  /*12a0*/  BAR.SYNC.DEFER_BLOCKING 0x0 ;  /* 0x0000000000007b1d */ /* 0x000fec0000010000 */
[----:B------:R-:W-:Y:S01]  /*12b0*/  BSSY B0, `(.L_x_650) ;  /* 0x0000005000007945 */ /* 0x000fe20003800000 */
[----:B------:R-:W-:Y:S05]  /*12c0*/  @!P6 BRA `(.L_x_651) ;  /* 0x000000300000e947 */ /* 0x000fea0003800000 */
[----:B------:R-:W-:Y:S01]  /*12d0*/  ISETP.NE.AND P0, PT, RZ, c[0x0][0x1ec], PT ;  /* 0x00007b00ff007a0c */ /* 0x000fe20003f05270 */
[----:B01----:R0:W1:-:S12]  /*12e0*/  LDS R33, [R0] ;  /* 0x0000000000217984 */ /* 0x0030580000000800 */
[----:B------:R0:W2:Y:S02]  /*12f0*/  @!P0 LDS R32, [R3] ;  /* 0x0000000003208984 */ /* 0x0000a40000000800 */
.L_x_651:
[----:B------:R-:W-:Y:S05]  /*1300*/  BSYNC B0 ;  /* 0x0000000000007941 */ /* 0x000fea0003800000 */
.L_x_650:
[----:B------:R-:W-:Y:S06]  /*1310*/  BAR.SYNC.DEFER_BLOCKING 0x0 ;  /* 0x0000000000007b1d */ /* 0x000fec0000010000 */
[----:B------:R-:W-:Y:S05]  /*1320*/  BRA `(.L_x_640) ;  /* 0x0000035000007947 */ /* 0x000fea0003800000 */
.L_x_639:
[----:B------:R-:W-:Y:S01]  /*1330*/  ISETP.NE.AND P0, PT, RZ, c[0x0][0x1ec], PT ;  /* 0x00007b00ff007a0c */ /* 0x000fe20003f05270 */
[----:B------:R-:W-:Y:S01]  /*1340*/  BSSY B0, `(.L_x_640) ;  /* 0x0000033000007945 */ /* 0x000fe20003800000 */
[----:B--2---:R-:W-:-:S11]  /*1350*/  IADD3 R6, -R25, c[0x0][0x1ec], RZ ;  /* 0x00007b0019067a10 */ /* 0x004fd60007ffe1ff */
        /* <DEDUP_REMOVED lines=22> */
.L_x_652:
        /* <DEDUP_REMOVED lines=27> */
.L_x_653:
[----:B------:R-:W-:Y:S05]  /*1670*/  BSYNC B0 ;  /* 0x0000000000007941 */ /* 0x000fea0003800000 */
.L_x_640:
        /* <DEDUP_REMOVED lines=16> */
.L_x_656:
[----:B0-----:R-:W-:Y:S01]  /*1780*/  FADD.FTZ R59, R3, R6 ;  /* 0x00000006033b7221 */ /* 0x001fe20000010000 */
[----:B------:R-:W-:Y:S05]  /*1790*/  BRA.DIV ~URZ, `(.L_x_657) ;  /* 0x00004f227f007947 */ /* 0x000fea000b800000 */
[----:B------:R0:W1:Y:S02]  /*17a0*/  SHFL.BFLY PT, R52, R59, 0x10, 0x1f ;  /* 0x0e001f003b347f89 */ /* 0x00006400000e0000 */
.L_x_757:
        /* <DEDUP_REMOVED lines=9> */
.L_x_758:
[----:B-1----:R-:W-:Y:S02]  /*1840*/  FADD.FTZ R0, R52, R59 ;  /* 0x0000003b34007221 */ /* 0x002fe40000010000 */
.L_x_655:
[----:B------:R-:W-:Y:S05]  /*1850*/  BSYNC B0 ;  /* 0x0000000000007941 */ /* 0x000fea0003800000 */
.L_x_654:
[----:B------:R-:W-:Y:S01]  /*1860*/  ISETP.NE.AND P0, PT, R16, RZ, PT ;  /* 0x000000ff1000720c */ /* 0x000fe20003f05270 */
[----:B-1----:R-:W-:Y:S01]  /*1870*/  IMAD.MOV.U32 R4, RZ, RZ, -0x800001 ;  /* 0xff7fffffff047424 */ /* 0x002fe200078e00ff */
[----:B------:R-:W-:-:S04]  /*1880*/  IADD3 R3, R39, -c[0x0][0x1d4], RZ ;  /* 0x8000750027037a10 */ /* 0x000fc80007ffe0ff */
[----:B------:R-:W-:-:S07]  /*1890*/  IMNMX R3, RZ, R3, !PT ;  /* 0x00000003ff037217 */ /* 0x000fce0007800200 */
[----:B------:R-:W-:Y:S05]  /*18a0*/  @P0 BRA `(.L_x_659) ;  /* 0x000000e000000947 */ /* 0x000fea0003800000 */
[----:B------:R-:W-:Y:S01]  /*18b0*/  ISETP.NE.U32.AND P0, PT, RZ, c[0x0][0x218], PT ;  /* 0x00008600ff007a0c */ /* 0x000fe20003f05070 */
[----:B--2---:R-:W-:Y:S02]  /*18c0*/  IMAD.IADD R9, R18, 0x1, -R3 ;  /* 0x0000000112097824 */ /* 0x004fe400078e0a03 */
        /* <DEDUP_REMOVED lines=8> */
[----:B------:R-:W2:Y:S02]  /*1950*/  LDG.E.U16 R6, [R6.64] ;  /* 0x0000002406067981 */ /* 0x000ea4000c1e1500 */
[----:B--2---:R-:W-:-:S05]  /*1960*/  HADD2.F32 R5, -RZ, R6.H0_H0 ;  /* 0x20000006ff057230 */ /* 0x004fca0000004100 */
[----:B------:R-:W-:-:S05]  /*1970*/  FADD.FTZ R4, R4, R5 ;  /* 0x0000000504047221 */ /* 0x000fca0000010000 */
.L_x_660:
[----:B------:R1:W-:Y:S02]  /*1980*/  STS [R9.X4+0x110], R4 ;  /* 0x0001100409007388 */ /* 0x0003e40000004800 */
.L_x_659:
        /* <DEDUP_REMOVED lines=8> */
[----:B------:R-:W-:Y:S01]  /*1a10*/  LOP3.LUT R14, R5, 0xfffffff8, RZ, 0xc0, !PT ;  /* 0xfffffff8050e7812 */ /* 0x000fe200078ec0ff */
[----:B------:R-:W-:Y:S01]  /*1a20*/  IMAD R5, R34, c[0x0][0x1d0], R27 ;  /* 0x0000740022057a24 */ /* 0x000fe200078e021b */
[----:B------:R-:W-:-:S03]  /*1a30*/  PLOP3.LUT P2, PT, PT, PT, UP0, 0x80, 0x0 ;  /* 0x000000000000781c */ /* 0x000fc60003f4f008 */
[----:B------:R-:W-:-:S05]  /*1a40*/  IMAD.IADD R14, R14, 0x1, R3 ;  /* 0x000000010e0e7824 */ /* 0x000fca00078e0203 */
[----:B------:R-:W-:Y:S01]  /*1a50*/  ISETP.GE.AND P0, PT, R41, R14, PT ;  /* 0x0000000e2900720c */ /* 0x000fe20003f06270 */
[----:B--2---:R2:W3:Y:S04]  /*1a60*/  LDS R6, [R28.X4+0x10] ;  /* 0x000010001c067984 */ /* 0x0044e80000004800 */
[----:B------:R2:W4:Y:S04]  /*1a70*/  LDS R7, [R28.X4+0x20] ;  /* 0x000020001c077984 */ /* 0x0005280000004800 */
[----:B------:R2:W0:Y:S04]  /*1a80*/  LDS R8, [R28.X4+0x30] ;  /* 0x000030001c087984 */ /* 0x0004280000004800 */
[----:B-1----:R2:W1:Y:S04]  /*1a90*/  LDS R9, [R28.X4+0x40] ;  /* 0x000040001c097984 */ /* 0x0024680000004800 */
[----:B------:R2:W0:Y:S04]  /*1aa0*/  LDS R11, [R28.X4+0x50] ;  /* 0x000050001c0b7984 */ /* 0x0004280000004800 */
[----:B------:R2:W0:Y:S04]  /*1ab0*/  LDS R10, [R28.X4+0x60] ;  /* 0x000060001c0a7984 */ /* 0x0004280000004800 */
[----:B------:R2:W0:Y:S04]  /*1ac0*/  LDS R12, [R28.X4+0x70] ;  /* 0x000070001c0c7984 */ /* 0x0004280000004800 */
[----:B------:R2:W0:Y:S01]  /*1ad0*/  LDS R13, [R28.X4+0x80] ;  /* 0x000080001c0d7984 */ /* 0x0004220000004800 */
[----:B------:R-:W-:Y:S05]  /*1ae0*/  @P2 BRA `(.L_x_661) ;  /* 0x0000008000002947 */ /* 0x000fea0003800000 */
[----:B------:R2:W4:Y:S04]  /*1af0*/  LDS R15, [R28.X4+0x90] ;  /* 0x000090001c0f7984 */ /* 0x0005280000004800 */
[----:B------:R2:W3:Y:S04]  /*1b00*/  LDS R20, [R28.X4+0xa0] ;  /* 0x0000a0001c147984 */ /* 0x0004e80000004800 */
[----:B------:R2:W1:Y:S04]  /*1b10*/  LDS R21, [R28.X4+0xb0] ;  /* 0x0000b0001c157984 */ /* 0x0004680000004800 */
[----:B------:R2:W0:Y:S04]  /*1b20*/  LDS R34, [R28.X4+0xc0] ;  /* 0x0000c0001c227984 */ /* 0x0004280000004800 */
[----:B------:R2:W0:Y:S04]  /*1b30*/  LDS R35, [R28.X4+0xd0] ;  /* 0x0000d0001c237984 */ /* 0x0004280000004800 */
[----:B------:R2:W0:Y:S04]  /*1b40*/  LDS R36, [R28.X4+0xe0] ;  /* 0x0000e0001c247984 */ /* 0x0004280000004800 */
[----:B------:R2:W0:Y:S04]  /*1b50*/  LDS R37, [R28.X4+0xf0] ;  /* 0x0000f0001c257984 */ /* 0x0004280000004800 */
[----:B------:R2:W0:Y:S02]  /*1b60*/  LDS R38, [R28.X4+0x100] ;  /* 0x000100001c267984 */ /* 0x0004240000004800 */
.L_x_661:
[----:B------:R-:W-:Y:S01]  /*1b70*/  BSSY B0, `(.L_x_662) ;  /* 0x000011d000007945 */ /* 0x000fe20003800000 */
[----:B------:R-:W-:Y:S01]  /*1b80*/  IMAD.SHL.U32 R5, R5, 0x40, RZ ;  /* 0x0000004005057824 */ /* 0x000fe200078e00ff */
[----:B------:R-:W-:Y:S05]  /*1b90*/  @P0 BRA `(.L_x_663) ;  /* 0x000011a000000947 */ /* 0x000fea0003800000 */
[----:B------:R-:W-:Y:S02]  /*1ba0*/  IMAD R29, R2, c[0x0][0x1d8], R27 ;  /* 0x00007600021d7a24 */ /* 0x000fe400078e021b */
[----:B------:R-:W-:-:S02]  /*1bb0*/  IMAD R40, R17, c[0x0][0x1d4], R42 ;  /* 0x0000750011287a24 */ /* 0x000fc400078e022a */
[----:B--2---:R-:W-:Y:S02]  /*1bc0*/  IMAD R28, R29, 0x40, R42 ;  /* 0x000000401d1c7824 */ /* 0x004fe400078e022a */
[----:B------:R-:W-:Y:S01]  /*1bd0*/  IMAD.MOV.U32 R31, RZ, RZ, 0x2 ;  /* 0x00000002ff1f7424 */ /* 0x000fe200078e00ff */
[----:B------:R-:W-:Y:S01]  /*1be0*/  SHF.R.S32.HI R43, RZ, 0x1f, R40 ;  /* 0x0000001fff2b7819 */ /* 0x000fe20000011428 */
[----:B------:R-:W-:Y:S01]  /*1bf0*/  IMAD.MOV.U32 R46, RZ, RZ, c[0x0][0x1e8] ;  /* 0x00007a00ff2e7624 */ /* 0x000fe200078e00ff */
[----:B------:R-:W-:Y:S01]  /*1c00*/  IADD3 R30, R28, 0x8, RZ ;  /* 0x000000081c1e7810 */ /* 0x000fe20007ffe0ff */
[----:B------:R-:W-:Y:S02]  /*1c10*/  IMAD R42, R5, c[0x0][0x1d4], R42 ;  /* 0x00007500052a7a24 */ /* 0x000fe400078e022a */
[C---:B------:R-:W-:Y:S01]  /*1c20*/  IMAD R44, R27.reuse, c[0x0][0x220], R18 ;  /* 0x000088001b2c7a24 */ /* 0x040fe200078e0212 */
[----:B------:R-:W-:Y:S01]  /*1c30*/  IADD3 R46, R46, c[0x0][0x210], RZ ;  /* 0x000084002e2e7a10 */ /* 0x000fe20007ffe0ff */
[----:B------:R-:W-:Y:S01]  /*1c40*/  IMAD.WIDE R26, R27, R31, c[0x0][0x228] ;  /* 0x00008a001b1a7625 */ /* 0x000fe200078e021f */
[----:B------:R-:W-:-:S03]  /*1c50*/  SHF.R.S32.HI R45, RZ, 0x1f, R42 ;  /* 0x0000001fff2d7819 */ /* 0x000fc6000001142a */
[----:B------:R-:W-:-:S04]  /*1c60*/  IMAD.WIDE R28, R28, R31, c[0x0][0x230] ;  /* 0x00008c001c1c7625 */ /* 0x000fc800078e021f */
[----:B------:R-:W-:-:S04]  /*1c70*/  IMAD.WIDE R30, R30, R31, c[0x0][0x230] ;  /* 0x00008c001e1e7625 */ /* 0x000fc800078e021f */
.L_x_684:
[----:B------:R-:W-:-:S04]  /*1c80*/  ISETP.NE.U32.AND P0, PT, RZ, c[0x0][0x200], PT ;  /* 0x00008000ff007a0c */ /* 0x000fc80003f05070 */
[----:B------:R-:W-:-:S13]  /*1c90*/  ISETP.NE.AND.EX P0, PT, RZ, c[0x0][0x204], PT, P0 ;  /* 0x00008100ff007a0c */ /* 0x000fda0003f05300 */
[----:B------:R-:W-:Y:S02]  /*1ca0*/  @P0 SHF.R.S32.HI R32, RZ, 0x1f, R41 ;  /* 0x0000001fff200819 */ /* 0x000fe40000011429 */
[----:B------:R-:W-:-:S04]  /*1cb0*/  @P0 IADD3 R58, P1, P3, R41, c[0x0][0x200], R24 ;  /* 0x00008000293a0a10 */ /* 0x000fc80007b3e018 */
[----:B0-----:R-:W-:-:S05]  /*1cc0*/  @P0 IADD3.X R59, R32, c[0x0][0x204], R23, P1, P3 ;  /* 0x00008100203b0a10 */ /* 0x001fca0000fe6417 */
[----:B------:R0:W5:Y:S01]  /*1cd0*/  @P0 LDG.E.U8 R47, [R58.64] ;  /* 0x000000243a2f0981 */ /* 0x000162000c1e1100 */
[----:B------:R-:W-:Y:S01]  /*1ce0*/  IABS R52, c[0x0][0x1d4] ;  /* 0x0000750000347a13 */ /* 0x000fe20000000000 */
[----:B------:R-:W-:Y:S01]  /*1cf0*/  IMAD.MOV.U32 R32, RZ, RZ, RZ ;  /* 0x000000ffff207224 */ /* 0x000fe200078e00ff */
[----:B------:R-:W-:Y:S01]  /*1d00*/  ISETP.GE.AND P3, PT, R41, RZ, PT ;  /* 0x000000ff2900720c */ /* 0x000fe20003f66270 */
[----:B------:R-:W-:Y:S01]  /*1d10*/  BSSY B1, `(.L_x_664) ;  /* 0x000002a000017945 */ /* 0x000fe20003800000 */
[----:B------:R-:W2:Y:S01]  /*1d20*/  I2F.RP R54, R52 ;  /* 0x0000003400367306 */ /* 0x000ea20000209400 */
[----:B------:R-:W-:-:S07]  /*1d30*/  ISETP.NE.AND P4, PT, RZ, c[0x0][0x1d4], PT ;  /* 0x00007500ff007a0c */ /* 0x000fce0003f85270 */
[----:B--2---:R-:W2:Y:S02]  /*1d40*/  MUFU.RCP R54, R54 ;  /* 0x0000003600367308 */ /* 0x004ea40000001000 */
[----:B--2---:R-:W-:-:S06]  /*1d50*/  IADD3 R56, R54, 0xffffffe, RZ ;  /* 0x0ffffffe36387810 */ /* 0x004fcc0007ffe0ff */
[----:B------:R-:W2:Y:S02]  /*1d60*/  F2I.FTZ.U32.TRUNC.NTZ R33, R56 ;  /* 0x0000003800217305 */ /* 0x000ea4000021f000 */
[----:B--2---:R-:W-:-:S04]  /*1d70*/  IMAD.MOV R61, RZ, RZ, -R33 ;  /* 0x000000ffff3d7224 */ /* 0x004fc800078e0a21 */
[----:B------:R-:W-:-:S04]  /*1d80*/  IMAD R61, R61, R52, RZ ;  /* 0x000000343d3d7224 */ /* 0x000fc800078e02ff */
[----:B------:R-:W-:Y:S01]  /*1d90*/  IMAD.HI.U32 R32, R33, R61, R32 ;  /* 0x0000003d21207227 */ /* 0x000fe200078e0020 */
[----:B------:R-:W-:-:S05]  /*1da0*/  IABS R33, R41 ;  /* 0x0000002900217213 */ /* 0x000fca0000000000 */
[----:B------:R-:W-:-:S04]  /*1db0*/  IMAD.HI.U32 R32, R32, R33, RZ ;  /* 0x0000002120207227 */ /* 0x000fc800078e00ff */
        /* <DEDUP_REMOVED lines=8> */
[----:B------:R-:W-:-:S04]  /*1e40*/  @!P4 LOP3.LUT R33, RZ, c[0x0][0x1d4], RZ, 0x33, !PT ;  /* 0x00007500ff21ca12 */ /* 0x000fc800078e33ff */
[----:B------:R-:W-:-:S05]  /*1e50*/  IADD3 R54, R33, c[0x0][0x1d4], RZ ;  /* 0x0000750021367a10 */ /* 0x000fca0007ffe0ff */
[----:B------:R-:W-:Y:S05]  /*1e60*/  @P1 BRA `(.L_x_665) ;  /* 0x0000014000001947 */ /* 0x000fea0003800000 */
[----:B0-----:R-:W-:-:S05]  /*1e70*/  IMAD.SHL.U32 R59, R33, 0x8, RZ ;  /* 0x00000008213b7824 */ /* 0x001fca00078e00ff */
[----:B------:R-:W-:Y:S02]  /*1e80*/  SHF.R.S32.HI R52, RZ, 0x1f, R59 ;  /* 0x0000001fff347819 */ /* 0x000fe4000001143b */
[----:B------:R-:W-:-:S05]  /*1e90*/  IADD3 R33, P2, R42, R59, RZ ;  /* 0x0000003b2a217210 */ /* 0x000fca0007f5e0ff */
[----:B------:R-:W-:Y:S01]  /*1ea0*/  IMAD.X R48, R45, 0x1, R52, P2 ;  /* 0x000000012d307824 */ /* 0x000fe200010e0634 */
        /* <DEDUP_REMOVED lines=8> */
[----:B------:R-:W2:Y:S01]  /*1f30*/  @P5 LDG.E R61, [R28.64] ;  /* 0x000000241c3d5981 */ /* 0x000ea2000c1e1900 */
[----:B------:R-:W-:Y:S01]  /*1f40*/  IADD3 R59, P3, R40, R59, RZ ;  /* 0x0000003b283b7210 */ /* 0x000fe20007f7e0ff */
[----:B----45:R-:W-:-:S04]  /*1f50*/  HFMA2.MMA R48, R48, 1, 1, R15 ;  /* 0x3c003c0030307835 */ /* 0x030fc8000000000f */
[----:B------:R-:W-:Y:S01]  /*1f60*/  IMAD.X R52, R43, 0x1, R52, P3 ;  /* 0x000000012b347824 */ /* 0x000fe200018e0634 */
[----:B------:R-:W-:-:S04]  /*1f70*/  LEA R32, P3, R59, c[0x0][0x198], 0x1 ;  /* 0x000066003b207a11 */ /* 0x000fc800078608ff */
[----:B------:R-:W-:Y:S01]  /*1f80*/  LEA.HI.X R33, R59, c[0x0][0x19c], R52, 0x1, P3 ;  /* 0x000067003b217a11 */ /* 0x000fe200018f0c34 */
[----:B--2---:R-:W-:-:S05]  /*1f90*/  @P5 HMUL2 R48, R48, R61 ;  /* 0x0000003d30305232 */ /* 0x004fca0000000000 */
[----:B------:R0:W-:Y:S03]  /*1fa0*/  STG.E [R32.64], R48 ;  /* 0x0000003020007986 */ /* 0x0001e6000c101924 */
.L_x_665:
[----:B0-----:R-:W-:Y:S05]  /*1fb0*/  BSYNC B1 ;  /* 0x0000000000017941 */ /* 0x001fea0003800000 */
.L_x_664:
[----:B------:R-:W-:Y:S01]  /*1fc0*/  BSSY B1, `(.L_x_666) ;  /* 0x0000017000017945 */ /* 0x000fe20003800000 */
[----:B------:R-:W-:Y:S01]  /*1fd0*/  IADD3 R52, R54, c[0x0][0x1d4], RZ ;  /* 0x0000750036347a10 */ /* 0x000fe20007ffe0ff */
[----:B------:R-:W-:Y:S05]  /*1fe0*/  @P1 BRA `(.L_x_667) ;  /* 0x0000014000001947 */ /* 0x000fea0003800000 */
[----:B------:R-:W-:-:S05]  /*1ff0*/  IMAD.SHL.U32 R59, R54, 0x8, RZ ;  /* 0x00000008363b7824 */ /* 0x000fca00078e00ff */
        /* <DEDUP_REMOVED lines=13> */
[----:B---3-5:R-:W-:-:S04]  /*20d0*/  HADD2 R49, R49, R20 ;  /* 0x0000001431317230 */ /* 0x028fc80000000000 */
[----:B------:R-:W-:Y:S01]  /*20e0*/  IMAD.X R56, R43, 0x1, R56, P3 ;  /* 0x000000012b387824 */ /* 0x000fe200018e0638 */
[----:B------:R-:W-:-:S04]  /*20f0*/  LEA R32, P3, R59, c[0x0][0x198], 0x1 ;  /* 0x000066003b207a11 */ /* 0x000fc800078608ff */
[----:B------:R-:W-:Y:S01]  /*2100*/  LEA.HI.X R33, R59, c[0x0][0x19c], R56, 0x1, P3 ;  /* 0x000067003b217a11 */ /* 0x000fe200018f0c38 */
[----:B--2---:R-:W-:-:S07]  /*2110*/  @P4 HFMA2.MMA R49, R49, R54, -RZ ;  /* 0x0000003631314235 */ /* 0x004fce00001000ff */
[----:B------:R0:W-:Y:S04]  /*2120*/  STG.E [R32.64], R49 ;  /* 0x0000003120007986 */ /* 0x0001e8000c101924 */
.L_x_667:
[----:B0-----:R-:W-:Y:S05]  /*2130*/  BSYNC B1 ;  /* 0x0000000000017941 */ /* 0x001fea0003800000 */
.L_x_666:
        /* <DEDUP_REMOVED lines=15> */
[----:B------:R-:W2:Y:S01]  /*2230*/  @P4 LDG.E R61, [R30.64+0x10] ;  /* 0x000010241e3d4981 */ /* 0x000ea2000c1e1900 */
[----:B------:R-:W-:Y:S01]  /*2240*/  IADD3 R59, P3, R40, R59, RZ ;  /* 0x0000003b283b7210 */ /* 0x000fe20007f7e0ff */
[----:B-1---5:R-:W-:-:S04]  /*2250*/  HADD2 R50, R50, R21 ;  /* 0x0000001532327230 */ /* 0x022fc80000000000 */
[----:B------:R-:W-:Y:S01]  /*2260*/  IMAD.X R52, R43, 0x1, R52, P3 ;  /* 0x000000012b347824 */ /* 0x000fe200018e0634 */
[----:B------:R-:W-:-:S04]  /*2270*/  LEA R32, P3, R59, c[0x0][0x198], 0x1 ;  /* 0x000066003b207a11 */ /* 0x000fc800078608ff */
[----:B------:R-:W-:Y:S01]  /*2280*/  LEA.HI.X R33, R59, c[0x0][0x19c], R52, 0x1, P3 ;  /* 0x000067003b217a11 */ /* 0x000fe200018f0c34 */
[----:B--2---:R-:W-:-:S05]  /*2290*/  @P4 HMUL2 R50, R50, R61 ;  /* 0x0000003d32324232 */ /* 0x004fca0000000000 */
[----:B------:R0:W-:Y:S03]  /*22a0*/  STG.E [R32.64], R50 ;  /* 0x0000003220007986 */ /* 0x0001e6000c101924 */
.L_x_669:
[----:B0-----:R-:W-:Y:S05]  /*22b0*/  BSYNC B1 ;  /* 0x0000000000017941 */ /* 0x001fea0003800000 */
.L_x_668:
        /* <DEDUP_REMOVED lines=17> */
[----:B-----5:R-:W-:-:S04]  /*23d0*/  HFMA2.MMA R51, R51, 1, 1, R34 ;  /* 0x3c003c0033337835 */ /* 0x020fc80000000022 */
[----:B------:R-:W-:Y:S01]  /*23e0*/  IMAD.X R56, R43, 0x1, R56, P3 ;  /* 0x000000012b387824 */ /* 0x000fe200018e0638 */
[----:B------:R-:W-:-:S04]  /*23f0*/  LEA R32, P3, R59, c[0x0][0x198], 0x1 ;  /* 0x000066003b207a11 */ /* 0x000fc800078608ff */
[----:B------:R-:W-:Y:S01]  /*2400*/  LEA.HI.X R33, R59, c[0x0][0x19c], R56, 0x1, P3 ;  /* 0x000067003b217a11 */ /* 0x000fe200018f0c38 */
[----:B--2---:R-:W-:-:S05]  /*2410*/  @P4 HMUL2 R51, R51, R54 ;  /* 0x0000003633334232 */ /* 0x004fca0000000000 */
[----:B------:R0:W-:Y:S03]  /*2420*/  STG.E [R32.64], R51 ;  /* 0x0000003320007986 */ /* 0x0001e6000c101924 */
.L_x_671:
[----:B0-----:R-:W-:Y:S05]  /*2430*/  BSYNC B1 ;  /* 0x0000000000017941 */ /* 0x001fea0003800000 */
.L_x_670:
        /* <DEDUP_REMOVED lines=17> */
[----:B-----5:R-:W-:-:S04]  /*2550*/  HADD2 R0, R0, R35 ;  /* 0x0000002300007230 */ /* 0x020fc80000000000 */
[----:B------:R-:W-:Y:S01]  /*2560*/  IMAD.X R52, R43, 0x1, R52, P3 ;  /* 0x000000012b347824 */ /* 0x000fe200018e0634 */
[----:B------:R-:W-:-:S04]  /*2570*/  LEA R32, P3, R59, c[0x0][0x198], 0x1 ;  /* 0x000066003b207a11 */ /* 0x000fc800078608ff */
[----:B------:R-:W-:Y:S01]  /*2580*/  LEA.HI.X R33, R59, c[0x0][0x19c], R52, 0x1, P3 ;  /* 0x000067003b217a11 */ /* 0x000fe200018f0c34 */
[----:B--2---:R-:W-:-:S07]  /*2590*/  @P4 HFMA2.MMA R0, R0, R61, -RZ ;  /* 0x0000003d00004235 */ /* 0x004fce00001000ff */
[----:B------:R0:W-:Y:S04]  /*25a0*/  STG.E [R32.64], R0 ;  /* 0x0000000020007986 */ /* 0x0001e8000c101924 */
.L_x_673:
[----:B0-----:R-:W-:Y:S05]  /*25b0*/  BSYNC B1 ;  /* 0x0000000000017941 */ /* 0x001fea0003800000 */
.L_x_672:
        /* <DEDUP_REMOVED lines=21> */
[----:B--2---:R-:W-:-:S05]  /*2710*/  @P4 HMUL2 R53, R53, R54 ;  /* 0x0000003635354232 */ /* 0x004fca0000000000 */
[----:B------:R0:W-:Y:S03]  /*2720*/  STG.E [R32.64], R53 ;  /* 0x0000003520007986 */ /* 0x0001e6000c101924 */
.L_x_675:
[----:B0-----:R-:W-:Y:S05]  /*2730*/  BSYNC B1 ;  /* 0x0000000000017941 */ /* 0x001fea0003800000 */
.L_x_674:
[----:B------:R-:W-:Y:S01]  /*2740*/  BSSY B1, `(.L_x_676) ;  /* 0x0000016000017945 */ /* 0x000fe20003800000 */
        /* <DEDUP_REMOVED lines=21> */
.L_x_677:
[----:B0-----:R-:W-:Y:S05]  /*28a0*/  BSYNC B1 ;  /* 0x0000000000017941 */ /* 0x001fea0003800000 */
.L_x_676:
[----:B------:R-:W-:Y:S01]  /*28b0*/  BSSY B1, `(.L_x_678) ;  /* 0x0000017000017945 */ /* 0x000fe20003800000 */
[----:B------:R-:W-:Y:S05]  /*28c0*/  @P1 BRA `(.L_x_679) ;  /* 0x0000015000001947 */ /* 0x000fea0003800000 */
[----:B------:R-:W-:-:S05]  /*28d0*/  IADD3 R52, R52, c[0x0][0x1d4], RZ ;  /* 0x0000750034347a10 */ /* 0x000fca0007ffe0ff */
        /* <DEDUP_REMOVED lines=20> */
.L_x_679:
[----:B0-----:R-:W-:Y:S05]  /*2a20*/  BSYNC B1 ;  /* 0x0000000000017941 */ /* 0x001fea0003800000 */
.L_x_678:
[----:B---3-5:R-:W-:Y:S01]  /*2a30*/  HMUL2 R32, R6, R48 ;  /* 0x0000003006207232 */ /* 0x028fe20000000000 */
[----:B------:R-:W-:Y:S02]  /*2a40*/  LOP3.LUT P1, RZ, R16, 0x3, RZ, 0xc0, !PT ;  /* 0x0000000310ff7812 */ /* 0x000fe4000782c0ff */
[----:B------:R-:W-:-:S03]  /*2a50*/  ISETP.NE.AND P0, PT, R47, RZ, P0 ;  /* 0x000000ff2f00720c */ /* 0x000fc60000705270 */
[----:B----4-:R-:W-:-:S10]  /*2a60*/  HFMA2.MMA R32, R7, R49, R32 ;  /* 0x0000003107207235 */ /* 0x010fd40000000020 */
[----:B------:R-:W-:-:S06]  /*2a70*/  HFMA2 R32, R8, R50, R32 ;  /* 0x0000003208207231 */ /* 0x000fcc0000000020 */
[----:B-1----:R-:W-:-:S10]  /*2a80*/  HFMA2.MMA R32, R9, R51, R32 ;  /* 0x0000003309207235 */ /* 0x002fd40000000020 */
        /* <DEDUP_REMOVED lines=9> */
.L_x_759:
[----:B01----:R-:W-:Y:S01]  /*2b20*/  FADD.FTZ R59, R59, R52 ;  /* 0x000000343b3b7221 */ /* 0x003fe20000010000 */
[----:B------:R-:W-:Y:S05]  /*2b30*/  BRA.DIV ~URZ, `(.L_x_681) ;  /* 0x00003dc27f007947 */ /* 0x000fea000b800000 */
[----:B------:R0:W1:Y:S02]  /*2b40*/  SHFL.BFLY PT, R52, R59, 0x1, 0x1f ;  /* 0x0c201f003b347f89 */ /* 0x00006400000e0000 */
.L_x_760:
[----:B------:R-:W-:Y:S01]  /*2b50*/  ISETP.GE.OR P1, PT, R41, R18, P1 ;  /* 0x000000122900720c */ /* 0x000fe20000f26670 */
[----:B------:R-:W-:Y:S01]  /*2b60*/  BSSY B1, `(.L_x_682) ;  /* 0x0000019000017945 */ /* 0x000fe20003800000 */
[----:B-1----:R-:W-:-:S11]  /*2b70*/  FADD.FTZ R47, R59, R52 ;  /* 0x000000343b2f7221 */ /* 0x002fd60000010000 */
[----:B------:R-:W-:Y:S05]  /*2b80*/  @P1 BRA `(.L_x_683) ;  /* 0x0000016000001947 */ /* 0x000fea0003800000 */
[----:B------:R-:W-:-:S04]  /*2b90*/  ISETP.NE.U32.AND P1, PT, RZ, c[0x0][0x218], PT ;  /* 0x00008600ff007a0c */ /* 0x000fc80003f25070 */
[----:B------:R-:W-:Y:S02]  /*2ba0*/  ISETP.NE.AND.EX P3, PT, RZ, c[0x0][0x21c], PT, P1 ;  /* 0x00008700ff007a0c */ /* 0x000fe40003f65310 */
[----:B------:R-:W-:-:S04]  /*2bb0*/  ISETP.NE.U32.AND P1, PT, RZ, c[0x0][0x228], PT ;  /* 0x00008a00ff007a0c */ /* 0x000fc80003f25070 */
[----:B------:R-:W-:-:S07]  /*2bc0*/  ISETP.NE.AND.EX P1, PT, RZ, c[0x0][0x22c], PT, P1 ;  /* 0x00008b00ff007a0c */ /* 0x000fce0003f25310 */
[----:B------:R-:W-:Y:S02]  /*2bd0*/  @P3 IMAD.MOV.U32 R33, RZ, RZ, 0x2 ;  /* 0x00000002ff213424 */ /* 0x000fe400078e00ff */
[----:B------:R-:W-:-:S04]  /*2be0*/  @P3 IMAD R32, R44, c[0x0][0x220], R41 ;  /* 0x000088002c203a24 */ /* 0x000fc800078e0229 */
[----:B------:R-:W-:Y:S01]  /*2bf0*/  @P3 IMAD.WIDE R32, R32, R33, c[0x0][0x218] ;  /* 0x0000860020203625 */ /* 0x000fe200078e0221 */
[----:B------:R-:W2:Y:S05]  /*2c00*/  @P1 LDG.E.U16 R56, [R26.64] ;  /* 0x000000241a381981 */ /* 0x000eaa000c1e1500 */
[----:B------:R-:W3:Y:S01]  /*2c10*/  @P3 LDG.E.U16 R32, [R32.64] ;  /* 0x0000002420203981 */ /* 0x000ee2000c1e1500 */
[C---:B------:R-:W-:Y:S02]  /*2c20*/  @P1 ISETP.GE.AND P4, PT, R41.reuse, R46, PT ;  /* 0x0000002e2900120c */ /* 0x040fe40003f86270 */
[----:B0-----:R-:W-:Y:S02]  /*2c30*/  @P1 IADD3 R59, R41, 0x1, -R39 ;  /* 0x00000001293b1810 */ /* 0x001fe40007ffe827 */
[----:B------:R-:W-:-:S05]  /*2c40*/  @P1 SEL R52, R25, RZ, !P4 ;  /* 0x000000ff19341207 */ /* 0x000fca0006000000 */
[----:B------:R-:W-:-:S04]  /*2c50*/  @P1 IMAD.IADD R59, R52, 0x1, R59 ;  /* 0x00000001343b1824 */ /* 0x000fc800078e023b */
[----:B------:R-:W0:Y:S01]  /*2c60*/  @P1 I2F R54, R59 ;  /* 0x0000003b00361306 */ /* 0x000e220000201400 */
[----:B------:R-:W-:Y:S01]  /*2c70*/  FMUL.FTZ R47, R47, c[0x0][0x1f0] ;  /* 0x00007c002f2f7a20 */ /* 0x000fe20000410000 */
[----:B--2---:R-:W-:Y:S02]  /*2c80*/  @P1 HADD2.F32 R56, -RZ, R56.H0_H0 ;  /* 0x20000038ff381230 */ /* 0x004fe40000004100 */
[----:B---3--:R-:W-:Y:S01]  /*2c90*/  @P3 HADD2.F32 R52, -RZ, R32.H0_H0 ;  /* 0x20000020ff343230 */ /* 0x008fe20000004100 */
[----:B------:R-:W-:-:S04]  /*2ca0*/  IMAD.IADD R32, R41, 0x1, -R3 ;  /* 0x0000000129207824 */ /* 0x000fc800078e0a03 */
[----:B------:R-:W-:-:S04]  /*2cb0*/  @P3 FADD.FTZ R47, R47, R52 ;  /* 0x000000342f2f3221 */ /* 0x000fc80000010000 */
[----:B0-----:R-:W-:-:S05]  /*2cc0*/  @P1 FFMA.FTZ R47, R54, R56, R47 ;  /* 0x00000038362f1223 */ /* 0x001fca000001002f */
[----:B------:R0:W-:Y:S01]  /*2cd0*/  STS [R32.X4+0x110], R47 ;  /* 0x0001102f20007388 */ /* 0x0001e20000004800 */
[----:B------:R-:W-:-:S03]  /*2ce0*/  @!P0 FMNMX.FTZ R4, R4, R47, !PT ;  /* 0x0000002f04048209 */ /* 0x000fc60007810000 */
.L_x_683:
[----:B------:R-:W-:Y:S05]  /*2cf0*/  BSYNC B1 ;  /* 0x0000000000017941 */ /* 0x000fea0003800000 */
.L_x_682:
[----:B------:R-:W-:-:S04]  /*2d00*/  IADD3 R41, R41, 0x10, RZ ;  /* 0x0000001029297810 */ /* 0x000fc80007ffe0ff */
[----:B------:R-:W-:-:S13]  /*2d10*/  ISETP.GE.AND P0, PT, R41, R14, PT ;  /* 0x0000000e2900720c */ /* 0x000fda0003f06270 */
[----:B0-----:R-:W-:Y:S01]  /*2d20*/  @P0 CALL.REL.NOINC `(.L_x_663) ;  /* 0x0000001000000944 */ /* 0x001fe20003c00000 */
[----:B------:R-:W-:Y:S05]  /*2d30*/  BRA `(.L_x_684) ;  /* 0xffffef4000007947 */ /* 0x000fea000383ffff */
.L_x_663:
[----:B------:R-:W-:Y:S05]  /*2d40*/  BSYNC B0 ;  /* 0x0000000000007941 */ /* 0x000fea0003800000 */
.L_x_662:
[----:B----4-:R-:W-:Y:S01]  /*2d50*/  SHF.R.S32.HI R7, RZ, 0x1f, R16 ;  /* 0x0000001fff077819 */ /* 0x010fe20000011410 */
[----:B------:R-:W-:Y:S05]  /*2d60*/  BRA.DIV ~URZ, `(.L_x_685) ;  /* 0x00003bf27f007947 */ /* 0x000fea000b800000 */
[----:B------:R4:W2:Y:S02]  /*2d70*/  SHFL.BFLY PT, R52, R4, 0x10, 0x1f ;  /* 0x0e001f0004347f89 */ /* 0x0008a400000e0000 */
.L_x_761:
[----:B0-2---:R-:W-:Y:S01]  /*2d80*/  FMNMX.FTZ R59, R52, R4, !PT ;  /* 0x00000004343b7209 */ /* 0x005fe20007810000 */
[----:B------:R-:W-:Y:S05]  /*2d90*/  BRA.DIV ~URZ, `(.L_x_686) ;  /* 0x00003c327f007947 */ /* 0x000fea000b800000 */
[----:B------:R-:W0:Y:S02]  /*2da0*/  SHFL.BFLY PT, R0, R59, 0x8, 0x1f ;  /* 0x0d001f003b007f89 */ /* 0x000e2400000e0000 */
[----:B0-----:R-:W-:-:S05]  /*2db0*/  FMNMX.FTZ R59, R59, R0, !PT ;  /* 0x000000003b3b7209 */ /* 0x001fca0007810000 */
[----:B------:R0:W2:Y:S02]  /*2dc0*/  SHFL.BFLY PT, R52, R59, 0x4, 0x1f ;  /* 0x0c801f003b347f89 */ /* 0x0000a400000e0000 */
.L_x_762:
[----:B------:R-:W-:Y:S01]  /*2dd0*/  LEA.HI R0, R7, R16, RZ, 0x5 ;  /* 0x0000001007007211 */ /* 0x000fe200078f28ff */
[----:B------:R-:W-:Y:S03]  /*2de0*/  WARPSYNC 0xffffffff ;  /* 0xffffffff00007948 */ /* 0x000fe60003800000 */
[----:B------:R-:W-:-:S05]  /*2df0*/  LOP3.LUT R7, R0, 0xffffffe0, RZ, 0xc0, !PT ;  /* 0xffffffe000077812 */ /* 0x000fca00078ec0ff */
[----:B------:R-:W-:-:S05]  /*2e00*/  IMAD.IADD R7, R16, 0x1, -R7 ;  /* 0x0000000110077824 */ /* 0x000fca00078e0a07 */
[----:B------:R-:W-:-:S13]  /*2e10*/  ISETP.NE.AND P0, PT, R7, RZ, PT ;  /* 0x000000ff0700720c */ /* 0x000fda0003f05270 */
[----:B0-2---:R-:W-:Y:S02]  /*2e20*/  @!P0 FMNMX.FTZ R59, R52, R59, !PT ;  /* 0x0000003b343b8209 */ /* 0x005fe40007810000 */
[----:B------:R-:W-:-:S05]  /*2e30*/  @!P0 SHF.R.S32.HI R0, RZ, 0x5, R0 ;  /* 0x00000005ff008819 */ /* 0x000fca0000011400 */
[----:B------:R0:W-:Y:S02]  /*2e40*/  @!P0 STS [R0.X4], R59 ;  /* 0x0000003b00008388 */ /* 0x0001e40000004800 */
[----:B------:R-:W-:Y:S01]  /*2e50*/  BAR.SYNC.DEFER_BLOCKING 0x0 ;  /* 0x0000000000007b1d */ /* 0x000fe20000010000 */
[----:B------:R-:W-:Y:S01]  /*2e60*/  ISETP.GT.AND P0, PT, R7, 0x1, PT ;  /* 0x000000010700780c */ /* 0x000fe20003f04270 */
[----:B----4-:R-:W-:Y:S02]  /*2e70*/  IMAD.MOV.U32 R4, RZ, RZ, -0x800001 ;  /* 0xff7fffffff047424 */ /* 0x010fe400078e00ff */
[----:B0-----:R-:W-:Y:S02]  /*2e80*/  IMAD.IADD R0, R16, 0x1, R3 ;  /* 0x0000000110007824 */ /* 0x001fe400078e0203 */
[----:B------:R-:W-:Y:S01]  /*2e90*/  BSSY B0, `(.L_x_687) ;  /* 0x0000071000007945 */ /* 0x000fe20003800000 */
[----:B------:R-:W-:Y:S02]  /*2ea0*/  IMAD.MOV.U32 R8, RZ, RZ, RZ ;  /* 0x000000ffff087224 */ /* 0x000fe400078e00ff */
[----:B------:R-:W-:-:S05]  /*2eb0*/  ISETP.GE.AND P1, PT, R0, R39, PT ;  /* 0x000000270000720c */ /* 0x000fca0003f26270 */
[----:B------:R-:W0:Y:S04]  /*2ec0*/  @!P0 LDS R4, [R7.X4] ;  /* 0x0000000007048984 */ /* 0x000e280000004800 */
[----:B01----:R-:W0:Y:S02]  /*2ed0*/  SHFL.BFLY PT, R9, R4, 0x1, 0x1f ;  /* 0x0c201f0004097f89 */ /* 0x003e2400000e0000 */
[----:B0-----:R-:W-:-:S05]  /*2ee0*/  FMNMX.FTZ R9, R9, R4, !PT ;  /* 0x0000000409097209 */ /* 0x001fca0007810000 */
[----:B------:R0:W1:Y:S01]  /*2ef0*/  SHFL.IDX PT, R13, R9, RZ, 0x1f ;  /* 0x00001fff090d7589 */ /* 0x00006200000e0000 */
[----:B------:R-:W-:Y:S05]  /*2f00*/  @P1 BRA `(.L_x_688) ;  /* 0x0000069000001947 */ /* 0x000fea0003800000 */
[----:B------:R-:W-:Y:S01]  /*2f10*/  LOP3.LUT R4, RZ, R3, RZ, 0x33, !PT ;  /* 0x00000003ff047212 */ /* 0x000fe200078e33ff */
[----:B------:R-:W-:Y:S01]  /*2f20*/  BSSY B1, `(.L_x_689) ;  /* 0x0000022000017945 */ /* 0x000fe20003800000 */
[----:B------:R-:W-:Y:S02]  /*2f30*/  IMAD.MOV.U32 R8, RZ, RZ, RZ ;  /* 0x000000ffff087224 */ /* 0x000fe400078e00ff */
[----:B------:R-:W-:Y:S01]  /*2f40*/  IADD3 R4, -R16, R39, R4 ;  /* 0x0000002710047210 */ /* 0x000fe20007ffe104 */
[----:B------:R-:W-:-:S03]  /*2f50*/  IMAD.MOV.U32 R10, RZ, RZ, R0 ;  /* 0x000000ffff0a7224 */ /* 0x000fc600078e0000 */
[----:B---3--:R-:W-:-:S04]  /*2f60*/  LEA.HI R6, R4, 0x1, RZ, 0x1a ;  /* 0x0000000104067811 */ /* 0x008fc800078fd0ff */
[----:B------:R-:W-:-:S13]  /*2f70*/  LOP3.LUT P0, R6, R6, 0x3, RZ, 0xc0, !PT ;  /* 0x0000000306067812 */ /* 0x000fda000780c0ff */
[----:B------:R-:W-:Y:S05]  /*2f80*/  @!P0 BRA `(.L_x_690) ;  /* 0x000001b000008947 */ /* 0x000fea0003800000 */
[----:B------:R-:W-:Y:S01]  /*2f90*/  ISETP.NE.U32.AND P0, PT, RZ, c[0x0][0x200], PT ;  /* 0x00008000ff007a0c */ /* 0x000fe20003f05070 */
[----:B0-----:R-:W-:Y:S02]  /*2fa0*/  IMAD.MOV.U32 R9, RZ, RZ, R6 ;  /* 0x000000ffff097224 */ /* 0x001fe400078e0006 */
[----:B------:R-:W-:Y:S01]  /*2fb0*/  IMAD.MOV.U32 R8, RZ, RZ, RZ ;  /* 0x000000ffff087224 */ /* 0x000fe200078e00ff */
[----:B------:R-:W-:Y:S01]  /*2fc0*/  ISETP.NE.AND.EX P0, PT, RZ, c[0x0][0x204], PT, P0 ;  /* 0x00008100ff007a0c */ /* 0x000fe20003f05300 */
[----:B------:R-:W-:-:S04]  /*2fd0*/  IMAD.MOV.U32 R10, RZ, RZ, R0 ;  /* 0x000000ffff0a7224 */ /* 0x000fc800078e0000 */
.L_x_694:
[----:B0-----:R-:W-:Y:S01]  /*2fe0*/  IMAD.IADD R6, R10, 0x1, -R3 ;  /* 0x000000010a067824 */ /* 0x001fe200078e0a03 */
[----:B------:R-:W-:Y:S01]  /*2ff0*/  IADD3 R9, R9, -0x1, RZ ;  /* 0xffffffff09097810 */ /* 0x000fe20007ffe0ff */
[----:B------:R-:W-:Y:S03]  /*3000*/  BSSY B2, `(.L_x_691) ;  /* 0x000000f000027945 */ /* 0x000fe60003800000 */
[----:B------:R-:W-:-:S02]  /*3010*/  ISETP.NE.AND P3, PT, R9, RZ, PT ;  /* 0x000000ff0900720c */ /* 0x000fc40003f65270 */
[----:B-1----:R-:W-:Y:S01]  /*3020*/  LEA R14, R6, 0x110, 0x2 ;  /* 0x00000110060e7811 */ /* 0x002fe200078e10ff */
[----:B------:R-:W-:Y:S05]  /*3030*/  @!P0 BRA `(.L_x_692) ;  /* 0x0000007000008947 */ /* 0x000fea0003800000 */
[----:B------:R-:W-:Y:S02]  /*3040*/  SHF.R.S32.HI R12, RZ, 0x1f, R10 ;  /* 0x0000001fff0c7819 */ /* 0x000fe4000001140a */
[----:B------:R-:W-:-:S04]  /*3050*/  IADD3 R6, P4, P5, R10, c[0x0][0x200], R24 ;  /* 0x000080000a067a10 */ /* 0x000fc80007d9e018 */
[----:B------:R-:W-:-:S05]  /*3060*/  IADD3.X R7, R12, c[0x0][0x204], R23, P4, P5 ;  /* 0x000081000c077a10 */ /* 0x000fca00027ea417 */
[----:B------:R-:W2:Y:S02]  /*3070*/  LDG.E.U8 R6, [R6.64] ;  /* 0x0000002406067981 */ /* 0x000ea4000c1e1100 */
[----:B--2---:R-:W-:-:S13]  /*3080*/  ISETP.NE.AND P4, PT, R6, RZ, PT ;  /* 0x000000ff0600720c */ /* 0x004fda0003f85270 */
[----:B------:R-:W-:Y:S01]  /*3090*/  @P4 IMAD.MOV.U32 R11, RZ, RZ, RZ ;  /* 0x000000ffff0b4224 */ /* 0x000fe200078e00ff */
[----:B------:R-:W-:Y:S05]  /*30a0*/  @P4 BRA `(.L_x_693) ;  /* 0x0000004000004947 */ /* 0x000fea0003800000 */
.L_x_692:
[----:B------:R-:W0:Y:S02]  /*30b0*/  LDS R6, [R14] ;  /* 0x000000000e067984 */ /* 0x000e240000000800 */
[----:B01----:R-:W-:-:S04]  /*30c0*/  FADD.FTZ R6, -R13, R6 ;  /* 0x000000060d067221 */ /* 0x003fc80000010100 */
[----:B------:R-:W-:-:S04]  /*30d0*/  FMUL.FTZ R6, R6, 1.4426950216293334961 ;  /* 0x3fb8aa3b06067820 */ /* 0x000fc80000410000 */
[----:B------:R0:W1:Y:S03]  /*30e0*/  MUFU.EX2 R11, R6 ;  /* 0x00000006000b7308 */ /* 0x0000660000000800 */
.L_x_693:
[----:B------:R-:W-:Y:S05]  /*30f0*/  BSYNC B2 ;  /* 0x0000000000027941 */ /* 0x000fea0003800000 */
.L_x_691:
[----:B-1----:R1:W-:Y:S01]  /*3100*/  STS [R14], R11 ;  /* 0x0000000b0e007388 */ /* 0x0023e20000000800 */
[----:B------:R-:W-:Y:S01]  /*3110*/  FADD.FTZ R8, R11, R8 ;  /* 0x000000080b087221 */ /* 0x000fe20000010000 */
[----:B------:R-:W-:Y:S01]  /*3120*/  IADD3 R10, R10, 0x40, RZ ;  /* 0x000000400a0a7810 */ /* 0x000fe20007ffe0ff */
[----:B------:R-:W-:Y:S05]  /*3130*/  @P3 BRA `(.L_x_694) ;  /* 0xfffffea000003947 */ /* 0x000fea000383ffff */
.L_x_690:
[----:B------:R-:W-:Y:S05]  /*3140*/  BSYNC B1 ;  /* 0x0000000000017941 */ /* 0x000fea0003800000 */
.L_x_689:
[----:B------:R-:W-:-:S13]  /*3150*/  ISETP.GE.U32.AND P0, PT, R4, 0xc0, PT ;  /* 0x000000c00400780c */ /* 0x000fda0003f06070 */
[----:B------:R-:W-:Y:S05]  /*3160*/  @!P0 BRA `(.L_x_688) ;  /* 0x0000043000008947 */ /* 0x000fea0003800000 */
[C---:B------:R-:W-:Y:S02]  /*3170*/  LEA R4, R10.reuse, 0x200, 0x2 ;  /* 0x000002000a047811 */ /* 0x040fe400078e10ff */
[----:B------:R-:W-:Y:S02]  /*3180*/  ISETP.NE.U32.AND P0, PT, RZ, c[0x0][0x200], PT ;  /* 0x00008000ff007a0c */ /* 0x000fe40003f05070 */
[----:B------:R-:W-:Y:S01]  /*3190*/  IADD3 R24, P3, P4, R10, c[0x0][0x200], R24 ;  /* 0x000080000a187a10 */ /* 0x000fe20007c7e018 */
[----:B------:R-:W-:Y:S01]  /*31a0*/  IMAD R4, R3, -0x4, R4 ;  /* 0xfffffffc03047824 */ /* 0x000fe200078e0204 */
[----:B0-----:R-:W-:Y:S02]  /*31b0*/  SHF.R.S32.HI R6, RZ, 0x1f, R10 ;  /* 0x0000001fff067819 */ /* 0x001fe4000001140a */
[----:B------:R-:W-:Y:S02]  /*31c0*/  ISETP.NE.AND.EX P0, PT, RZ, c[0x0][0x204], PT, P0 ;  /* 0x00008100ff007a0c */ /* 0x000fe40003f05300 */
[----:B------:R-:W-:-:S02]  /*31d0*/  IADD3.X R7, R6, c[0x0][0x204], R23, P3, P4 ;  /* 0x0000810006077a10 */ /* 0x000fc40001fe8417 */
[----:B------:R-:W-:-:S07]  /*31e0*/  IADD3 R4, R4, 0x110, RZ ;  /* 0x0000011004047810 */ /* 0x000fce0007ffe0ff */
.L_x_707:
[----:B------:R-:W-:Y:S01]  /*31f0*/  BSSY B1, `(.L_x_695) ;  /* 0x000000b000017945 */ /* 0x000fe20003800000 */
[----:B------:R-:W-:Y:S01]  /*3200*/  IMAD.MOV.U32 R6, RZ, RZ, R24 ;  /* 0x000000ffff067224 */ /* 0x000fe200078e0018 */
[----:B------:R-:W-:Y:S05]  /*3210*/  @!P0 BRA `(.L_x_696) ;  /* 0x0000004000008947 */ /* 0x000fea0003800000 */
[----:B------:R-:W2:Y:S02]  /*3220*/  LDG.E.U8 R9, [R6.64] ;  /* 0x0000002406097981 */ /* 0x000ea4000c1e1100 */
[----:B--2---:R-:W-:-:S13]  /*3230*/  ISETP.NE.AND P3, PT, R9, RZ, PT ;  /* 0x000000ff0900720c */ /* 0x004fda0003f65270 */
[----:B------:R-:W-:Y:S01]  /*3240*/  @P3 IMAD.MOV.U32 R9, RZ, RZ, RZ ;  /* 0x000000ffff093224 */ /* 0x000fe200078e00ff */
[----:B------:R-:W-:Y:S05]  /*3250*/  @P3 BRA `(.L_x_697) ;  /* 0x0000004000003947 */ /* 0x000fea0003800000 */
.L_x_696:
[----:B------:R-:W0:Y:S02]  /*3260*/  LDS R9, [R4+-0x200] ;  /* 0xfffe000004097984 */ /* 0x000e240000000800 */
[----:B01----:R-:W-:-:S04]  /*3270*/  FADD.FTZ R9, -R13, R9 ;  /* 0x000000090d097221 */ /* 0x003fc80000010100 */
[----:B------:R-:W-:-:S06]  /*3280*/  FMUL.FTZ R9, R9, 1.4426950216293334961 ;  /* 0x3fb8aa3b09097820 */ /* 0x000fcc0000410000 */
[----:B------:R-:W0:Y:S02]  /*3290*/  MUFU.EX2 R9, R9 ;  /* 0x0000000900097308 */ /* 0x000e240000000800 */
.L_x_697:
[----:B------:R-:W-:Y:S05]  /*32a0*/  BSYNC B1 ;  /* 0x0000000000017941 */ /* 0x000fea0003800000 */
.L_x_695:
[----:B0-----:R0:W-:Y:S01]  /*32b0*/  STS [R4+-0x200], R9 ;  /* 0xfffe000904007388 */ /* 0x0011e20000000800 */
[----:B------:R-:W-:Y:S01]  /*32c0*/  BSSY B1, `(.L_x_698) ;  /* 0x000000b000017945 */ /* 0x000fe20003800000 */
[----:B------:R-:W-:Y:S01]  /*32d0*/  FADD.FTZ R12, R9, R8 ;  /* 0x00000008090c7221 */ /* 0x000fe20000010000 */
[----:B------:R-:W-:Y:S05]  /*32e0*/  @!P0 BRA `(.L_x_699) ;  /* 0x0000004000008947 */ /* 0x000fea0003800000 */
[----:B------:R-:W2:Y:S02]  /*32f0*/  LDG.E.U8 R8, [R6.64+0x40] ;  /* 0x0000402406087981 */ /* 0x000ea4000c1e1100 */
[----:B--2---:R-:W-:-:S13]  /*3300*/  ISETP.NE.AND P3, PT, R8, RZ, PT ;  /* 0x000000ff0800720c */ /* 0x004fda0003f65270 */
[----:B0-----:R-:W-:Y:S01]  /*3310*/  @P3 IMAD.MOV.U32 R9, RZ, RZ, RZ ;  /* 0x000000ffff093224 */ /* 0x001fe200078e00ff */
[----:B------:R-:W-:Y:S05]  /*3320*/  @P3 BRA `(.L_x_700) ;  /* 0x0000004000003947 */ /* 0x000fea0003800000 */
.L_x_699:
[----:B------:R-:W2:Y:S02]  /*3330*/  LDS R8, [R4+-0x100] ;  /* 0xffff000004087984 */ /* 0x000ea40000000800 */
[----:B-12---:R-:W-:-:S04]  /*3340*/  FADD.FTZ R8, -R13, R8 ;  /* 0x000000080d087221 */ /* 0x006fc80000010100 */
[----:B------:R-:W-:-:S04]  /*3350*/  FMUL.FTZ R8, R8, 1.4426950216293334961 ;  /* 0x3fb8aa3b08087820 */ /* 0x000fc80000410000 */
[----:B0-----:R0:W1:Y:S03]  /*3360*/  MUFU.EX2 R9, R8 ;  /* 0x0000000800097308 */ /* 0x0010660000000800 */
.L_x_700:
[----:B------:R-:W-:Y:S05]  /*3370*/  BSYNC B1 ;  /* 0x0000000000017941 */ /* 0x000fea0003800000 */
.L_x_698:
[----:B-1----:R1:W-:Y:S01]  /*3380*/  STS [R4+-0x100], R9 ;  /* 0xffff000904007388 */ /* 0x0023e20000000800 */
[----:B------:R-:W-:Y:S01]  /*3390*/  BSSY B1, `(.L_x_701) ;  /* 0x000000b000017945 */ /* 0x000fe20003800000 */
[----:B------:R-:W-:Y:S01]  /*33a0*/  FADD.FTZ R12, R12, R9 ;  /* 0x000000090c0c7221 */ /* 0x000fe20000010000 */
[----:B------:R-:W-:Y:S05]  /*33b0*/  @!P0 BRA `(.L_x_702) ;  /* 0x0000004000008947 */ /* 0x000fea0003800000 */
[----:B0-----:R-:W2:Y:S01]  /*33c0*/  LDG.E.U8 R8, [R6.64+0x80] ;  /* 0x0000802406087981 */ /* 0x001ea2000c1e1100 */
[----:B-1----:R-:W-:Y:S01]  /*33d0*/  IMAD.MOV.U32 R9, RZ, RZ, RZ ;  /* 0x000000ffff097224 */ /* 0x002fe200078e00ff */
[----:B--2---:R-:W-:-:S13]  /*33e0*/  ISETP.NE.AND P3, PT, R8, RZ, PT ;  /* 0x000000ff0800720c */ /* 0x004fda0003f65270 */
[----:B------:R-:W-:Y:S05]  /*33f0*/  @P3 BRA `(.L_x_703) ;  /* 0x0000004000003947 */ /* 0x000fea0003800000 */
.L_x_702:
[----:B0-----:R-:W0:Y:S02]  /*3400*/  LDS R8, [R4] ;  /* 0x0000000004087984 */ /* 0x001e240000000800 */
[----:B0-----:R-:W-:-:S04]  /*3410*/  FADD.FTZ R8, -R13, R8 ;  /* 0x000000080d087221 */ /* 0x001fc80000010100 */
[----:B------:R-:W-:-:S04]  /*3420*/  FMUL.FTZ R8, R8, 1.4426950216293334961 ;  /* 0x3fb8aa3b08087820 */ /* 0x000fc80000410000 */
[----:B-1----:R0:W1:Y:S03]  /*3430*/  MUFU.EX2 R9, R8 ;  /* 0x0000000800097308 */ /* 0x0020660000000800 */
.L_x_703:
[----:B------:R-:W-:Y:S05]  /*3440*/  BSYNC B1 ;  /* 0x0000000000017941 */ /* 0x000fea0003800000 */
.L_x_701:
[----:B-1----:R1:W-:Y:S01]  /*3450*/  STS [R4], R9 ;  /* 0x0000000904007388 */ /* 0x0023e20000000800 */
[----:B------:R-:W-:Y:S01]  /*3460*/  BSSY B1, `(.L_x_704) ;  /* 0x000000b000017945 */ /* 0x000fe20003800000 */
[----:B------:R-:W-:Y:S01]  /*3470*/  FADD.FTZ R12, R12, R9 ;  /* 0x000000090c0c7221 */ /* 0x000fe20000010000 */
[----:B------:R-:W-:Y:S05]  /*3480*/  @!P0 BRA `(.L_x_705) ;  /* 0x0000004000008947 */ /* 0x000fea0003800000 */
[----:B0-----:R-:W2:Y:S02]  /*3490*/  LDG.E.U8 R8, [R6.64+0xc0] ;  /* 0x0000c02406087981 */ /* 0x001ea4000c1e1100 */
[----:B--2---:R-:W-:-:S13]  /*34a0*/  ISETP.NE.AND P3, PT, R8, RZ, PT ;  /* 0x000000ff0800720c */ /* 0x004fda0003f65270 */
[----:B-1----:R-:W-:Y:S01]  /*34b0*/  @P3 IMAD.MOV.U32 R9, RZ, RZ, RZ ;  /* 0x000000ffff093224 */ /* 0x002fe200078e00ff */
[----:B------:R-:W-:Y:S05]  /*34c0*/  @P3 BRA `(.L_x_706) ;  /* 0x0000004000003947 */ /* 0x000fea0003800000 */
.L_x_705:
[----:B0-----:R-:W0:Y:S02]  /*34d0*/  LDS R8, [R4+0x100] ;  /* 0x0001000004087984 */ /* 0x001e240000000800 */
[----:B0-----:R-:W-:-:S04]  /*34e0*/  FADD.FTZ R8, -R13, R8 ;  /* 0x000000080d087221 */ /* 0x001fc80000010100 */
[----:B------:R-:W-:-:S04]  /*34f0*/  FMUL.FTZ R8, R8, 1.4426950216293334961 ;  /* 0x3fb8aa3b08087820 */ /* 0x000fc80000410000 */
[----:B-1----:R0:W1:Y:S03]  /*3500*/  MUFU.EX2 R9, R8 ;  /* 0x0000000800097308 */ /* 0x0020660000000800 */
.L_x_706:
[----:B------:R-:W-:Y:S05]  /*3510*/  BSYNC B1 ;  /* 0x0000000000017941 */ /* 0x000fea0003800000 */
.L_x_704:
[----:B------:R-:W-:Y:S01]  /*3520*/  IADD3 R10, R10, 0x100, RZ ;  /* 0x000001000a0a7810 */ /* 0x000fe20007ffe0ff */
[----:B-1----:R1:W-:Y:S01]  /*3530*/  STS [R4+0x100], R9 ;  /* 0x0001000904007388 */ /* 0x0023e20000000800 */
[----:B------:R-:W-:Y:S01]  /*3540*/  IADD3 R24, P4, R6, 0x100, RZ ;  /* 0x0000010006187810 */ /* 0x000fe20007f9e0ff */
[----:B0-----:R-:W-:Y:S01]  /*3550*/  FADD.FTZ R8, R12, R9 ;  /* 0x000000090c087221 */ /* 0x001fe20000010000 */
[----:B------:R-:W-:-:S03]  /*3560*/  ISETP.GE.AND P3, PT, R10, R39, PT ;  /* 0x000000270a00720c */ /* 0x000fc60003f66270 */
[----:B------:R-:W-:Y:S01]  /*3570*/  IMAD.X R7, RZ, RZ, R7, P4 ;  /* 0x000000ffff077224 */ /* 0x000fe200020e0607 */
[----:B-1----:R-:W-:-:S09]  /*3580*/  IADD3 R4, R4, 0x400, RZ ;  /* 0x0000040004047810 */ /* 0x002fd20007ffe0ff */
[----:B------:R-:W-:Y:S05]  /*3590*/  @!P3 BRA `(.L_x_707) ;  /* 0xfffffc500000b947 */ /* 0x000fea000383ffff */
.L_x_688:
[----:B------:R-:W-:Y:S05]  /*35a0*/  BSYNC B0 ;  /* 0x0000000000007941 */ /* 0x000fea0003800000 */
.L_x_687:
[----:B------:R-:W2:Y:S01]  /*35b0*/  SHFL.BFLY PT, R7, R8, 0x10, 0x1f ;  /* 0x0e001f0008077f89 */ /* 0x000ea200000e0000 */
[----:B------:R-:W-:Y:S01]  /*35c0*/  LOP3.LUT P0, R10, R16, 0x1f, RZ, 0xc0, !PT ;  /* 0x0000001f100a7812 */ /* 0x000fe2000780c0ff */
[----:B------:R-:W-:Y:S02]  /*35d0*/  UMOV UR4, 0x4 ;  /* 0x0000000400047882 */ /* 0x000fe40000000000 */
[----:B------:R-:W-:Y:S01]  /*35e0*/  ULDC UR5, c[0x0][0x1d4] ;  /* 0x0000750000057ab9 */ /* 0x000fe20000000800 */
[----:B------:R-:W-:Y:S01]  /*35f0*/  ISETP.GT.U32.AND P3, PT, R10, 0x1, PT ;  /* 0x000000010a00780c */ /* 0x000fe20003f64070 */
[----:B------:R-:W-:Y:S02]  /*3600*/  UIADD3 UR4, UR4, UR5, URZ ;  /* 0x0000000504047290 */ /* 0x000fe4000fffe03f */
[----:B------:R-:W-:Y:S02]  /*3610*/  ULDC.U8 UR9, c[0x0][0x26c] ;  /* 0x00009b0000097ab9 */ /* 0x000fe40000000000 */
[----:B------:R-:W-:-:S04]  /*3620*/  USHF.R.S32.HI UR5, URZ, 0x1f, UR4 ;  /* 0x0000001f3f057899 */ /* 0x000fc80008011404 */
[----:B------:R-:W-:-:S03]  /*3630*/  ULEA.HI UR5, UR5, UR4, URZ, 0x2 ;  /* 0x0000000405057291 */ /* 0x000fc6000f8f103f */
[----:B------:R-:W-:Y:S02]  /*3640*/  UMOV UR4, URZ ;  /* 0x0000003f00047c82 */ /* 0x000fe40008000000 */
[----:B------:R-:W-:-:S04]  /*3650*/  USHF.L.U32 UR5, UR5, 0x2, URZ ;  /* 0x0000000205057899 */ /* 0x000fc8000800063f */
[----:B------:R-:W-:Y:S01]  /*3660*/  ULOP3.LUT UR6, UR5, 0xfffffff0, URZ, 0xc0, !UPT ;  /* 0xfffffff005067892 */ /* 0x000fe2000f8ec03f */
[----:B--2---:R-:W-:Y:S01]  /*3670*/  FADD.FTZ R7, R7, R8 ;  /* 0x0000000807077221 */ /* 0x004fe20000010000 */
[----:B------:R-:W-:Y:S01]  /*3680*/  @!P0 SHF.R.U32.HI R8, RZ, 0x3, R16 ;  /* 0x00000003ff088819 */ /* 0x000fe20000011610 */
[----:B------:R-:W-:-:S03]  /*3690*/  UMOV UR5, URZ ;  /* 0x0000003f00057c82 */ /* 0x000fc60008000000 */
[----:B------:R-:W2:Y:S01]  /*36a0*/  SHFL.BFLY PT, R4, R7, 0x8, 0x1f ;  /* 0x0d001f0007047f89 */ /* 0x000ea200000e0000 */
[----:B------:R-:W-:Y:S01]  /*36b0*/  @!P0 LOP3.LUT R8, R8, 0x1ffffffc, RZ, 0xc0, !PT ;  /* 0x1ffffffc08088812 */ /* 0x000fe200078ec0ff */
[----:B--2---:R-:W-:-:S05]  /*36c0*/  FADD.FTZ R4, R7, R4 ;  /* 0x0000000407047221 */ /* 0x004fca0000010000 */
[----:B0-----:R-:W0:Y:S02]  /*36d0*/  SHFL.BFLY PT, R9, R4, 0x4, 0x1f ;  /* 0x0c801f0004097f89 */ /* 0x001e2400000e0000 */
[----:B0-----:R-:W-:-:S05]  /*36e0*/  FADD.FTZ R9, R4, R9 ;  /* 0x0000000904097221 */ /* 0x001fca0000010000 */
[----:B---3--:R-:W0:Y:S02]  /*36f0*/  SHFL.BFLY PT, R6, R9, 0x2, 0x1f ;  /* 0x0c401f0009067f89 */ /* 0x008e2400000e0000 */
[----:B0-----:R-:W-:-:S05]  /*3700*/  FADD.FTZ R6, R9, R6 ;  /* 0x0000000609067221 */ /* 0x001fca0000010000 */
[----:B-1----:R-:W0:Y:S02]  /*3710*/  SHFL.BFLY PT, R11, R6, 0x1, 0x1f ;  /* 0x0c201f00060b7f89 */ /* 0x002e2400000e0000 */
        /* <DEDUP_REMOVED lines=8> */
[----:B0-----:R-:W-:-:S04]  /*37a0*/  FADD.FTZ R6, R4, 9.9999999747524270788e-07 ;  /* 0x358637bd04067421 */ /* 0x001fc80000010000 */
[----:B------:R0:W1:Y:S01]  /*37b0*/  MUFU.RCP R13, R6 ;  /* 0x00000006000d7308 */ /* 0x0000620000001000 */
[----:B------:R-:W-:Y:S05]  /*37c0*/  @!P0 BRA `(.L_x_708) ;  /* 0x000000a000008947 */ /* 0x000fea0003800000 */
[----:B------:R-:W2:Y:S01]  /*37d0*/  S2UR UR5, SR_CTAID.X ;  /* 0x00000000000579c3 */ /* 0x000ea20000002500 */
[----:B------:R-:W-:Y:S02]  /*37e0*/  ULDC UR8, c[0x0][0x1d8] ;  /* 0x0000760000087ab9 */ /* 0x000fe40000000800 */
[----:B------:R-:W-:-:S05]  /*37f0*/  ULDC UR4, c[0x0][0x268] ;  /* 0x00009a0000047ab9 */ /* 0x000fca0000000800 */
[----:B------:R-:W2:Y:S02]  /*3800*/  S2UR UR7, SR_CTAID.Y ;  /* 0x00000000000779c3 */ /* 0x000ea40000002600 */
[----:B--2---:R-:W-:-:S03]  /*3810*/  UIMAD UR5, UR7, UR8, UR5 ;  /* 0x00000008070572a4 */ /* 0x004fc6000f8e0205 */
[----:B------:R-:W-:Y:S02]  /*3820*/  ULDC UR7, c[0x0][0x1ec] ;  /* 0x00007b0000077ab9 */ /* 0x000fe40000000800 */
[----:B------:R-:W-:-:S03]  /*3830*/  UIMAD UR4, UR5, UR4, UR7 ;  /* 0x00000004050472a4 */ /* 0x000fc6000f8e0207 */
[----:B------:R-:W-:Y:S02]  /*3840*/  ULDC UR5, c[0x0][0x1d4] ;  /* 0x0000750000057ab9 */ /* 0x000fe40000000800 */
[----:B------:R-:W-:-:S04]  /*3850*/  UIMAD UR4, UR4, UR5, URZ ;  /* 0x00000005040472a4 */ /* 0x000fc8000f8e023f */
[----:B------:R-:W-:-:S06]  /*3860*/  USHF.R.S32.HI UR5, URZ, 0x1f, UR4 ;  /* 0x0000001f3f057899 */ /* 0x000fcc0008011404 */
.L_x_708:
[----:B------:R-:W-:Y:S01]  /*3870*/  BSSY B0, `(.L_x_709) ;  /* 0x0000050000007945 */ /* 0x000fe20003800000 */
[----:B------:R-:W-:Y:S05]  /*3880*/  @P1 BRA `(.L_x_710) ;  /* 0x000004e000001947 */ /* 0x000fea0003800000 */
[----:B------:R-:W-:Y:S01]  /*3890*/  LOP3.LUT R4, RZ, R3, RZ, 0x33, !PT ;  /* 0x00000003ff047212 */ /* 0x000fe200078e33ff */
[----:B------:R-:W-:Y:S03]  /*38a0*/  BSSY B1, `(.L_x_711) ;  /* 0x000001e000017945 */ /* 0x000fe60003800000 */
[----:B------:R-:W-:-:S04]  /*38b0*/  IADD3 R4, -R16, R39, R4 ;  /* 0x0000002710047210 */ /* 0x000fc80007ffe104 */
[C---:B0-----:R-:W-:Y:S02]  /*38c0*/  LEA.HI R6, R4.reuse, 0x1, RZ, 0x1a ;  /* 0x0000000104067811 */ /* 0x041fe400078fd0ff */
[----:B------:R-:W-:Y:S02]  /*38d0*/  ISETP.GE.U32.AND P1, PT, R4, 0xc0, PT ;  /* 0x000000c00400780c */ /* 0x000fe40003f26070 */
[----:B------:R-:W-:-:S13]  /*38e0*/  LOP3.LUT P3, R7, R6, 0x3, RZ, 0xc0, !PT ;  /* 0x0000000306077812 */ /* 0x000fda000786c0ff */
[----:B------:R-:W-:Y:S05]  /*38f0*/  @!P3 BRA `(.L_x_712) ;  /* 0x000001800000b947 */ /* 0x000fea0003800000 */
[----:B------:R-:W-:Y:S01]  /*3900*/  IADD3 R11, P3, R0, UR4, RZ ;  /* 0x00000004000b7c10 */ /* 0x000fe2000ff7e0ff */
[----:B------:R-:W-:Y:S01]  /*3910*/  IMAD.MOV.U32 R4, RZ, RZ, R7 ;  /* 0x000000ffff047224 */ /* 0x000fe200078e0007 */
[----:B------:R-:W-:Y:S02]  /*3920*/  LEA R6, R16, UR6, 0x1 ;  /* 0x0000000610067c11 */ /* 0x000fe4000f8e08ff */
[----:B------:R-:W-:Y:S02]  /*3930*/  LEA.HI.X.SX32 R8, R0, UR5, 0x1, P3 ;  /* 0x0000000500087c11 */ /* 0x000fe400098f0eff */
[C---:B------:R-:W-:Y:S02]  /*3940*/  LEA R10, P3, R11.reuse, c[0x0][0x260], 0x2 ;  /* 0x000098000b0a7a11 */ /* 0x040fe400078610ff */
[----:B------:R-:W-:Y:S02]  /*3950*/  LEA R9, R16, 0x110, 0x2 ;  /* 0x0000011010097811 */ /* 0x000fe400078e10ff */
[----:B------:R-:W-:-:S02]  /*3960*/  LEA.HI.X R11, R11, c[0x0][0x264], R8, 0x2, P3 ;  /* 0x000099000b0b7a11 */ /* 0x000fc400018f1408 */
[----:B------:R-:W-:Y:S02]  /*3970*/  IADD3 R8, R6, 0x110, RZ ;  /* 0x0000011006087810 */ /* 0x000fe40007ffe0ff */
.L_x_713:
[----:B-1----:R0:W2:Y:S01]  /*3980*/  LDS R6, [R9] ;  /* 0x0000000009067984 */ /* 0x0020a20000000800 */
[----:B------:R-:W-:Y:S01]  /*3990*/  @P0 IMAD.MOV.U32 R7, RZ, RZ, R11 ;  /* 0x000000ffff070224 */ /* 0x000fe200078e000b */
[----:B------:R-:W-:Y:S02]  /*39a0*/  IADD3 R4, R4, -0x1, RZ ;  /* 0xffffffff04047810 */ /* 0x000fe40007ffe0ff */
[----:B------:R-:W-:Y:S02]  /*39b0*/  IADD3 R0, R0, 0x40, RZ ;  /* 0x0000004000007810 */ /* 0x000fe40007ffe0ff */
[----:B------:R-:W-:Y:S02]  /*39c0*/  ISETP.NE.AND P3, PT, R4, RZ, PT ;  /* 0x000000ff0400720c */ /* 0x000fe40003f65270 */
[----:B0-----:R-:W-:Y:S01]  /*39d0*/  IADD3 R9, R9, 0x100, RZ ;  /* 0x0000010009097810 */ /* 0x001fe20007ffe0ff */
[----:B-12---:R-:W-:-:S05]  /*39e0*/  FMUL.FTZ R15, R6, R13 ;  /* 0x0000000d060f7220 */ /* 0x006fca0000410000 */
        /* <DEDUP_REMOVED lines=9> */
.L_x_712:
[----:B------:R-:W-:Y:S05]  /*3a80*/  BSYNC B1 ;  /* 0x0000000000017941 */ /* 0x000fea0003800000 */
.L_x_711:
[----:B------:R-:W-:Y:S05]  /*3a90*/  @!P1 BRA `(.L_x_710) ;  /* 0x000002d000009947 */ /* 0x000fea0003800000 */
[C---:B------:R-:W-:Y:S01]  /*3aa0*/  LEA R4, R0.reuse, UR6, 0x1 ;  /* 0x0000000600047c11 */ /* 0x040fe2000f8e08ff */
[C---:B-1----:R-:W-:Y:S01]  /*3ab0*/  IMAD.SHL.U32 R7, R3.reuse, 0x4, RZ ;  /* 0x0000000403077824 */ /* 0x042fe200078e00ff */
[C---:B------:R-:W-:Y:S02]  /*3ac0*/  IADD3 R11, P0, R0.reuse, UR4, RZ ;  /* 0x00000004000b7c10 */ /* 0x040fe4000ff1e0ff */
[----:B------:R-:W-:Y:S01]  /*3ad0*/  ISETP.NE.AND P3, PT, RZ, UR9, PT ;  /* 0x00000009ff007c0c */ /* 0x000fe2000bf65270 */
[----:B------:R-:W-:Y:S01]  /*3ae0*/  IMAD R4, R3, -0x2, R4 ;  /* 0xfffffffe03047824 */ /* 0x000fe200078e0204 */
[C---:B------:R-:W-:Y:S01]  /*3af0*/  LEA.HI.X.SX32 R6, R0.reuse, UR5, 0x1, P0 ;  /* 0x0000000500067c11 */ /* 0x040fe200080f0eff */
[----:B------:R-:W-:Y:S01]  /*3b00*/  IMAD R7, R0, 0x4, -R7 ;  /* 0x0000000400077824 */ /* 0x000fe200078e0a07 */
[----:B------:R-:W-:-:S02]  /*3b10*/  LEA R10, P0, R11, c[0x0][0x260], 0x2 ;  /* 0x000098000b0a7a11 */ /* 0x000fc400078010ff */
[----:B------:R-:W-:Y:S02]  /*3b20*/  IADD3 R4, R4, 0x110, RZ ;  /* 0x0000011004047810 */ /* 0x000fe40007ffe0ff */
[----:B------:R-:W-:Y:S02]  /*3b30*/  LEA.HI.X R11, R11, c[0x0][0x264], R6, 0x2, P0 ;  /* 0x000099000b0b7a11 */ /* 0x000fe400000f1406 */
[----:B------:R-:W-:-:S05]  /*3b40*/  IADD3 R8, R7, 0x110, RZ ;  /* 0x0000011007087810 */ /* 0x000fca0007ffe0ff */
.L_x_714:
        /* <DEDUP_REMOVED lines=34> */
.L_x_710:
[----:B------:R-:W-:Y:S05]  /*3d70*/  BSYNC B0 ;  /* 0x0000000000007941 */ /* 0x000fea0003800000 */
.L_x_709:
[----:B-1----:R-:W-:Y:S01]  /*3d80*/  SHF.R.S32.HI R7, RZ, 0x1f, R18 ;  /* 0x0000001fff077819 */ /* 0x002fe20000011412 */
[----:B------:R-:W-:Y:S01]  /*3d90*/  BSSY B0, `(.L_x_715) ;  /* 0x000001d000007945 */ /* 0x000fe20003800000 */
[----:B------:R-:W-:Y:S01]  /*3da0*/  SHF.R.S32.HI R9, RZ, 0x1f, R16 ;  /* 0x0000001fff097819 */ /* 0x000fe20000011410 */
[----:B------:R-:W-:Y:S01]  /*3db0*/  CS2R R10, SRZ ;  /* 0x00000000000a7805 */ /* 0x000fe2000001ff00 */
[----:B------:R-:W-:-:S02]  /*3dc0*/  LEA.HI R7, R7, R18, RZ, 0x3 ;  /* 0x0000001207077211 */ /* 0x000fc400078f18ff */
[----:B0-----:R-:W-:Y:S02]  /*3dd0*/  LEA.HI R6, R9, R16, RZ, 0x3 ;  /* 0x0000001009067211 */ /* 0x001fe400078f18ff */
[----:B------:R-:W-:Y:S01]  /*3de0*/  LOP3.LUT R7, R7, 0xfffffff8, RZ, 0xc0, !PT ;  /* 0xfffffff807077812 */ /* 0x000fe200078ec0ff */
[----:B------:R-:W-:Y:S01]  /*3df0*/  CS2R R8, SRZ ;  /* 0x0000000000087805 */ /* 0x000fe2000001ff00 */
[----:B------:R-:W-:Y:S02]  /*3e00*/  LOP3.LUT R21, R6, 0xfffffff8, RZ, 0xc0, !PT ;  /* 0xfffffff806157812 */ /* 0x000fe400078ec0ff */
[----:B------:R-:W-:Y:S01]  /*3e10*/  SHF.R.S32.HI R6, RZ, 0x3, R6 ;  /* 0x00000003ff067819 */ /* 0x000fe20000011406 */
[----:B------:R-:W-:Y:S02]  /*3e20*/  IMAD.IADD R7, R18, 0x1, -R7 ;  /* 0x0000000112077824 */ /* 0x000fe400078e0a07 */
[----:B------:R-:W-:-:S03]  /*3e30*/  IMAD.IADD R21, R16, 0x1, -R21 ;  /* 0x0000000110157824 */ /* 0x000fc600078e0a15 */
[----:B------:R-:W-:Y:S01]  /*3e40*/  ISETP.NE.AND P1, PT, R6, R7, PT ;  /* 0x000000070600720c */ /* 0x000fe20003f25270 */
[----:B------:R-:W-:-:S03]  /*3e50*/  IMAD.SHL.U32 R32, R21, 0x8, RZ ;  /* 0x0000000815207824 */ /* 0x000fc600078e00ff */
        /* <DEDUP_REMOVED lines=10> */
[----:B------:R-:W0:Y:S01]  /*3f00*/  S2R R7, SR_CTAID.X ;  /* 0x0000000000077919 */ /* 0x000e220000002500 */
[----:B------:R-:W-:Y:S02]  /*3f10*/  IMAD.MOV.U32 R9, RZ, RZ, 0x2 ;  /* 0x00000002ff097424 */ /* 0x000fe400078e00ff */
[----:B0-----:R-:W-:-:S04]  /*3f20*/  IMAD R8, R7, 0x40, R32 ;  /* 0x0000004007087824 */ /* 0x001fc800078e0220 */
[----:B------:R-:W-:-:S06]  /*3f30*/  IMAD.WIDE R8, R8, R9, c[0x0][0x190] ;  /* 0x0000640008087625 */ /* 0x000fcc00078e0209 */
[----:B------:R-:W5:Y:S02]  /*3f40*/  LDG.E.128 R8, [R8.64] ;  /* 0x0000002408087981 */ /* 0x000f64000c1e1d00 */
.L_x_717:
[----:B-----5:R0:W-:Y:S02]  /*3f50*/  STS.128 [R21.X16+0x90], R8 ;  /* 0x0000900815007388 */ /* 0x0201e4000000cc00 */
.L_x_716:
[----:B------:R-:W-:Y:S05]  /*3f60*/  BSYNC B0 ;  /* 0x0000000000007941 */ /* 0x000fea0003800000 */
.L_x_715:
[----:B------:R-:W-:Y:S01]  /*3f70*/  IMAD.IADD R7, R6, 0x1, R3 ;  /* 0x0000000106077824 */ /* 0x000fe200078e0203 */
[----:B------:R-:W-:Y:S01]  /*3f80*/  IMNMX R42, R18, c[0x0][0x1d4], PT ;  /* 0x00007500122a7a17 */ /* 0x000fe20003800200 */
[----:B------:R-:W-:Y:S01]  /*3f90*/  UIADD3 UR5, UR6, 0x110, URZ ;  /* 0x0000011006057890 */ /* 0x000fe2000fffe03f */
[----:B------:R-:W-:Y:S01]  /*3fa0*/  BAR.SYNC.DEFER_BLOCKING 0x0 ;  /* 0x0000000000007b1d */ /* 0x000fe20000010000 */
[----:B------:R-:W-:Y:S01]  /*3fb0*/  IMAD.SHL.U32 R13, R7, 0x40, RZ ;  /* 0x00000040070d7824 */ /* 0x000fe200078e00ff */
[----:B------:R-:W-:Y:S01]  /*3fc0*/  CS2R R36, SRZ ;  /* 0x0000000000247805 */ /* 0x000fe2000001ff00 */
[----:B------:R-:W-:Y:S01]  /*3fd0*/  IMAD.MOV.U32 R40, RZ, RZ, RZ ;  /* 0x000000ffff287224 */ /* 0x000fe200078e00ff */
[----:B------:R-:W-:Y:S01]  /*3fe0*/  CS2R R34, SRZ ;  /* 0x0000000000227805 */ /* 0x000fe2000001ff00 */
[----:B------:R-:W-:Y:S01]  /*3ff0*/  IMAD.MOV.U32 R38, RZ, RZ, RZ ;  /* 0x000000ffff267224 */ /* 0x000fe200078e00ff */
[----:B------:R-:W-:Y:S01]  /*4000*/  SHF.R.S32.HI R12, RZ, 0x1f, R13 ;  /* 0x0000001fff0c7819 */ /* 0x000fe2000001140d */
[----:B------:R-:W-:Y:S01]  /*4010*/  BSSY B0, `(.L_x_718) ;  /* 0x000009c000007945 */ /* 0x000fe20003800000 */
[----:B------:R-:W-:Y:S01]  /*4020*/  IADD3 R14, P0, R20, R13, RZ ;  /* 0x0000000d140e7210 */ /* 0x000fe20007f1e0ff */
[----:B------:R-:W-:Y:S01]  /*4030*/  IMAD.MOV.U32 R33, RZ, RZ, RZ ;  /* 0x000000ffff217224 */ /* 0x000fe200078e00ff */
[----:B------:R-:W-:Y:S01]  /*4040*/  LEA R41, R6, UR5, 0x1 ;  /* 0x0000000506297c11 */ /* 0x000fe2000f8e08ff */
[----:B------:R-:W-:-:S02]  /*4050*/  IMAD.MOV.U32 R23, RZ, RZ, RZ ;  /* 0x000000ffff177224 */ /* 0x000fc400078e00ff */
[----:B------:R-:W-:Y:S01]  /*4060*/  IMAD.X R15, R4, 0x1, R12, P0 ;  /* 0x00000001040f7824 */ /* 0x000fe200000e060c */
[----:B------:R-:W-:-:S04]  /*4070*/  LEA R44, P0, R14, c[0x0][0x1a0], 0x1 ;  /* 0x000068000e2c7a11 */ /* 0x000fc800078008ff */
[----:B------:R-:W-:Y:S02]  /*4080*/  LEA.HI.X R45, R14, c[0x0][0x1a4], R15, 0x1, P0 ;  /* 0x000069000e2d7a11 */ /* 0x000fe400000f0c0f */
[----:B------:R-:W-:-:S13]  /*4090*/  ISETP.GE.AND P0, PT, R7, R42, PT ;  /* 0x0000002a0700720c */ /* 0x000fda0003f06270 */
[----:B------:R-:W-:Y:S05]  /*40a0*/  @P0 BRA `(.L_x_719) ;  /* 0x0000092000000947 */ /* 0x000fea0003800000 */
[----:B------:R-:W-:Y:S01]  /*40b0*/  ULDC UR4, c[0x0][0x1d4] ;  /* 0x0000750000047ab9 */ /* 0x000fe20000000800 */
[----:B------:R-:W1:Y:S01]  /*40c0*/  S2R R25, SR_CTAID.X ;  /* 0x0000000000197919 */ /* 0x000e620000002500 */
[----:B------:R-:W-:Y:S01]  /*40d0*/  ULOP3.LUT UR4, URZ, UR4, URZ, 0x33, !UPT ;  /* 0x000000043f047292 */ /* 0x000fe2000f8e333f */
[----:B------:R-:W-:Y:S01]  /*40e0*/  IMAD.MOV R15, RZ, RZ, -R39 ;  /* 0x000000ffff0f7224 */ /* 0x000fe200078e0a27 */
[----:B------:R-:W-:Y:S01]  /*40f0*/  IADD3 R48, -R3, -0x2, -R6 ;  /* 0xfffffffe03307810 */ /* 0x000fe20007ffe906 */
[----:B------:R-:W-:Y:S01]  /*4100*/  IMAD.MOV.U32 R47, RZ, RZ, 0x2 ;  /* 0x00000002ff2f7424 */ /* 0x000fe200078e00ff */
[----:B------:R-:W-:Y:S01]  /*4110*/  BSSY B1, `(.L_x_720) ;  /* 0x0000037000017945 */ /* 0x000fe20003800000 */
[----:B------:R-:W-:Y:S01]  /*4120*/  IMAD.MOV.U32 R23, RZ, RZ, RZ ;  /* 0x000000ffff177224 */ /* 0x000fe200078e00ff */
[----:B------:R-:W-:Y:S01]  /*4130*/  IMNMX R15, R15, UR4, !PT ;  /* 0x000000040f0f7c17 */ /* 0x000fe2000f800200 */
[----:B------:R-:W-:Y:S01]  /*4140*/  IMAD.MOV.U32 R43, RZ, RZ, R7 ;  /* 0x000000ffff2b7224 */ /* 0x000fe200078e0007 */
[----:B------:R-:W-:Y:S01]  /*4150*/  CS2R R34, SRZ ;  /* 0x0000000000227805 */ /* 0x000fe2000001ff00 */
[----:B------:R-:W-:Y:S01]  /*4160*/  IMAD.MOV.U32 R33, RZ, RZ, RZ ;  /* 0x000000ffff217224 */ /* 0x000fe200078e00ff */
[----:B------:R-:W-:Y:S01]  /*4170*/  CS2R R36, SRZ ;  /* 0x0000000000247805 */ /* 0x000fe2000001ff00 */
[----:B------:R-:W-:-:S02]  /*4180*/  IMAD.IADD R48, R48, 0x1, -R15 ;  /* 0x0000000130307824 */ /* 0x000fc400078e0a0f */
[----:B------:R-:W-:Y:S02]  /*4190*/  IMAD.MOV.U32 R38, RZ, RZ, RZ ;  /* 0x000000ffff267224 */ /* 0x000fe400078e00ff */
[----:B------:R-:W-:Y:S01]  /*41a0*/  IMAD.MOV.U32 R40, RZ, RZ, RZ ;  /* 0x000000ffff287224 */ /* 0x000fe200078e00ff */
[----:B------:R-:W-:Y:S01]  /*41b0*/  LOP3.LUT P0, RZ, R48, 0x8, RZ, 0xc0, !PT ;  /* 0x0000000830ff7812 */ /* 0x000fe2000780c0ff */
[----:B-1----:R-:W-:-:S04]  /*41c0*/  IMAD R25, R2, c[0x0][0x1d8], R25 ;  /* 0x0000760002197a24 */ /* 0x002fc800078e0219 */
[----:B------:R-:W-:-:S04]  /*41d0*/  IMAD R46, R25, 0x40, R32 ;  /* 0x00000040192e7824 */ /* 0x000fc800078e0220 */
[----:B------:R-:W-:-:S04]  /*41e0*/  IMAD.WIDE R46, R46, R47, c[0x0][0x238] ;  /* 0x00008e002e2e7625 */ /* 0x000fc800078e022f */
        /* <DEDUP_REMOVED lines=24> */
.L_x_722:
        /* <DEDUP_REMOVED lines=17> */
.L_x_721:
[----:B------:R-:W-:Y:S05]  /*4480*/  BSYNC B1 ;  /* 0x0000000000017941 */ /* 0x000fea0003800000 */
.L_x_720:
[----:B------:R-:W-:-:S13]  /*4490*/  LOP3.LUT P0, RZ, R48, 0xfffffff8, RZ, 0xc0, !PT ;  /* 0xfffffff830ff7812 */ /* 0x000fda000780c0ff */
[----:B------:R-:W-:Y:S05]  /*44a0*/  @!P0 BRA `(.L_x_719) ;  /* 0x0000052000008947 */ /* 0x000fea0003800000 */
[----:B------:R-:W-:Y:S02]  /*44b0*/  ULDC UR4, c[0x0][0x1ec] ;  /* 0x00007b0000047ab9 */ /* 0x000fe40000000800 */
[----:B------:R-:W-:-:S06]  /*44c0*/  UISETP.NE.AND UP0, UPT, URZ, UR4, UPT ;  /* 0x000000043f00728c */ /* 0x000fcc000bf05270 */
[----:B------:R-:W-:Y:S02]  /*44d0*/  PLOP3.LUT P2, PT, PT, PT, UP0, 0x80, 0x0 ;  /* 0x000000000000781c */ /* 0x000fe40003f4f008 */
.L_x_725:
        /* <DEDUP_REMOVED lines=8> */
[C---:B------:R-:W-:Y:S02]  /*4560*/  LEA R48, P3, R13.reuse, c[0x0][0x1a0], 0x1 ;  /* 0x000068000d307a11 */ /* 0x040fe400078608ff */
        /* <DEDUP_REMOVED lines=15> */
.L_x_723:
[----:B------:R-:W-:Y:S01]  /*4660*/  IMAD.IADD R28, R43, 0x1, -R3 ;  /* 0x000000012b1c7824 */ /* 0x000fe200078e0a03 */
[----:B------:R3:W5:Y:S02]  /*4670*/  LDG.E.128 R24, [R50.64+0x400] ;  /* 0x0004002432187981 */ /* 0x000764000c1e1d00 */
[----:B-----5:R-:W-:Y:S02]  /*4680*/  HADD2.F32 R30, -RZ, R12.H0_H0 ;  /* 0x2000000cff1e7230 */ /* 0x020fe40000004100 */
[----:B------:R-:W-:Y:S01]  /*4690*/  HADD2.F32 R52, -RZ, R13.H0_H0 ;  /* 0x2000000dff347230 */ /* 0x000fe20000004100 */
[----:B------:R-:W-:Y:S01]  /*46a0*/  LEA R31, R28, UR6, 0x1 ;  /* 0x000000061c1f7c11 */ /* 0x000fe2000f8e08ff */
[----:B------:R-:W-:Y:S02]  /*46b0*/  HADD2.F32 R54, -RZ, R14.H0_H0 ;  /* 0x2000000eff367230 */ /* 0x000fe40000004100 */
[----:B--2---:R-:W-:Y:S02]  /*46c0*/  HADD2.F32 R12, -RZ, R12.H1_H1 ;  /* 0x3000000cff0c7230 */ /* 0x004fe40000004100 */
        /* <DEDUP_REMOVED lines=27> */
.L_x_724:
        /* <DEDUP_REMOVED lines=21> */
.L_x_719:
[----:B------:R-:W-:Y:S05]  /*49d0*/  BSYNC B0 ;  /* 0x0000000000007941 */ /* 0x000fea0003800000 */
.L_x_718:
[----:B------:R-:W-:Y:S01]  /*49e0*/  ISETP.GE.AND P0, PT, R7, R18, PT ;  /* 0x000000120700720c */ /* 0x000fe20003f06270 */
[----:B------:R-:W-:-:S12]  /*49f0*/  BSSY B0, `(.L_x_726) ;  /* 0x00000e6000007945 */ /* 0x000fd80003800000 */
[----:B------:R-:W-:Y:S05]  /*4a00*/  @P0 BRA `(.L_x_727) ;  /* 0x00000e4000000947 */ /* 0x000fea0003800000 */
[----:B------:R-:W1:Y:S01]  /*4a10*/  S2R R13, SR_CTAID.X ;  /* 0x00000000000d7919 */ /* 0x000e620000002500 */
[----:B------:R-:W-:Y:S01]  /*4a20*/  IADD3 R12, -R6, -0x2, R39 ;  /* 0xfffffffe060c7810 */ /* 0x000fe20007ffe127 */
[----:B------:R-:W-:Y:S01]  /*4a30*/  IMAD.MOV.U32 R42, RZ, RZ, 0x2 ;  /* 0x00000002ff2a7424 */ /* 0x000fe200078e00ff */
[----:B------:R-:W-:Y:S03]  /*4a40*/  BSSY B1, `(.L_x_728) ;  /* 0x000004a000017945 */ /* 0x000fe60003800000 */
[----:B------:R-:W-:-:S05]  /*4a50*/  IMAD.IADD R39, R12, 0x1, -R3 ;  /* 0x000000010c277824 */ /* 0x000fca00078e0a03 */
[----:B------:R-:W-:Y:S01]  /*4a60*/  LOP3.LUT P0, RZ, R39, 0x8, RZ, 0xc0, !PT ;  /* 0x0000000827ff7812 */ /* 0x000fe2000780c0ff */
[----:B-1----:R-:W-:-:S04]  /*4a70*/  IMAD R13, R2, c[0x0][0x1d8], R13 ;  /* 0x00007600020d7a24 */ /* 0x002fc800078e020d */
[----:B------:R-:W-:-:S04]  /*4a80*/  IMAD R13, R13, 0x40, R32 ;  /* 0x000000400d0d7824 */ /* 0x000fc800078e0220 */
[----:B------:R-:W-:-:S04]  /*4a90*/  IMAD.WIDE R42, R13, R42, c[0x0][0x238] ;  /* 0x00008e000d2a7625 */ /* 0x000fc800078e022a */
        /* <DEDUP_REMOVED lines=50> */
.L_x_732:
        /* <DEDUP_REMOVED lines=16> */
.L_x_731:
[----:B------:R-:W-:Y:S05]  /*4ec0*/  BSYNC B2 ;  /* 0x0000000000027941 */ /* 0x000fea0003800000 */
.L_x_730:
[----:B------:R-:W-:Y:S02]  /*4ed0*/  IADD3 R7, R7, 0x8, RZ ;  /* 0x0000000807077810 */ /* 0x000fe40007ffe0ff */
.L_x_729:
[----:B------:R-:W-:Y:S05]  /*4ee0*/  BSYNC B1 ;  /* 0x0000000000017941 */ /* 0x000fea0003800000 */
.L_x_728:
[----:B------:R-:W-:-:S13]  /*4ef0*/  LOP3.LUT P0, RZ, R39, 0xfffffff8, RZ, 0xc0, !PT ;  /* 0xfffffff827ff7812 */ /* 0x000fda000780c0ff */
[----:B------:R-:W-:Y:S05]  /*4f00*/  @!P0 BRA `(.L_x_727) ;  /* 0x0000094000008947 */ /* 0x000fea0003800000 */
[C---:B------:R-:W-:Y:S01]  /*4f10*/  LEA R46, R7.reuse, UR6, 0x1 ;  /* 0x00000006072e7c11 */ /* 0x040fe2000f8e08ff */
[----:B------:R-:W-:Y:S01]  /*4f20*/  IMAD.MOV.U32 R41, RZ, RZ, RZ ;  /* 0x000000ffff297224 */ /* 0x000fe200078e00ff */
[----:B------:R-:W-:-:S03]  /*4f30*/  LEA R39, R7, 0x200, 0x6 ;  /* 0x0000020007277811 */ /* 0x000fc600078e30ff */
[----:B------:R-:W-:Y:S02]  /*4f40*/  IMAD R46, R3, -0x2, R46 ;  /* 0xfffffffe032e7824 */ /* 0x000fe400078e022e */
.L_x_739:
        /* <DEDUP_REMOVED lines=55> */
.L_x_735:
        /* <DEDUP_REMOVED lines=16> */
.L_x_734:
[----:B------:R-:W-:Y:S05]  /*53c0*/  BSYNC B1 ;  /* 0x0000000000017941 */ /* 0x000fea0003800000 */
.L_x_733:
        /* <DEDUP_REMOVED lines=50> */
.L_x_738:
        /* <DEDUP_REMOVED lines=16> */
.L_x_737:
[----:B------:R-:W-:Y:S05]  /*57f0*/  BSYNC B1 ;  /* 0x0000000000017941 */ /* 0x000fea0003800000 */
.L_x_736:
[----:B------:R-:W-:Y:S02]  /*5800*/  IADD3 R7, R7, 0x10, RZ ;  /* 0x0000001007077810 */ /* 0x000fe40007ffe0ff */
[----:B------:R-:W-:Y:S02]  /*5810*/  IADD3 R41, R41, 0x20, RZ ;  /* 0x0000002029297810 */ /* 0x000fe40007ffe0ff */
[----:B------:R-:W-:Y:S02]  /*5820*/  ISETP.GE.AND P0, PT, R7, R18, PT ;  /* 0x000000120700720c */ /* 0x000fe40003f06270 */
[----:B------:R-:W-:-:S11]  /*5830*/  IADD3 R39, R39, 0x400, RZ ;  /* 0x0000040027277810 */ /* 0x000fd60007ffe0ff */
[----:B------:R-:W-:Y:S05]  /*5840*/  @!P0 BRA `(.L_x_739) ;  /* 0xfffff70000008947 */ /* 0x000fea000383ffff */
.L_x_727:
[----:B------:R-:W-:Y:S05]  /*5850*/  BSYNC B0 ;  /* 0x0000000000007941 */ /* 0x000fea0003800000 */
.L_x_726:
        /* <DEDUP_REMOVED lines=11> */
[----:B------:R-:W1:Y:S02]  /*5910*/  LDS.U16 R0, [R3+0x110] ;  /* 0x0001100003007984 */ /* 0x000e640000000400 */
[----:B-1----:R-:W-:Y:S01]  /*5920*/  HADD2.F32 R0, -RZ, R0.H0_H0 ;  /* 0x20000000ff007230 */ /* 0x002fe20000004100 */
[----:B------:R-:W-:Y:S05]  /*5930*/  @P2 BRA `(.L_x_743) ;  /* 0x0000015000002947 */ /* 0x000fea0003800000 */
[----:B------:R-:W-:-:S13]  /*5940*/  ISETP.NE.AND P3, PT, R22, RZ, PT ;  /* 0x000000ff1600720c */ /* 0x000fda0003f65270 */
[----:B------:R-:W1:Y:S01]  /*5950*/  @P3 S2R R3, SR_CTAID.X ;  /* 0x0000000000033919 */ /* 0x000e620000002500 */
[----:B------:R-:W-:Y:S02]  /*5960*/  @P3 IMAD.MOV.U32 R24, RZ, RZ, 0x2 ;  /* 0x00000002ff183424 */ /* 0x000fe400078e00ff */
[----:B-1----:R-:W-:-:S04]  /*5970*/  @P3 IMAD R3, R2, c[0x0][0x1d8], R3 ;  /* 0x0000760002033a24 */ /* 0x002fc800078e0203 */
        /* <DEDUP_REMOVED lines=17> */
.L_x_743:
[----:B------:R-:W-:Y:S05]  /*5a90*/  BSYNC B1 ;  /* 0x0000000000017941 */ /* 0x000fea0003800000 */
.L_x_742:
[----:B-----5:R-:W-:Y:S02]  /*5aa0*/  HADD2.F32 R4, -RZ, R13.H0_H0 ;  /* 0x2000000dff047230 */ /* 0x020fe40000004100 */
[----:B0-----:R-:W-:Y:S02]  /*5ab0*/  HADD2.F32 R8, -RZ, R15.H0_H0 ;  /* 0x2000000fff087230 */ /* 0x001fe40000004100 */
[--C-:B-1----:R-:W-:Y:S01]  /*5ac0*/  HADD2.F32 R2, -RZ, R12.reuse.H0_H0 ;  /* 0x2000000cff027230 */ /* 0x102fe20000004100 */
        /* <DEDUP_REMOVED lines=13> */
.L_x_741:
[----:B------:R-:W-:Y:S05]  /*5ba0*/  BSYNC B0 ;  /* 0x0000000000007941 */ /* 0x000fea0003800000 */
.L_x_740:
[----:B------:R-:W-:Y:S01]  /*5bb0*/  LOP3.LUT R0, R16, 0xffffffe0, RZ, 0xc0, !PT ;  /* 0xffffffe010007812 */ /* 0x000fe200078ec0ff */
[----:B------:R-:W-:Y:S01]  /*5bc0*/  IMAD R6, R6, 0x40, R32 ;  /* 0x0000004006067824 */ /* 0x000fe200078e0220 */
[----:B------:R-:W-:Y:S01]  /*5bd0*/  BAR.SYNC.DEFER_BLOCKING 0x0 ;  /* 0x0000000000007b1d */ /* 0x000fe20000010000 */
[----:B------:R-:W-:Y:S02]  /*5be0*/  ISETP.GT.AND P6, PT, R16, 0x1f, PT ;  /* 0x0000001f1000780c */ /* 0x000fe40003fc4270 */
[----:B------:R-:W-:Y:S02]  /*5bf0*/  ISETP.NE.AND P0, PT, R0, 0x20, PT ;  /* 0x000000200000780c */ /* 0x000fe40003f05270 */
[C---:B------:R-:W-:Y:S01]  /*5c00*/  ISETP.GT.AND P2, PT, R16.reuse, 0xf, PT ;  /* 0x0000000f1000780c */ /* 0x040fe20003f44270 */
[----:B------:R-:W-:Y:S01]  /*5c10*/  BSSY B0, `(.L_x_744) ;  /* 0x000000f000007945 */ /* 0x000fe20003800000 */
[----:B------:R-:W-:-:S02]  /*5c20*/  ISETP.GT.AND P4, PT, R16, 0x7, PT ;  /* 0x000000071000780c */ /* 0x000fc40003f84270 */
[C---:B------:R-:W-:Y:S02]  /*5c30*/  LOP3.LUT R2, R16.reuse, 0xfffffff0, RZ, 0xc0, !PT ;  /* 0xfffffff010027812 */ /* 0x040fe400078ec0ff */
[C---:B------:R-:W-:Y:S02]  /*5c40*/  LOP3.LUT R3, R16.reuse, 0xfffffff8, RZ, 0xc0, !PT ;  /* 0xfffffff810037812 */ /* 0x040fe400078ec0ff */
[----:B------:R-:W-:Y:S02]  /*5c50*/  IADD3 R16, R16, 0x7, RZ ;  /* 0x0000000710107810 */ /* 0x000fe40007ffe0ff */
[----:B------:R-:W-:Y:S02]  /*5c60*/  ISETP.NE.AND P1, PT, R2, 0x10, PT ;  /* 0x000000100200780c */ /* 0x000fe40003f25270 */
[----:B------:R-:W-:Y:S02]  /*5c70*/  ISETP.NE.AND P3, PT, R3, 0x8, PT ;  /* 0x000000080300780c */ /* 0x000fe40003f65270 */
[----:B------:R-:W-:-:S02]  /*5c80*/  ISETP.GT.U32.AND P5, PT, R16, 0xe, PT ;  /* 0x0000000e1000780c */ /* 0x000fc40003fa4070 */
[----:B------:R-:W-:Y:S01]  /*5c90*/  LEA R0, R6, 0x110, 0x1 ;  /* 0x0000011006007811 */ /* 0x000fe200078e08ff */
[----:B------:R-:W-:Y:S05]  /*5ca0*/  @P0 BRA `(.L_x_745) ;  /* 0x0000005000000947 */ /* 0x000fea0003800000 */
[----:B------:R-:W-:Y:S02]  /*5cb0*/  F2FP.PACK_AB R4, R34, R23 ;  /* 0x000000172204723e */ /* 0x000fe400000000ff */
[----:B------:R-:W-:Y:S02]  /*5cc0*/  F2FP.PACK_AB R5, R36, R33 ;  /* 0x000000212405723e */ /* 0x000fe400000000ff */
[----:B------:R-:W-:Y:S02]  /*5cd0*/  F2FP.PACK_AB R6, R38, R35 ;  /* 0x000000232606723e */ /* 0x000fe400000000ff */
[----:B------:R-:W-:-:S05]  /*5ce0*/  F2FP.PACK_AB R7, R40, R37 ;  /* 0x000000252807723e */ /* 0x000fca00000000ff */
[----:B------:R1:W-:Y:S02]  /*5cf0*/  STS.128 [R0+-0x200], R4 ;  /* 0xfffe000400007388 */ /* 0x0003e40000000c00 */
.L_x_745:
[----:B------:R-:W-:Y:S05]  /*5d00*/  BSYNC B0 ;  /* 0x0000000000007941 */ /* 0x000fea0003800000 */
.L_x_744:
[----:B------:R-:W-:Y:S06]  /*5d10*/  BAR.SYNC.DEFER_BLOCKING 0x0 ;  /* 0x0000000000007b1d */ /* 0x000fec0000010000 */
[----:B------:R-:W-:Y:S01]  /*5d20*/  BSSY B0, `(.L_x_746) ;  /* 0x0000013000007945 */ /* 0x000fe20003800000 */
[----:B------:R-:W-:Y:S05]  /*5d30*/  @P6 BRA `(.L_x_747) ;  /* 0x0000011000006947 */ /* 0x000fea0003800000 */
[----:B-1----:R-:W1:Y:S02]  /*5d40*/  LDS.128 R4, [R0] ;  /* 0x0000000000047984 */ /* 0x002e640000000c00 */
[--C-:B-1----:R-:W-:Y:S02]  /*5d50*/  HADD2.F32 R2, -RZ, R4.reuse.H0_H0 ;  /* 0x20000004ff027230 */ /* 0x102fe40000004100 */
[----:B------:R-:W-:-:S02]  /*5d60*/  HADD2.F32 R3, -RZ, R4.H1_H1 ;  /* 0x30000004ff037230 */ /* 0x000fc40000004100 */
[--C-:B0-----:R-:W-:Y:S01]  /*5d70*/  HADD2.F32 R8, -RZ, R6.reuse.H0_H0 ;  /* 0x20000006ff087230 */ /* 0x101fe20000004100 */
        /* <DEDUP_REMOVED lines=13> */
.L_x_747:
[----:B------:R-:W-:Y:S05]  /*5e50*/  BSYNC B0 ;  /* 0x0000000000007941 */ /* 0x000fea0003800000 */
.L_x_746:
[----:B------:R-:W-:Y:S06]  /*5e60*/  BAR.SYNC.DEFER_BLOCKING 0x0 ;  /* 0x0000000000007b1d */ /* 0x000fec0000010000 */
[----:B------:R-:W-:Y:S01]  /*5e70*/  BSSY B0, `(.L_x_748) ;  /* 0x0000007000007945 */ /* 0x000fe20003800000 */
[----:B------:R-:W-:Y:S05]  /*5e80*/  @P1 BRA `(.L_x_749) ;  /* 0x0000005000001947 */ /* 0x000fea0003800000 */
[----:B-1----:R-:W-:Y:S02]  /*5e90*/  F2FP.PACK_AB R4, R34, R23 ;  /* 0x000000172204723e */ /* 0x002fe400000000ff */
[----:B------:R-:W-:-:S02]  /*5ea0*/  F2FP.PACK_AB R5, R36, R33 ;  /* 0x000000212405723e */ /* 0x000fc400000000ff */
[----:B------:R-:W-:Y:S02]  /*5eb0*/  F2FP.PACK_AB R6, R38, R35 ;  /* 0x000000232606723e */ /* 0x000fe400000000ff */
[----:B------:R-:W-:-:S05]  /*5ec0*/  F2FP.PACK_AB R7, R40, R37 ;  /* 0x000000252807723e */ /* 0x000fca00000000ff */
[----:B------:R1:W-:Y:S02]  /*5ed0*/  STS.128 [R0+-0x100], R4 ;  /* 0xffff000400007388 */ /* 0x0003e40000000c00 */
.L_x_749:
[----:B------:R-:W-:Y:S05]  /*5ee0*/  BSYNC B0 ;  /* 0x0000000000007941 */ /* 0x000fea0003800000 */
.L_x_748:
        /* <DEDUP_REMOVED lines=20> */
.L_x_751:
[----:B------:R-:W-:Y:S05]  /*6030*/  BSYNC B0 ;  /* 0x0000000000007941 */ /* 0x000fea0003800000 */
.L_x_750:
        /* <DEDUP_REMOVED lines=8> */
.L_x_753:
[----:B------:R-:W-:Y:S05]  /*60c0*/  BSYNC B0 ;  /* 0x0000000000007941 */ /* 0x000fea0003800000 */
.L_x_752:
        /* <DEDUP_REMOVED lines=20> */
.L_x_755:
[----:B------:R-:W-:Y:S05]  /*6210*/  BSYNC B0 ;  /* 0x0000000000007941 */ /* 0x000fea0003800000 */
.L_x_754:
        /* <DEDUP_REMOVED lines=16> */
.L_x_756:
        /* <DEDUP_REMOVED lines=15> */
[----:B-12---:R-:W-:-:S04]  /*6410*/  PRMT R0, R34, 0x8880, RZ ;  /* 0x0000888022007816 */ /* 0x006fc800000000ff */
[----:B------:R-:W-:-:S03]  /*6420*/  PRMT R0, R0, 0x7710, RZ ;  /* 0x0000771000007816 */ /* 0x000fc600000000ff */
[----:B------:R-:W1:Y:S01]  /*6430*/  F2I.S8.NTZ R35, R35 ;  /* 0x0000002300237305 */ /* 0x000e620000202100 */
[----:B---3--:R-:W-:Y:S02]  /*6440*/  PRMT R3, R33, 0x8880, RZ ;  /* 0x0000888021037816 */ /* 0x008fe400000000ff */
[----:B0-----:R-:W-:Y:S02]  /*6450*/  LOP3.LUT R9, R0, 0xff, RZ, 0xc0, !PT ;  /* 0x000000ff00097812 */ /* 0x001fe400078ec0ff */
[----:B------:R-:W-:Y:S02]  /*6460*/  PRMT R3, R3, 0x7710, RZ ;  /* 0x0000771003037816 */ /* 0x000fe400000000ff */
[----:B----4-:R-:W-:Y:S01]  /*6470*/  PRMT R4, R36, 0x8880, RZ ;  /* 0x0000888024047816 */ /* 0x010fe200000000ff */
[----:B------:R-:W0:Y:S01]  /*6480*/  F2I.S8.NTZ R38, R38 ;  /* 0x0000002600267305 */ /* 0x000e220000202100 */
[----:B------:R-:W-:Y:S02]  /*6490*/  LOP3.LUT R7, R3, 0xff, RZ, 0xc0, !PT ;  /* 0x000000ff03077812 */ /* 0x000fe400078ec0ff */
[----:B------:R-:W-:-:S02]  /*64a0*/  PRMT R4, R4, 0x7710, RZ ;  /* 0x0000771004047816 */ /* 0x000fc400000000ff */
[----:B------:R-:W-:Y:S02]  /*64b0*/  SHF.L.U64.HI R3, R9, 0x8, RZ ;  /* 0x0000000809037819 */ /* 0x000fe400000102ff */
[----:B------:R-:W-:Y:S01]  /*64c0*/  LOP3.LUT R6, R4, 0xff, RZ, 0xc0, !PT ;  /* 0x000000ff04067812 */ /* 0x000fe200078ec0ff */
[----:B------:R-:W2:Y:S01]  /*64d0*/  F2I.S8.NTZ R23, R23 ;  /* 0x0000001700177305 */ /* 0x000ea20000202100 */
[----:B-1----:R-:W-:Y:S02]  /*64e0*/  PRMT R0, R35, 0x8880, RZ ;  /* 0x0000888023007816 */ /* 0x002fe400000000ff */
[----:B------:R-:W-:Y:S02]  /*64f0*/  SHF.L.U64.HI R4, R7, 0x10, RZ ;  /* 0x0000001007047819 */ /* 0x000fe400000102ff */
[----:B------:R-:W-:Y:S02]  /*6500*/  SHF.L.U64.HI R5, R6, 0x18, RZ ;  /* 0x0000001806057819 */ /* 0x000fe400000102ff */
[----:B------:R-:W-:Y:S01]  /*6510*/  PRMT R0, R0, 0x7710, RZ ;  /* 0x0000771000007816 */ /* 0x000fe200000000ff */
[----:B------:R-:W1:Y:S01]  /*6520*/  F2I.S8.NTZ R37, R37 ;  /* 0x0000002500257305 */ /* 0x000e620000202100 */
[----:B------:R-:W-:-:S02]  /*6530*/  LOP3.LUT R5, R5, R4, R3, 0xfe, !PT ;  /* 0x0000000405057212 */ /* 0x000fc400078efe03 */
[----:B0-----:R-:W-:Y:S02]  /*6540*/  PRMT R3, R38, 0x8880, RZ ;  /* 0x0000888026037816 */ /* 0x001fe400000000ff */
[----:B------:R-:W-:Y:S02]  /*6550*/  LOP3.LUT R0, R0, 0xff, RZ, 0xc0, !PT ;  /* 0x000000ff00007812 */ /* 0x000fe400078ec0ff */
[----:B------:R-:W-:Y:S01]  /*6560*/  PRMT R3, R3, 0x7710, RZ ;  /* 0x0000771003037816 */ /* 0x000fe200000000ff */
[----:B------:R-:W0:Y:S01]  /*6570*/  F2I.S8.NTZ R2, R2 ;  /* 0x0000000200027305 */ /* 0x000e220000202100 */
[----:B--2---:R-:W-:Y:S02]  /*6580*/  PRMT R23, R23, 0x8880, RZ ;  /* 0x0000888017177816 */ /* 0x004fe400000000ff */
[----:B------:R-:W-:Y:S02]  /*6590*/  LOP3.LUT R5, R0, 0xffffff00, R5, 0xf8, !PT ;  /* 0xffffff0000057812 */ /* 0x000fe400078ef805 */
[----:B------:R-:W-:-:S02]  /*65a0*/  PRMT R0, R23, 0x7710, RZ ;  /* 0x0000771017007816 */ /* 0x000fc400000000ff */
[----:B------:R-:W-:Y:S02]  /*65b0*/  PRMT R4, R3, 0x7604, RZ ;  /* 0x0000760403047816 */ /* 0x000fe400000000ff */
[----:B-1----:R-:W-:Y:S02]  /*65c0*/  PRMT R37, R37, 0x8880, RZ ;  /* 0x0000888025257816 */ /* 0x002fe400000000ff */
        /* <DEDUP_REMOVED lines=15> */
.L_x_657:
[----:B------:R-:W-:Y:S01]  /*66c0*/  IMAD.MOV.U32 R54, RZ, RZ, 0x10 ;  /* 0x00000010ff367424 */ /* 0x000fe200078e00ff */
[----:B------:R-:W-:Y:S01]  /*66d0*/  MOV R32, 0x6710 ;  /* 0x0000671000207802 */ /* 0x000fe20000000f00 */
[----:B------:R-:W-:Y:S02]  /*66e0*/  IMAD.MOV.U32 R52, RZ, RZ, 0x1f ;  /* 0x0000001fff347424 */ /* 0x000fe400078e00ff */
[----:B------:R-:W-:Y:S02]  /*66f0*/  IMAD.MOV.U32 R47, RZ, RZ, -0x1 ;  /* 0xffffffffff2f7424 */ /* 0x000fe400078e00ff */
[----:B------:R-:W-:Y:S05]  /*6700*/  CALL.REL.NOINC `($__internal_5_$__cuda_sm70_shflsync_bfly_p) ;  /* 0x0000038000007944 */ /* 0x000fea0003c00000 */
[----:B01----:R-:W-:Y:S05]  /*6710*/  BRA `(.L_x_757) ;  /* 0xffffb09000007947 */ /* 0x003fea000383ffff */
.L_x_658:
[----:B------:R-:W-:Y:S01]  /*6720*/  IMAD.MOV.U32 R54, RZ, RZ, 0x8 ;  /* 0x00000008ff367424 */ /* 0x000fe200078e00ff */
[----:B------:R-:W-:Y:S01]  /*6730*/  MOV R32, 0x6770 ;  /* 0x0000677000207802 */ /* 0x000fe20000000f00 */
[----:B------:R-:W-:Y:S02]  /*6740*/  IMAD.MOV.U32 R52, RZ, RZ, 0x1f ;  /* 0x0000001fff347424 */ /* 0x000fe400078e00ff */
[----:B------:R-:W-:Y:S02]  /*6750*/  IMAD.MOV.U32 R47, RZ, RZ, -0x1 ;  /* 0xffffffffff2f7424 */ /* 0x000fe400078e00ff */
[----:B------:R-:W-:Y:S05]  /*6760*/  CALL.REL.NOINC `($__internal_5_$__cuda_sm70_shflsync_bfly_p) ;  /* 0x0000032000007944 */ /* 0x000fea0003c00000 */
[----:B01----:R-:W-:Y:S01]  /*6770*/  FADD.FTZ R59, R59, R52 ;  /* 0x000000343b3b7221 */ /* 0x003fe20000010000 */
[----:B------:R-:W-:Y:S01]  /*6780*/  MOV R32, 0x67d0 ;  /* 0x000067d000207802 */ /* 0x000fe20000000f00 */
[----:B------:R-:W-:-:S02]  /*6790*/  IMAD.MOV.U32 R54, RZ, RZ, 0x4 ;  /* 0x00000004ff367424 */ /* 0x000fc400078e00ff */
[----:B------:R-:W-:Y:S02]  /*67a0*/  IMAD.MOV.U32 R52, RZ, RZ, 0x1f ;  /* 0x0000001fff347424 */ /* 0x000fe400078e00ff */
[----:B------:R-:W-:Y:S02]  /*67b0*/  IMAD.MOV.U32 R47, RZ, RZ, -0x1 ;  /* 0xffffffffff2f7424 */ /* 0x000fe400078e00ff */
[----:B------:R-:W-:Y:S05]  /*67c0*/  CALL.REL.NOINC `($__internal_5_$__cuda_sm70_shflsync_bfly_p) ;  /* 0x000002c000007944 */ /* 0x000fea0003c00000 */
[----:B01----:R-:W-:Y:S01]  /*67d0*/  FADD.FTZ R59, R59, R52 ;  /* 0x000000343b3b7221 */ /* 0x003fe20000010000 */
[----:B------:R-:W-:Y:S01]  /*67e0*/  MOV R32, 0x6830 ;  /* 0x0000683000207802 */ /* 0x000fe20000000f00 */
[----:B------:R-:W-:Y:S02]  /*67f0*/  IMAD.MOV.U32 R54, RZ, RZ, 0x2 ;  /* 0x00000002ff367424 */ /* 0x000fe400078e00ff */
        /* <DEDUP_REMOVED lines=9> */
[----:B01----:R-:W-:Y:S05]  /*6890*/  BRA `(.L_x_758) ;  /* 0xffffafa000007947 */ /* 0x003fea000383ffff */
.L_x_680:
[----:B------:R-:W-:Y:S01]  /*68a0*/  IMAD.MOV.U32 R54, RZ, RZ, 0x2 ;  /* 0x00000002ff367424 */ /* 0x000fe200078e00ff */
[----:B------:R-:W-:Y:S01]  /*68b0*/  MOV R32, 0x68f0 ;  /* 0x000068f000207802 */ /* 0x000fe20000000f00 */
[----:B------:R-:W-:Y:S02]  /*68c0*/  IMAD.MOV.U32 R52, RZ, RZ, 0x1f ;  /* 0x0000001fff347424 */ /* 0x000fe400078e00ff */
[----:B------:R-:W-:Y:S02]  /*68d0*/  IMAD.MOV.U32 R47, RZ, RZ, -0x1 ;  /* 0xffffffffff2f7424 */ /* 0x000fe400078e00ff */
[----:B------:R-:W-:Y:S05]  /*68e0*/  CALL.REL.NOINC `($__internal_5_$__cuda_sm70_shflsync_bfly_p) ;  /* 0x000001a000007944 */ /* 0x000fea0003c00000 */
[----:B01----:R-:W-:Y:S05]  /*68f0*/  BRA `(.L_x_759) ;  /* 0xffffc22000007947 */ /* 0x003fea000383ffff */
.L_x_681:
[----:B------:R-:W-:Y:S01]  /*6900*/  IMAD.MOV.U32 R54, RZ, RZ, 0x1 ;  /* 0x00000001ff367424 */ /* 0x000fe200078e00ff */
[----:B------:R-:W-:Y:S01]  /*6910*/  MOV R32, 0x6950 ;  /* 0x0000695000207802 */ /* 0x000fe20000000f00 */
[----:B------:R-:W-:Y:S02]  /*6920*/  IMAD.MOV.U32 R52, RZ, RZ, 0x1f ;  /* 0x0000001fff347424 */ /* 0x000fe400078e00ff */
[----:B------:R-:W-:-:S02]  /*6930*/  IMAD.MOV.U32 R47, RZ, RZ, -0x1 ;  /* 0xffffffffff2f7424 */ /* 0x000fc400078e00ff */
[----:B------:R-:W-:Y:S05]  /*6940*/  CALL.REL.NOINC `($__internal_5_$__cuda_sm70_shflsync_bfly_p) ;  /* 0x0000014000007944 */ /* 0x000fea0003c00000 */
[----:B01----:R-:W-:Y:S05]  /*6950*/  BRA `(.L_x_760) ;  /* 0xffffc1f000007947 */ /* 0x003fea000383ffff */
.L_x_685:
[----:B0-----:R-:W-:Y:S01]  /*6960*/  IMAD.MOV.U32 R59, RZ, RZ, R4 ;  /* 0x000000ffff3b7224 */ /* 0x001fe200078e0004 */
[----:B------:R-:W-:Y:S01]  /*6970*/  MOV R32, 0x69c0 ;  /* 0x000069c000207802 */ /* 0x000fe20000000f00 */
[----:B------:R-:W-:-:S02]  /*6980*/  IMAD.MOV.U32 R54, RZ, RZ, 0x10 ;  /* 0x00000010ff367424 */ /* 0x000fc400078e00ff */
[----:B------:R-:W-:Y:S02]  /*6990*/  IMAD.MOV.U32 R52, RZ, RZ, 0x1f ;  /* 0x0000001fff347424 */ /* 0x000fe400078e00ff */
[----:B------:R-:W-:Y:S02]  /*69a0*/  IMAD.MOV.U32 R47, RZ, RZ, -0x1 ;  /* 0xffffffffff2f7424 */ /* 0x000fe400078e00ff */
[----:B-123--:R-:W-:Y:S05]  /*69b0*/  CALL.REL.NOINC `($__internal_5_$__cuda_sm70_shflsync_bfly_p) ;  /* 0x000000d000007944 */ /* 0x00efea0003c00000 */
[----:B01----:R-:W-:Y:S05]  /*69c0*/  BRA `(.L_x_761) ;  /* 0xffffc3b000007947 */ /* 0x003fea000383ffff */
.L_x_686:
[----:B------:R-:W-:Y:S01]  /*69d0*/  IMAD.MOV.U32 R54, RZ, RZ, 0x8 ;  /* 0x00000008ff367424 */ /* 0x000fe200078e00ff */
[----:B------:R-:W-:Y:S01]  /*69e0*/  MOV R32, 0x6a20 ;  /* 0x00006a2000207802 */ /* 0x000fe20000000f00 */
[----:B------:R-:W-:Y:S02]  /*69f0*/  IMAD.MOV.U32 R52, RZ, RZ, 0x1f ;  /* 0x0000001fff347424 */ /* 0x000fe400078e00ff */
[----:B------:R-:W-:Y:S02]  /*6a00*/  IMAD.MOV.U32 R47, RZ, RZ, -0x1 ;  /* 0xffffffffff2f7424 */ /* 0x000fe400078e00ff */
[----:B-1-34-:R-:W-:Y:S05]  /*6a10*/  CALL.REL.NOINC `($__internal_5_$__cuda_sm70_shflsync_bfly_p) ;  /* 0x0000007000007944 */ /* 0x01afea0003c00000 */
[----:B01----:R-:W-:Y:S01]  /*6a20*/  FMNMX.FTZ R59, R59, R52, !PT ;  /* 0x000000343b3b7209 */ /* 0x003fe20007810000 */
[----:B------:R-:W-:Y:S01]  /*6a30*/  IMAD.MOV.U32 R54, RZ, RZ, 0x4 ;  /* 0x00000004ff367424 */ /* 0x000fe200078e00ff */
[----:B------:R-:W-:Y:S01]  /*6a40*/  MOV R32, 0x6a80 ;  /* 0x00006a8000207802 */ /* 0x000fe20000000f00 */
[----:B------:R-:W-:Y:S02]  /*6a50*/  IMAD.MOV.U32 R52, RZ, RZ, 0x1f ;  /* 0x0000001fff347424 */ /* 0x000fe400078e00ff */
[----:B------:R-:W-:-:S02]  /*6a60*/  IMAD.MOV.U32 R47, RZ, RZ, -0x1 ;  /* 0xffffffffff2f7424 */ /* 0x000fc400078e00ff */
[----:B------:R-:W-:Y:S05]  /*6a70*/  CALL.REL.NOINC `($__internal_5_$__cuda_sm70_shflsync_bfly_p) ;  /* 0x0000001000007944 */ /* 0x000fea0003c00000 */
[----:B01----:R-:W-:Y:S05]  /*6a80*/  BRA `(.L_x_762) ;  /* 0xffffc34000007947 */ /* 0x003fea000383ffff */
        .weak           $__internal_5_$__cuda_sm70_shflsync_bfly_p
        .type           $__internal_5_$__cuda_sm70_shflsync_bfly_p,@function
        .size           $__internal_5_$__cuda_sm70_shflsync_bfly_p,(.L_x_2428 - $__internal_5_$__cuda_sm70_shflsync_bfly_p)
$__internal_5_$__cuda_sm70_shflsync_bfly_p:
[----:B------:R-:W-:Y:S01]  /*6a90*/  IMAD.MOV.U32 R33, RZ, RZ, 0x0 ;  /* 0x00000000ff217424 */ /* 0x000fe200078e00ff */
[----:B------:R-:W-:Y:S04]  /*6aa0*/  WARPSYNC R47 ;  /* 0x0000002f00007348 */ /* 0x000fe80003800000 */
[----:B------:R0:W1:Y:S01]  /*6ab0*/  SHFL.BFLY PT, R52, R59, R54, R52 ;  /* 0x0c0000363b347389 */ /* 0x00006200000e0034 */
[----:B------:R-:W-:Y:S05]  /*6ac0*/  RET.REL.NODEC R32 `(_ZN4mmha33masked_multihead_attention_kernelItLi64ELi64ELi4ELi8ELi64ELb1ELb0EEEv26Multihead_attention_paramsIT_XT5_EE) ;  /* 0xffff953020007950 */ /* 0x000fea0003c3ffff */
.L_x_763:
        /* <DEDUP_REMOVED lines=11> */
.L_x_2428:


//--------------------- .text._ZN4mmha33masked_multihead_attention_kernelIfLi64ELi64ELi1ELi16ELi256ELb1ELb1EEEv26Multihead_attention_paramsIT_XT5_EE --------------------------
	.section	.text._ZN4mmha33masked_multihead_attention_kernelIfLi64ELi64ELi1ELi16ELi256ELb1ELb1EEEv26Multihead_attention_paramsIT_XT5_EE,"ax",@progbits
	.sectioninfo	@"SHI_REGISTERS=231"
	.align	128
        .global         _ZN4mmha33masked_multihead_attention_kernelIfLi64ELi64ELi1ELi16ELi256ELb1ELb1EEEv26Multihead_attention_paramsIT_XT5_EE
        .type           _ZN4mmha33masked_multihead_attention_kernelIfLi64ELi64ELi1ELi16ELi256ELb1ELb1EEEv26Multihead_attention_paramsIT_XT5_EE,@function
        .size           _ZN4mmha33masked_multihead_attention_kernelIfLi64ELi64ELi1ELi16ELi256ELb1ELb1EEEv26Multihead_attention_paramsIT_XT5_EE,(.L_x_2429 - _ZN4mmha33masked_multihead_attention_kernelIfLi64ELi64ELi1ELi16ELi256ELb1ELb1EEEv26Multihead_attention_paramsIT_XT5_EE)
        .other          _ZN4mmha33masked_multihead_attention_kernelIfLi64ELi64ELi1ELi16ELi256ELb1ELb1EEEv26Multihead_attention_paramsIT_XT5_EE,@"STO_CUDA_ENTRY STV_DEFAULT"
_ZN4mmha33masked_multihead_attention_kernelIfLi64ELi64ELi1ELi16ELi256ELb1ELb1EEEv26Multihead_attention_paramsIT_XT5_EE:
.text._ZN4mmha33masked_multihead_attention_kernelIfLi64ELi64ELi1ELi16ELi256ELb1ELb1EEEv26Multihead_attention_paramsIT_XT5_EE:
        /* <DEDUP_REMOVED lines=11> */
.L_x_764:
[----:B------:R-:W-:Y:S01]  /*00b0*/  IABS R3, c[0x0][0x1d0] ;  /* 0x0000740000037a13 */ /* 0x000fe20000000000 */
[----:B------:R-:W-:Y:S01]  /*00c0*/  IMAD.MOV.U32 R27, RZ, RZ, 0x4 ;  /* 0x00000004ff1b7424 */ /* 0x000fe200078e00ff */
[----:B------:R-:W-:Y:S02]  /*00d0*/  ISETP.NE.AND P2, PT, RZ, c[0x0][0x1d0], PT ;  /* 0x00007400ff007a0c */ /* 0x000fe40003f45270 */
[----:B------:R-:W1:Y:S01]  /*00e0*/  I2F.RP R0, R3 ;  /* 0x0000000300007306 */ /* 0x000e620000209400 */
[----:B------:R-:W-:-:S07]  /*00f0*/  ISETP.NE.AND P4, PT, RZ, c[0x0][0x1ec], PT ;  /* 0x00007b00ff007a0c */ /* 0x000fce0003f85270 */
[----:B-1----:R-:W1:Y:S02]  /*0100*/  MUFU.RCP R0, R0 ;  /* 0x0000000000007308 */ /* 0x002e640000001000 */
[----:B-1----:R-:W-:-:S06]  /*0110*/  IADD3 R4, R0, 0xffffffe, RZ ;  /* 0x0ffffffe00047810 */ /* 0x002fcc0007ffe0ff */
[----:B------:R1:W2:Y:S02]  /*0120*/  F2I.FTZ.U32.TRUNC.NTZ R5, R4 ;  /* 0x0000000400057305 */ /* 0x0002a4000021f000 */
[----:B-1----:R-:W-:Y:S01]  /*0130*/  HFMA2.MMA R4, -RZ, RZ, 0, 0 ;  /* 0x00000000ff047435 */ /* 0x002fe200000001ff */
[----:B--2---:R-:W-:-:S04]  /*0140*/  IMAD.MOV R6, RZ, RZ, -R5 ;  /* 0x000000ffff067224 */ /* 0x004fc800078e0a05 */
[----:B------:R-:W-:Y:S01]  /*0150*/  IMAD R7, R6, R3, RZ ;  /* 0x0000000306077224 */ /* 0x000fe200078e02ff */
[----:B0-----:R-:W-:-:S04]  /*0160*/  IABS R6, R2 ;  /* 0x0000000200067213 */ /* 0x001fc80000000000 */
[----:B------:R-:W-:-:S06]  /*0170*/  IMAD.HI.U32 R5, R5, R7, R4 ;  /* 0x0000000705057227 */ /* 0x000fcc00078e0004 */
[----:B------:R-:W-:-:S04]  /*0180*/  IMAD.HI.U32 R5, R5, R6, RZ ;  /* 0x0000000605057227 */ /* 0x000fc800078e00ff */
[----:B------:R-:W-:-:S04]  /*0190*/  IMAD.MOV R0, RZ, RZ, -R5 ;  /* 0x000000ffff007224 */ /* 0x000fc800078e0a05 */
[----:B------:R-:W-:-:S05]  /*01a0*/  IMAD R0, R3, R0, R6 ;  /* 0x0000000003007224 */ /* 0x000fca00078e0206 */
[----:B------:R-:W-:-:S13]  /*01b0*/  ISETP.GT.U32.AND P0, PT, R3, R0, PT ;  /* 0x000000000300720c */ /* 0x000fda0003f04070 */
[----:B------:R-:W-:Y:S01]  /*01c0*/  @!P0 IMAD.IADD R0, R0, 0x1, -R3 ;  /* 0x0000000100008824 */ /* 0x000fe200078e0a03 */
[----:B------:R-:W-:Y:S02]  /*01d0*/  @!P0 IADD3 R5, R5, 0x1, RZ ;  /* 0x0000000105058810 */ /* 0x000fe40007ffe0ff */
[----:B------:R-:W-:Y:S02]  /*01e0*/  ISETP.NE.U32.AND P0, PT, RZ, c[0x0][0x240], PT ;  /* 0x00009000ff007a0c */ /* 0x000fe40003f05070 */
[----:B------:R-:W-:Y:S02]  /*01f0*/  ISETP.GE.U32.AND P1, PT, R0, R3, PT ;  /* 0x000000030000720c */ /* 0x000fe40003f26070 */
[----:B------:R-:W-:Y:S02]  /*0200*/  LOP3.LUT R0, R2, c[0x0][0x1d0], RZ, 0x3c, !PT ;  /* 0x0000740002007a12 */ /* 0x000fe400078e3cff */
[----:B------:R-:W-:Y:S02]  /*0210*/  ISETP.NE.AND.EX P6, PT, RZ, c[0x0][0x244], !P4, P0 ;  /* 0x00009100ff007a0c */ /* 0x000fe400067c5300 */
[----:B------:R-:W-:-:S07]  /*0220*/  ISETP.GE.AND P3, PT, R0, RZ, PT ;  /* 0x000000ff0000720c */ /* 0x000fce0003f66270 */
[----:B------:R-:W-:Y:S01]  /*0230*/  @P1 IADD3 R5, R5, 0x1, RZ ;  /* 0x0000000105051810 */ /* 0x000fe20007ffe0ff */
[----:B------:R-:W-:Y:S01]  /*0240*/  HFMA2.MMA R17, -RZ, RZ, 0, 0 ;  /* 0x00000000ff117435 */ /* 0x000fe200000001ff */
[----:B------:R-:W0:Y:S04]  /*0250*/  S2R R19, SR_TID.X ;  /* 0x0000000000137919 */ /* 0x000e280000002100 */
[----:B------:R-:W1:Y:S01]  /*0260*/  S2R R18, SR_CTAID.X ;  /* 0x0000000000127919 */ /* 0x000e620000002500 */
[----:B------:R-:W-:Y:S01]  /*0270*/  MOV R38, R5 ;  /* 0x0000000500267202 */ /* 0x000fe20000000f00 */
[----:B------:R-:W-:Y:S01]  /*0280*/  IMAD.WIDE R4, R2, R27, c[0x0][0x278] ;  /* 0x00009e0002047625 */ /* 0x000fe200078e021b */
[----:B------:R-:W-:Y:S02]  /*0290*/  ISETP.NE.U32.AND P0, PT, RZ, c[0x0][0x1f8], PT ;  /* 0x00007e00ff007a0c */ /* 0x000fe40003f05070 */
[----:B------:R-:W-:Y:S01]  /*02a0*/  SHF.R.S32.HI R9, RZ, 0x1f, R2 ;  /* 0x0000001fff097819 */ /* 0x000fe20000011402 */
[----:B------:R-:W-:Y:S01]  /*02b0*/  @!P3 IMAD.MOV R38, RZ, RZ, -R38 ;  /* 0x000000ffff26b224 */ /* 0x000fe200078e0a26 */
[----:B------:R-:W-:Y:S01]  /*02c0*/  @!P2 LOP3.LUT R38, RZ, c[0x0][0x1d0], RZ, 0x33, !PT ;  /* 0x00007400ff26aa12 */ /* 0x000fe200078e33ff */
[----:B------:R2:W3:Y:S01]  /*02d0*/  LDG.E R16, [R4.64] ;  /* 0x0000002404107981 */ /* 0x0004e2000c1e1900 */
[----:B------:R-:W-:Y:S01]  /*02e0*/  CS2R R30, SRZ ;  /* 0x00000000001e7805 */ /* 0x000fe2000001ff00 */
[----:B------:R-:W-:-:S02]  /*02f0*/  IABS R29, c[0x0][0x1d4] ;  /* 0x00007500001d7a13 */ /* 0x000fc40000000000 */
[----:B------:R-:W-:-:S04]  /*0300*/  @P6 IMAD.WIDE R6, R38, R27, c[0x0][0x240] ;  /* 0x0000900026066625 */ /* 0x000fc800078e021b */
[----:B------:R-:W-:Y:S01]  /*0310*/  IMAD.MOV.U32 R22, RZ, RZ, RZ ;  /* 0x000000ffff167224 */ /* 0x000fe200078e00ff */
[----:B------:R-:W4:Y:S01]  /*0320*/  @P6 LDG.E R17, [R6.64] ;  /* 0x0000002406116981 */ /* 0x000f22000c1e1900 */
[----:B------:R-:W-:Y:S01]  /*0330*/  CS2R R20, SRZ ;  /* 0x0000000000147805 */ /* 0x000fe2000001ff00 */
[----:B------:R-:W-:Y:S01]  /*0340*/  BSSY B0, `(.L_x_765) ;  /* 0x0000046000007945 */ /* 0x000fe20003800000 */
[C---:B0-----:R-:W-:Y:S02]  /*0350*/  LEA.HI R0, R19.reuse, R19, RZ, 0x1 ;  /* 0x0000001313007211 */ /* 0x041fe400078f08ff */
[C---:B------:R-:W-:Y:S02]  /*0360*/  ISETP.GT.AND P5, PT, R19.reuse, 0x1f, PT ;  /* 0x0000001f1300780c */ /* 0x040fe40003fa4270 */
[----:B--2---:R-:W-:Y:S01]  /*0370*/  LOP3.LUT R4, R0, 0x7ffffffe, RZ, 0xc0, !PT ;  /* 0x7ffffffe00047812 */ /* 0x004fe200078ec0ff */
[----:B-1----:R-:W-:Y:S01]  /*0380*/  IMAD R23, R2, c[0x0][0x1d8], R18 ;  /* 0x0000760002177a24 */ /* 0x002fe200078e0212 */
[C---:B------:R-:W-:Y:S01]  /*0390*/  ISETP.LT.AND P1, PT, R19.reuse, 0x20, P6 ;  /* 0x000000201300780c */ /* 0x040fe20003721270 */
[----:B------:R-:W-:Y:S01]  /*03a0*/  IMAD.SHL.U32 R0, R0, 0x2, RZ ;  /* 0x0000000200007824 */ /* 0x000fe200078e00ff */
[----:B------:R-:W-:Y:S01]  /*03b0*/  ISETP.NE.AND.EX P0, PT, RZ, c[0x0][0x1fc], PT, P0 ;  /* 0x00007f00ff007a0c */ /* 0x000fe20003f05300 */
[----:B------:R-:W-:Y:S01]  /*03c0*/  IMAD.IADD R4, R19, 0x1, -R4 ;  /* 0x0000000113047824 */ /* 0x000fe200078e0a04 */
[----:B------:R-:W-:-:S02]  /*03d0*/  SHF.L.U32 R23, R23, 0x6, RZ ;  /* 0x0000000617177819 */ /* 0x000fc400000006ff */
[----:B------:R-:W-:Y:S01]  /*03e0*/  LOP3.LUT R0, R0, 0xfffffffc, RZ, 0xc0, !PT ;  /* 0xfffffffc00007812 */ /* 0x000fe200078ec0ff */
[----:B------:R-:W-:Y:S01]  /*03f0*/  IMAD.SHL.U32 R34, R4, 0x2, RZ ;  /* 0x0000000204227824 */ /* 0x000fe200078e00ff */
[----:B------:R-:W-:Y:S01]  /*0400*/  P2R R26, PR, RZ, 0x40 ;  /* 0x00000040ff1a7803 */ /* 0x000fe20000000000 */
[----:B------:R-:W-:Y:S02]  /*0410*/  IMAD.SHL.U32 R14, R19, 0x2, RZ ;  /* 0x00000002130e7824 */ /* 0x000fe400078e00ff */
[----:B------:R-:W-:-:S04]  /*0420*/  IMAD.IADD R35, R23, 0x1, R0 ;  /* 0x0000000117237824 */ /* 0x000fc800078e0200 */
[----:B------:R-:W-:-:S04]  /*0430*/  @P0 LEA R10, P3, R2, c[0x0][0x1f8], 0x2 ;  /* 0x00007e00020a0a11 */ /* 0x000fc800078610ff */
[----:B------:R-:W-:Y:S02]  /*0440*/  @P0 LEA.HI.X R11, R2, c[0x0][0x1fc], R9, 0x2, P3 ;  /* 0x00007f00020b0a11 */ /* 0x000fe400018f1409 */
[----:B------:R-:W-:Y:S02]  /*0450*/  ISETP.NE.U32.AND P2, PT, RZ, c[0x0][0x170], PT ;  /* 0x00005c00ff007a0c */ /* 0x000fe40003f45070 */
[----:B------:R-:W-:Y:S01]  /*0460*/  P2R R3, PR, RZ, 0x20 ;  /* 0x00000020ff037803 */ /* 0x000fe20000000000 */
[----:B------:R0:W5:Y:S01]  /*0470*/  @P0 LDG.E R22, [R10.64] ;  /* 0x000000240a160981 */ /* 0x000162000c1e1900 */
[----:B------:R-:W-:Y:S02]  /*0480*/  ISETP.NE.AND.EX P2, PT, RZ, c[0x0][0x174], PT, P2 ;  /* 0x00005d00ff007a0c */ /* 0x000fe40003f45320 */
[----:B---3--:R-:W-:-:S04]  /*0490*/  IADD3 R25, R16, -0x1, RZ ;  /* 0xffffffff10197810 */ /* 0x008fc80007ffe0ff */
[----:B------:R-:W-:Y:S01]  /*04a0*/  @!P5 LEA R0, R25, R34, 0x2 ;  /* 0x000000221900d211 */ /* 0x000fe200078e10ff */
[----:B----4-:R-:W-:-:S04]  /*04b0*/  @P1 IMAD R5, R17, c[0x0][0x1d8], R18 ;  /* 0x0000760011051a24 */ /* 0x010fc800078e0212 */
[----:B------:R-:W-:Y:S02]  /*04c0*/  @!P5 IMAD R0, R35, c[0x0][0x1d4], R0 ;  /* 0x000075002300da24 */ /* 0x000fe400078e0200 */
[----:B------:R-:W-:Y:S02]  /*04d0*/  @P1 IMAD R8, R5, 0x40, R14 ;  /* 0x0000004005081824 */ /* 0x000fe400078e020e */
[----:B------:R-:W-:-:S04]  /*04e0*/  @!P5 IMAD.WIDE R4, R0, R27, c[0x0][0x198] ;  /* 0x000066000004d625 */ /* 0x000fc800078e021b */
[----:B------:R-:W-:Y:S01]  /*04f0*/  @P1 IMAD.WIDE R8, R8, R27, c[0x0][0x230] ;  /* 0x00008c0008081625 */ /* 0x000fe200078e021b */
[----:B------:R1:W5:Y:S04]  /*0500*/  @!P5 LDG.E.64 R30, [R4.64] ;  /* 0x00000024041ed981 */ /* 0x000368000c1e1b00 */
[----:B------:R1:W5:Y:S01]  /*0510*/  @P1 LDG.E.64 R36, [R8.64] ;  /* 0x0000002408241981 */ /* 0x000362000c1e1b00 */
[----:B------:R-:W2:Y:S08]  /*0520*/  I2F.RP R0, R29 ;  /* 0x0000001d00007306 */ /* 0x000eb00000209400 */
[----:B--2---:R-:W2:Y:S01]  /*0530*/  MUFU.RCP R0, R0 ;  /* 0x0000000000007308 */ /* 0x004ea20000001000 */
[----:B------:R-:W-:-:S02]  /*0540*/  ISETP.GT.OR P2, PT, R19, 0x1f, !P2 ;  /* 0x0000001f1300780c */ /* 0x000fc40005744670 */
[----:B------:R-:W-:Y:S02]  /*0550*/  SHF.L.U32 R3, R18, 0x6, RZ ;  /* 0x0000000612037819 */ /* 0x000fe400000006ff */
[----:B--2---:R-:W-:-:S04]  /*0560*/  IADD3 R12, R0, 0xffffffe, RZ ;  /* 0x0ffffffe000c7810 */ /* 0x004fc80007ffe0ff */
[----:B------:R2:W0:Y:S01]  /*0570*/  F2I.FTZ.U32.TRUNC.NTZ R13, R12 ;  /* 0x0000000c000d7305 */ /* 0x000422000021f000 */
[----:B------:R-:W-:-:S04]  /*0580*/  IMAD.IADD R15, R3, 0x1, R14 ;  /* 0x00000001030f7824 */ /* 0x000fc800078e020e */
[----:B------:R-:W-:-:S04]  /*0590*/  @!P2 IMAD.WIDE R6, R15, R27, c[0x0][0x170] ;  /* 0x00005c000f06a625 */ /* 0x000fc800078e021b */
[----:B--2---:R-:W-:Y:S01]  /*05a0*/  IMAD.MOV.U32 R12, RZ, RZ, RZ ;  /* 0x000000ffff0c7224 */ /* 0x004fe200078e00ff */
[----:B------:R2:W5:Y:S01]  /*05b0*/  @!P2 LDG.E.64 R20, [R6.64] ;  /* 0x000000240614a981 */ /* 0x000562000c1e1b00 */
[----:B0-----:R-:W-:-:S05]  /*05c0*/  IADD3 R10, RZ, -R13, RZ ;  /* 0x8000000dff0a7210 */ /* 0x001fca0007ffe0ff */
[----:B--2---:R-:W-:Y:S01]  /*05d0*/  IMAD R7, R10, R29, RZ ;  /* 0x0000001d0a077224 */ /* 0x004fe200078e02ff */
[----:B------:R-:W-:-:S03]  /*05e0*/  IABS R24, R25 ;  /* 0x0000001900187213 */ /* 0x000fc60000000000 */
[----:B------:R-:W-:-:S06]  /*05f0*/  IMAD.HI.U32 R13, R13, R7, R12 ;  /* 0x000000070d0d7227 */ /* 0x000fcc00078e000c */
[----:B------:R-:W-:-:S04]  /*0600*/  IMAD.HI.U32 R13, R13, R24, RZ ;  /* 0x000000180d0d7227 */ /* 0x000fc800078e00ff */
[----:B------:R-:W-:-:S04]  /*0610*/  IMAD.MOV R13, RZ, RZ, -R13 ;  /* 0x000000ffff0d7224 */ /* 0x000fc800078e0a0d */
[----:B------:R-:W-:-:S05]  /*0620*/  IMAD R24, R29, R13, R24 ;  /* 0x0000000d1d187224 */ /* 0x000fca00078e0218 */
[----:B------:R-:W-:Y:S01]  /*0630*/  ISETP.GT.U32.AND P0, PT, R29, R24, PT ;  /* 0x000000181d00720c */ /* 0x000fe20003f04070 */
[----:B------:R-:W-:Y:S01]  /*0640*/  IMAD R0, R2, c[0x0][0x1c8], R3 ;  /* 0x0000720002007a24 */ /* 0x000fe200078e0203 */
[----:B------:R-:W-:Y:S01]  /*0650*/  ISETP.NE.AND P2, PT, RZ, c[0x0][0x1c8], PT ;  /* 0x00007200ff007a0c */ /* 0x000fe20003f45270 */
[----:B------:R-:W-:-:S03]  /*0660*/  CS2R R32, SRZ ;  /* 0x0000000000207805 */ /* 0x000fc6000001ff00 */
[----:B------:R-:W-:-:S07]  /*0670*/  SEL R0, R23, R0, !P2 ;  /* 0x0000000017007207 */ /* 0x000fce0005000000 */
[----:B------:R-:W-:-:S04]  /*0680*/  @!P0 IADD3 R24, R24, -R29, RZ ;  /* 0x8000001d18188210 */ /* 0x000fc80007ffe0ff */
[----:B------:R-:W-:Y:S01]  /*0690*/  ISETP.GT.U32.AND P0, PT, R29, R24, PT ;  /* 0x000000181d00720c */ /* 0x000fe20003f04070 */
[----:B------:R-:W-:Y:S07]  /*06a0*/  @P5 BRA `(.L_x_766) ;  /* 0x000000f000005947 */ /* 0x000fee0003800000 */
[----:B-1----:R-:W-:Y:S02]  /*06b0*/  IMAD.MOV.U32 R3, RZ, RZ, c[0x0][0x258] ;  /* 0x00009600ff037624 */ /* 0x002fe400078e00ff */
[----:B------:R-:W-:-:S03]  /*06c0*/  IMAD.IADD R0, R0, 0x1, R14 ;  /* 0x0000000100007824 */ /* 0x000fc600078e020e */
[----:B------:R-:W-:-:S13]  /*06d0*/  ISETP.NE.AND P2, PT, R3, 0x2, PT ;  /* 0x000000020300780c */ /* 0x000fda0003f45270 */
[----:B------:R-:W-:-:S04]  /*06e0*/  @!P2 IADD3 R8, P3, R0, c[0x0][0x168], RZ ;  /* 0x00005a000008aa10 */ /* 0x000fc80007f7e0ff */
[----:B------:R-:W-:-:S05]  /*06f0*/  @!P2 LEA.HI.X.SX32 R9, R0, c[0x0][0x16c], 0x1, P3 ;  /* 0x00005b000009aa11 */ /* 0x000fca00018f0eff */
[----:B------:R-:W2:Y:S01]  /*0700*/  @!P2 LDG.E.U16 R8, [R8.64] ;  /* 0x000000240808a981 */ /* 0x000ea2000c1e1500 */
[----:B------:R-:W-:Y:S01]  /*0710*/  @!P2 MOV R4, c[0x0][0x248] ;  /* 0x000092000004aa02 */ /* 0x000fe20000000f00 */
[----:B------:R-:W-:Y:S02]  /*0720*/  @!P2 IMAD.MOV.U32 R5, RZ, RZ, c[0x0][0x24c] ;  /* 0x00009300ff05a624 */ /* 0x000fe400078e00ff */
[----:B------:R-:W-:-:S03]  /*0730*/  @P2 IMAD.WIDE R6, R0, R27, c[0x0][0x168] ;  /* 0x00005a0000062625 */ /* 0x000fc600078e021b */
[----:B------:R-:W3:Y:S04]  /*0740*/  @!P2 LDG.E R4, [R4.64] ;  /* 0x000000240404a981 */ /* 0x000ee8000c1e1900 */
[----:B------:R0:W5:Y:S01]  /*0750*/  @P2 LDG.E.64 R32, [R6.64] ;  /* 0x0000002406202981 */ /* 0x000162000c1e1b00 */
[----:B--2---:R-:W3:Y:S08]  /*0760*/  @!P2 I2F.S8 R0, R8 ;  /* 0x000000080000a306 */ /* 0x004ef00000001400 */
[----:B------:R-:W1:Y:S01]  /*0770*/  @!P2 I2F.S8 R3, R8.B1 ;  /* 0x100000080003a306 */ /* 0x000e620000001400 */
[----:B---3--:R-:W-:-:S02]  /*0780*/  @!P2 FMUL.FTZ R32, R0, R4 ;  /* 0x000000040020a220 */ /* 0x008fc40000410000 */
[----:B-1----:R-:W-:-:S05]  /*0790*/  @!P2 FMUL.FTZ R33, R3, R4 ;  /* 0x000000040321a220 */ /* 0x002fca0000410000 */
.L_x_766:
[----:B01----:R-:W-:Y:S05]  /*07a0*/  BSYNC B0 ;  /* 0x0000000000007941 */ /* 0x003fea0003800000 */
.L_x_765:
[----:B------:R-:W-:Y:S01]  /*07b0*/  ISETP.NE.AND P2, PT, RZ, c[0x0][0x1ec], PT ;  /* 0x00007b00ff007a0c */ /* 0x000fe20003f45270 */
[----:B------:R-:W-:Y:S01]  /*07c0*/  @!P0 IMAD.IADD R24, R24, 0x1, -R29 ;  /* 0x0000000118188824 */ /* 0x000fe200078e0a1d */
[----:B------:R-:W-:Y:S01]  /*07d0*/  ISETP.GE.AND P0, PT, R19, 0x20, PT ;  /* 0x000000201300780c */ /* 0x000fe20003f06270 */
[----:B------:R-:W-:-:S10]  /*07e0*/  CS2R R28, SRZ ;  /* 0x00000000001c7805 */ /* 0x000fd4000001ff00 */
[----:B------:R-:W-:Y:S05]  /*07f0*/  @P2 BRA `(.L_x_767) ;  /* 0x0000008000002947 */ /* 0x000fea0003800000 */
[----:B------:R-:W-:Y:S01]  /*0800*/  ISETP.EQ.U32.AND P2, PT, RZ, c[0x0][0x180], PT ;  /* 0x00006000ff007a0c */ /* 0x000fe20003f42070 */
[----:B------:R-:W-:Y:S01]  /*0810*/  BSSY B0, `(.L_x_767) ;  /* 0x0000006000007945 */ /* 0x000fe20003800000 */
[----:B------:R-:W-:Y:S02]  /*0820*/  CS2R R28, SRZ ;  /* 0x00000000001c7805 */ /* 0x000fe4000001ff00 */
[----:B------:R-:W-:-:S13]  /*0830*/  ISETP.EQ.OR.EX P2, PT, RZ, c[0x0][0x184], P0, P2 ;  /* 0x00006100ff007a0c */ /* 0x000fda0000742720 */
[----:B------:R-:W-:Y:S05]  /*0840*/  @P2 BRA `(.L_x_768) ;  /* 0x0000002000002947 */ /* 0x000fea0003800000 */
[----:B------:R-:W-:-:S06]  /*0850*/  IMAD.WIDE R28, R15, R27, c[0x0][0x180] ;  /* 0x000060000f1c7625 */ /* 0x000fcc00078e021b */
[----:B------:R-:W5:Y:S02]  /*0860*/  LDG.E.64 R28, [R28.64] ;  /* 0x000000241c1c7981 */ /* 0x000f64000c1e1b00 */
.L_x_768:
[----:B------:R-:W-:Y:S05]  /*0870*/  BSYNC B0 ;  /* 0x0000000000007941 */ /* 0x000fea0003800000 */
.L_x_767:
[----:B-----5:R-:W-:Y:S01]  /*0880*/  @!P4 FADD.FTZ R30, R28, R30 ;  /* 0x0000001e1c1ec221 */ /* 0x020fe20000010000 */
[----:B------:R-:W-:Y:S01]  /*0890*/  ULDC.U8 UR4, c[0x0][0x1e4] ;  /* 0x0000790000047ab9 */ /* 0x000fe20000000000 */
[----:B------:R-:W-:Y:S01]  /*08a0*/  @!P4 FADD.FTZ R31, R29, R31 ;  /* 0x0000001f1d1fc221 */ /* 0x000fe20000010000 */
[----:B------:R-:W-:Y:S01]  /*08b0*/  ISETP.LT.AND P2, PT, RZ, c[0x0][0x1e0], PT ;  /* 0x00007800ff007a0c */ /* 0x000fe20003f41270 */
[----:B------:R-:W-:Y:S02]  /*08c0*/  @P1 FMUL.FTZ R30, R30, R36 ;  /* 0x000000241e1e1220 */ /* 0x000fe40000410000 */
[----:B------:R-:W-:Y:S01]  /*08d0*/  @P1 FMUL.FTZ R31, R31, R37 ;  /* 0x000000251f1f1220 */ /* 0x000fe20000410000 */
[----:B------:R-:W-:Y:S01]  /*08e0*/  ISETP.GE.AND P1, PT, R25, RZ, PT ;  /* 0x000000ff1900720c */ /* 0x000fe20003f26270 */
[----:B------:R-:W-:Y:S02]  /*08f0*/  FADD.FTZ R32, R20, R32 ;  /* 0x0000002014207221 */ /* 0x000fe40000010000 */
[----:B------:R-:W-:-:S02]  /*0900*/  FADD.FTZ R33, R21, R33 ;  /* 0x0000002115217221 */ /* 0x000fc40000010000 */
[----:B------:R-:W-:-:S08]  /*0910*/  IMAD R89, R38, c[0x0][0x1d8], RZ ;  /* 0x0000760026597a24 */ /* 0x000fd000078e02ff */
[----:B------:R-:W-:Y:S02]  /*0920*/  @!P1 IADD3 R24, -R24, RZ, RZ ;  /* 0x000000ff18189210 */ /* 0x000fe40007ffe1ff */
[----:B------:R-:W-:-:S13]  /*0930*/  ISETP.NE.AND P1, PT, RZ, c[0x0][0x1d4], PT ;  /* 0x00007500ff007a0c */ /* 0x000fda0003f25270 */
[----:B------:R-:W-:Y:S02]  /*0940*/  @!P1 LOP3.LUT R24, RZ, c[0x0][0x1d4], RZ, 0x33, !PT ;  /* 0x00007500ff189a12 */ /* 0x000fe400078e33ff */
[----:B------:R-:W-:-:S13]  /*0950*/  ISETP.NE.AND P1, PT, RZ, UR4, PT ;  /* 0x00000004ff007c0c */ /* 0x000fda000bf25270 */
        /* <DEDUP_REMOVED lines=16> */
[----:B------:R-:W-:Y:S01]  /*0a60*/  IMAD R7, R6, R3, RZ ;  /* 0x0000000306077224 */ /* 0x000fe200078e02ff */
[----:B------:R-:W-:-:S03]  /*0a70*/  MOV R6, R8 ;  /* 0x0000000800067202 */ /* 0x000fc60000000f00 */
[----:B------:R-:W-:-:S06]  /*0a80*/  IMAD.HI.U32 R5, R5, R7, R4 ;  /* 0x0000000705057227 */ /* 0x000fcc00078e0004 */
[----:B------:R-:W-:-:S04]  /*0a90*/  IMAD.HI.U32 R5, R5, R6, RZ ;  /* 0x0000000605057227 */ /* 0x000fc800078e00ff */
[----:B------:R-:W-:-:S05]  /*0aa0*/  IMAD R0, R5, R0, R6 ;  /* 0x0000000005007224 */ /* 0x000fca00078e0206 */
[----:B------:R-:W-:-:S13]  /*0ab0*/  ISETP.GT.U32.AND P1, PT, R3, R0, PT ;  /* 0x000000000300720c */ /* 0x000fda0003f24070 */
[-C--:B------:R-:W-:Y:S02]  /*0ac0*/  @!P1 IADD3 R0, R0, -R3.reuse, RZ ;  /* 0x8000000300009210 */ /* 0x080fe40007ffe0ff */
[----:B------:R-:W-:Y:S02]  /*0ad0*/  @!P1 IADD3 R5, R5, 0x1, RZ ;  /* 0x0000000105059810 */ /* 0x000fe40007ffe0ff */
        /* <DEDUP_REMOVED lines=11> */
[----:B------:R-:W-:-:S04]  /*0b90*/  @!P2 LOP3.LUT R36, RZ, R37, RZ, 0x33, !PT ;  /* 0x00000025ff24a212 */ /* 0x000fc800078e33ff */
[----:B------:R-:W-:-:S05]  /*0ba0*/  IADD3 R0, -R36, RZ, RZ ;  /* 0x000000ff24007210 */ /* 0x000fca0007ffe1ff */
[----:B------:R-:W-:Y:S01]  /*0bb0*/  IMAD R38, R37, R0, R14 ;  /* 0x0000000025267224 */ /* 0x000fe200078e020e */
[----:B------:R-:W-:Y:S05]  /*0bc0*/  @P0 BRA `(.L_x_771) ;  /* 0x0000013000000947 */ /* 0x000fea0003800000 */
[----:B------:R-:W-:Y:S01]  /*0bd0*/  MOV R0, 0x0 ;  /* 0x0000000000007802 */ /* 0x000fe20000000f00 */
[----:B------:R-:W-:Y:S01]  /*0be0*/  HFMA2.MMA R13, -RZ, RZ, 0, 0 ;  /* 0x00000000ff0d7435 */ /* 0x000fe200000001ff */
[----:B------:R-:W-:Y:S01]  /*0bf0*/  IMAD.MOV.U32 R4, RZ, RZ, c[0x4][0xc8] ;  /* 0x01003200ff047624 */ /* 0x000fe200078e00ff */
[----:B------:R-:W-:Y:S01]  /*0c00*/  MOV R6, c[0x4][0xd0] ;  /* 0x0100340000067a02 */ /* 0x000fe20000000f00 */
[----:B------:R0:W1:Y:S01]  /*0c10*/  LDC.64 R14, c[0x4][R0] ;  /* 0x01000000000e7b82 */ /* 0x0000620000000a00 */
[----:B------:R-:W-:Y:S01]  /*0c20*/  IMAD.MOV.U32 R5, RZ, RZ, c[0x4][0xcc] ;  /* 0x01003300ff057624 */ /* 0x000fe200078e00ff */
[----:B------:R-:W-:Y:S01]  /*0c30*/  MOV R10, c[0x4][0x90] ;  /* 0x01002400000a7a02 */ /* 0x000fe20000000f00 */
[----:B------:R-:W-:Y:S02]  /*0c40*/  IMAD.MOV.U32 R7, RZ, RZ, c[0x4][0xd4] ;  /* 0x01003500ff077624 */ /* 0x000fe400078e00ff */
[----:B------:R-:W-:-:S02]  /*0c50*/  IMAD.MOV.U32 R8, RZ, RZ, 0x53f ;  /* 0x0000053fff087424 */ /* 0x000fc400078e00ff */
[----:B------:R-:W-:Y:S02]  /*0c60*/  IMAD.MOV.U32 R11, RZ, RZ, c[0x4][0x94] ;  /* 0x01002500ff0b7624 */ /* 0x000fe400078e00ff */
[----:B------:R-:W-:Y:S02]  /*0c70*/  IMAD.MOV.U32 R12, RZ, RZ, 0x1 ;  /* 0x00000001ff0c7424 */ /* 0x000fe400078e00ff */
[----:B0-----:R-:W-:Y:S01]  /*0c80*/  LEPC R20 ;  /* 0x000000000014734e */ /* 0x001fe20000000000 */
[----:B------:R-:W-:Y:S02]  /*0c90*/  MOV R3, 0xd00 ;  /* 0x00000d0000037802 */ /* 0x000fe40000000f00 */
[----:B------:R-:W-:Y:S02]  /*0ca0*/  MOV R0, 0xc80 ;  /* 0x00000c8000007802 */ /* 0x000fe40000000f00 */
[----:B------:R-:W-:Y:S02]  /*0cb0*/  MOV R9, 0x0 ;  /* 0x0000000000097802 */ /* 0x000fe40000000f00 */
[----:B------:R-:W-:Y:S02]  /*0cc0*/  MOV R27, 0x0 ;  /* 0x00000000001b7802 */ /* 0x000fe40000000f00 */
[----:B------:R-:W-:-:S04]  /*0cd0*/  IADD3 R20, P0, P1, -R0, R3, R20 ;  /* 0x0000000300147210 */ /* 0x000fc8000791e114 */
[----:B------:R-:W-:-:S04]  /*0ce0*/  IADD3.X R21, ~R27, R9, R21, P0, P1 ;  /* 0x000000091b157210 */ /* 0x000fc800007e2515 */
[----:B-1----:R-:W-:Y:S05]  /*0cf0*/  CALL.ABS.NOINC R14 ;  /* 0x000000000e007343 */ /* 0x002fea0003c00000 */
.L_x_771:
[----:B------:R-:W-:Y:S01]  /*0d00*/  ISETP.NE.AND P6, PT, R39, RZ, PT ;  /* 0x000000ff2700720c */ /* 0x000fe20003fc5270 */
[----:B------:R-:W-:Y:S02]  /*0d10*/  IMAD R0, R37, R36, R38 ;  /* 0x0000002425007224 */ /* 0x000fe400078e0226 */
[----:B------:R-:W-:-:S03]  /*0d20*/  IMAD.MOV.U32 R5, RZ, RZ, c[0x0][0x1e0] ;  /* 0x00007800ff057624 */ /* 0x000fc600078e00ff */
[----:B------:R-:W-:-:S05]  /*0d30*/  LEA R10, R0, 0x240, 0x2 ;  /* 0x00000240000a7811 */ /* 0x000fca00078e10ff */
[----:B------:R-:W-:Y:S02]  /*0d40*/  IMAD R11, R5, 0x4, R10 ;  /* 0x00000004050b7824 */ /* 0x000fe400078e020a */
[----:B------:R-:W-:Y:S05]  /*0d50*/  @!P6 BRA `(.L_x_772) ;  /* 0x000000300000e947 */ /* 0x000fea0003800000 */
[----:B------:R-:W-:Y:S01]  /*0d60*/  ISETP.NE.AND P5, PT, RZ, c[0x0][0x1ec], PT ;  /* 0x00007b00ff007a0c */ /* 0x000fe20003fa5270 */
[----:B------:R0:W-:-:S12]  /*0d70*/  STS.64 [R10], R32 ;  /* 0x000000200a007388 */ /* 0x0001d80000000a00 */
[----:B------:R0:W-:Y:S02]  /*0d80*/  @!P5 STS.64 [R11], R30 ;  /* 0x0000001e0b00d388 */ /* 0x0001e40000000a00 */
.L_x_772:
        /* <DEDUP_REMOVED lines=11> */
[----:B------:R-:W-:Y:S01]  /*0e40*/  LEA R12, R0, 0x240, 0x2 ;  /* 0x00000240000c7811 */ /* 0x000fe200078e10ff */
[----:B0-----:R0:W1:Y:S01]  /*0e50*/  LDS R32, [R0.X4+0x240] ;  /* 0x0002400000207984 */ /* 0x0010620000004800 */
[----:B------:R-:W-:Y:S01]  /*0e60*/  ISETP.NE.AND P0, PT, RZ, c[0x0][0x1ec], PT ;  /* 0x00007b00ff007a0c */ /* 0x000fe20003f05270 */
[----:B------:R-:W-:Y:S01]  /*0e70*/  BSSY B1, `(.L_x_775) ;  /* 0x0000036000017945 */ /* 0x000fe20003800000 */
[----:B------:R-:W-:-:S05]  /*0e80*/  LEA R14, R37, R12, 0x2 ;  /* 0x0000000c250e7211 */ /* 0x000fca00078e10ff */
[----:B------:R0:W2:Y:S06]  /*0e90*/  LDS R33, [R14] ;  /* 0x000000000e217984 */ /* 0x0000ac0000000800 */
[----:B------:R-:W-:Y:S05]  /*0ea0*/  @!P0 BRA `(.L_x_776) ;  /* 0x0000013000008947 */ /* 0x000fea0003800000 */
[----:B------:R-:W-:-:S05]  /*0eb0*/  IMAD.SHL.U32 R8, R0, 0x2, RZ ;  /* 0x0000000200087824 */ /* 0x000fca00078e00ff */
[----:B------:R-:W-:-:S13]  /*0ec0*/  ISETP.GE.AND P0, PT, R8, c[0x0][0x1e0], PT ;  /* 0x0000780008007a0c */ /* 0x000fda0003f06270 */
[----:B------:R-:W-:Y:S05]  /*0ed0*/  @P0 BRA `(.L_x_777) ;  /* 0x000002f000000947 */ /* 0x000fea0003800000 */
[----:B------:R-:W3:Y:S08]  /*0ee0*/  I2F R3, c[0x0][0x1e0] ;  /* 0x0000780000037b06 */ /* 0x000ef00000201400 */
[----:B------:R-:W-:Y:S08]  /*0ef0*/  I2F R4, R8 ;  /* 0x0000000800047306 */ /* 0x000ff00000201400 */
[----:B---3--:R-:W3:Y:S08]  /*0f00*/  MUFU.RCP R3, R3 ;  /* 0x0000000300037308 */ /* 0x008ef00000001000 */
[----:B0-----:R-:W-:Y:S01]  /*0f10*/  I2F R0, c[0x0][0x1ec] ;  /* 0x00007b0000007b06 */ /* 0x001fe20000201400 */
[----:B---3--:R-:W-:-:S04]  /*0f20*/  FMUL.FTZ R4, R4, R3 ;  /* 0x0000000304047220 */ /* 0x008fc80000410000 */
[----:B------:R-:W-:-:S04]  /*0f30*/  FMUL.FTZ R4, R4, 13.28771209716796875 ;  /* 0x41549a7804047820 */ /* 0x000fc80000410000 */
[----:B------:R-:W0:Y:S02]  /*0f40*/  MUFU.EX2 R5, -R4 ;  /* 0x8000000400057308 */ /* 0x000e240000000800 */
[----:B0-----:R-:W-:-:S04]  /*0f50*/  FMUL.FTZ R0, R0, R5 ;  /* 0x0000000500007220 */ /* 0x001fc80000410000 */
[----:B------:R-:W-:-:S04]  /*0f60*/  FMUL.RZ R6, R0, 0.15915493667125701904 ;  /* 0x3e22f98300067820 */ /* 0x000fc8000040c000 */
[----:B------:R-:W0:Y:S08]  /*0f70*/  MUFU.SIN R5, R6 ;  /* 0x0000000600057308 */ /* 0x000e300000000400 */
[----:B------:R-:W3:Y:S01]  /*0f80*/  MUFU.COS R0, R6 ;  /* 0x0000000600007308 */ /* 0x000ee20000000000 */
[-C--:B0-2---:R-:W-:Y:S02]  /*0f90*/  FMUL.FTZ R7, R33, R5.reuse ;  /* 0x0000000521077220 */ /* 0x085fe40000410000 */
[----:B-1----:R-:W-:-:S02]  /*0fa0*/  FMUL.FTZ R5, R32, R5 ;  /* 0x0000000520057220 */ /* 0x002fc40000410000 */
[-C--:B---3--:R-:W-:Y:S02]  /*0fb0*/  FFMA.FTZ R32, R32, R0.reuse, -R7 ;  /* 0x0000000020207223 */ /* 0x088fe40000010807 */
[----:B------:R-:W-:Y:S01]  /*0fc0*/  FFMA.FTZ R33, R33, R0, R5 ;  /* 0x0000000021217223 */ /* 0x000fe20000010005 */
[----:B------:R-:W-:Y:S05]  /*0fd0*/  BRA `(.L_x_777) ;  /* 0x000001f000007947 */ /* 0x000fea0003800000 */
.L_x_776:
[C---:B------:R-:W-:Y:S01]  /*0fe0*/  LEA R13, R5.reuse, R12, 0x2 ;  /* 0x0000000c050d7211 */ /* 0x040fe200078e10ff */
[----:B------:R-:W-:Y:S01]  /*0ff0*/  IMAD R20, R5, 0x4, R14 ;  /* 0x0000000405147824 */ /* 0x000fe200078e020e */
[----:B------:R-:W-:Y:S01]  /*1000*/  BSSY B2, `(.L_x_778) ;  /* 0x000001a000027945 */ /* 0x000fe20003800000 */
[----:B------:R-:W-:Y:S02]  /*1010*/  IMAD.SHL.U32 R6, R0, 0x2, RZ ;  /* 0x0000000200067824 */ /* 0x000fe400078e00ff */
[----:B------:R3:W4:Y:S03]  /*1020*/  LDS R30, [R13] ;  /* 0x000000000d1e7984 */ /* 0x0007260000000800 */
[----:B------:R-:W-:Y:S01]  /*1030*/  ISETP.GE.AND P0, PT, R6, c[0x0][0x1e0], PT ;  /* 0x0000780006007a0c */ /* 0x000fe20003f06270 */
[----:B------:R3:W0:-:S12]  /*1040*/  LDS R31, [R20] ;  /* 0x00000000141f7984 */ /* 0x0006180000000800 */
[----:B------:R-:W-:Y:S05]  /*1050*/  @P0 BRA `(.L_x_779) ;  /* 0x0000014000000947 */ /* 0x000fea0003800000 */
[----:B---3--:R-:W3:Y:S01]  /*1060*/  I2F R7, c[0x0][0x1e0] ;  /* 0x0000780000077b06 */ /* 0x008ee20000201400 */
[----:B0-----:R-:W-:-:S07]  /*1070*/  IADD3 R0, -R22, c[0x0][0x1ec], RZ ;  /* 0x00007b0016007a10 */ /* 0x001fce0007ffe1ff */
[----:B------:R-:W-:Y:S08]  /*1080*/  I2F R3, R6 ;  /* 0x0000000600037306 */ /* 0x000ff00000201400 */
[----:B---3--:R-:W0:Y:S08]  /*1090*/  MUFU.RCP R4, R7 ;  /* 0x0000000700047308 */ /* 0x008e300000001000 */
[----:B------:R-:W-:Y:S01]  /*10a0*/  I2F R0, R0 ;  /* 0x0000000000007306 */ /* 0x000fe20000201400 */
[----:B0-----:R-:W-:-:S04]  /*10b0*/  FMUL.FTZ R3, R3, R4 ;  /* 0x0000000403037220 */ /* 0x001fc80000410000 */
[----:B------:R-:W-:-:S06]  /*10c0*/  FMUL.FTZ R3, R3, 13.28771209716796875 ;  /* 0x41549a7803037820 */ /* 0x000fcc0000410000 */
[----:B------:R-:W0:Y:S02]  /*10d0*/  MUFU.EX2 R3, -R3 ;  /* 0x8000000300037308 */ /* 0x000e240000000800 */
[----:B0-----:R-:W-:-:S04]  /*10e0*/  FMUL.FTZ R4, R0, R3 ;  /* 0x0000000300047220 */ /* 0x001fc80000410000 */
[----:B------:R-:W-:-:S04]  /*10f0*/  FMUL.RZ R8, R4, 0.15915493667125701904 ;  /* 0x3e22f98304087820 */ /* 0x000fc8000040c000 */
[----:B------:R-:W0:Y:S08]  /*1100*/  MUFU.SIN R5, R8 ;  /* 0x0000000800057308 */ /* 0x000e300000000400 */
[----:B------:R-:W3:Y:S01]  /*1110*/  MUFU.COS R4, R8 ;  /* 0x0000000800047308 */ /* 0x000ee20000000000 */
[-C--:B0-----:R-:W-:Y:S02]  /*1120*/  FMUL.FTZ R9, R31, R5.reuse ;  /* 0x000000051f097220 */ /* 0x081fe40000410000 */
[----:B--2---:R-:W-:-:S02]  /*1130*/  FMUL.FTZ R7, R33, R5 ;  /* 0x0000000521077220 */ /* 0x004fc40000410000 */
[-C--:B-1----:R-:W-:Y:S02]  /*1140*/  FMUL.FTZ R6, R32, R5.reuse ;  /* 0x0000000520067220 */ /* 0x082fe40000410000 */
[C---:B----4-:R-:W-:Y:S02]  /*1150*/  FMUL.FTZ R5, R30.reuse, R5 ;  /* 0x000000051e057220 */ /* 0x050fe40000410000 */
[-C--:B---3--:R-:W-:Y:S02]  /*1160*/  FFMA.FTZ R30, R30, R4.reuse, -R9 ;  /* 0x000000041e1e7223 */ /* 0x088fe40000010809 */
[-C--:B------:R-:W-:Y:S02]  /*1170*/  FFMA.FTZ R32, R32, R4.reuse, -R7 ;  /* 0x0000000420207223 */ /* 0x080fe40000010807 */
[-C--:B------:R-:W-:Y:S02]  /*1180*/  FFMA.FTZ R33, R33, R4.reuse, R6 ;  /* 0x0000000421217223 */ /* 0x080fe40000010006 */
[----:B------:R-:W-:-:S02]  /*1190*/  FFMA.FTZ R31, R31, R4, R5 ;  /* 0x000000041f1f7223 */ /* 0x000fc40000010005 */
.L_x_779:
[----:B---3--:R-:W-:Y:S05]  /*11a0*/  BSYNC B2 ;  /* 0x0000000000027941 */ /* 0x008fea0003800000 */
.L_x_778:
[----:B----4-:R3:W-:Y:S04]  /*11b0*/  STS [R13], R30 ;  /* 0x0000001e0d007388 */ /* 0x0107e80000000800 */
[----:B0-----:R3:W-:Y:S02]  /*11c0*/  STS [R20], R31 ;  /* 0x0000001f14007388 */ /* 0x0017e40000000800 */
.L_x_777:
[----:B------:R-:W-:Y:S05]  /*11d0*/  BSYNC B1 ;  /* 0x0000000000017941 */ /* 0x000fea0003800000 */
.L_x_775:
[----:B-1----:R1:W-:Y:S04]  /*11e0*/  STS [R12], R32 ;  /* 0x000000200c007388 */ /* 0x0023e80000000800 */
[----:B--2---:R1:W-:Y:S02]  /*11f0*/  STS [R14], R33 ;  /* 0x000000210e007388 */ /* 0x0043e40000000800 */
.L_x_774:
[----:B------:R-:W-:Y:S05]  /*1200*/  BSYNC B0 ;  /* 0x0000000000007941 */ /* 0x000fea0003800000 */
.L_x_773:
[----:B------:R-:W-:Y:S06]  /*1210*/  BAR.SYNC.DEFER_BLOCKING 0x0 ;  /* 0x0000000000007b1d */ /* 0x000fec0000010000 */
[----:B------:R-:W-:Y:S01]  /*1220*/  BSSY B0, `(.L_x_780) ;  /* 0x0000005000007945 */ /* 0x000fe20003800000 */
[----:B------:R-:W-:Y:S05]  /*1230*/  @!P6 BRA `(.L_x_781) ;  /* 0x000000300000e947 */ /* 0x000fea0003800000 */
[----:B------:R-:W-:Y:S01]  /*1240*/  ISETP.NE.AND P0, PT, RZ, c[0x0][0x1ec], PT ;  /* 0x00007b00ff007a0c */ /* 0x000fe20003f05270 */
[----:B01----:R0:W1:-:S12]  /*1250*/  LDS.64 R32, [R10] ;  /* 0x000000000a207984 */ /* 0x0030580000000a00 */
[----:B---3--:R0:W2:Y:S02]  /*1260*/  @!P0 LDS.64 R30, [R11] ;  /* 0x000000000b1e8984 */ /* 0x0080a40000000a00 */
.L_x_781:
[----:B------:R-:W-:Y:S05]  /*1270*/  BSYNC B0 ;  /* 0x0000000000007941 */ /* 0x000fea0003800000 */
.L_x_780:
[----:B------:R-:W-:Y:S06]  /*1280*/  BAR.SYNC.DEFER_BLOCKING 0x0 ;  /* 0x0000000000007b1d */ /* 0x000fec0000010000 */
[----:B------:R-:W-:Y:S05]  /*1290*/  BRA `(.L_x_770) ;  /* 0x000002c000007947 */ /* 0x000fea0003800000 */
.L_x_769:
[----:B------:R-:W-:Y:S01]  /*12a0*/  ISETP.NE.AND P0, PT, RZ, c[0x0][0x1ec], PT ;  /* 0x00007b00ff007a0c */ /* 0x000fe20003f05270 */
[----:B------:R-:W-:Y:S01]  /*12b0*/  BSSY B0, `(.L_x_770) ;  /* 0x000002a000007945 */ /* 0x000fe20003800000 */
[----:B------:R-:W-:-:S11]  /*12c0*/  IADD3 R7, -R22, c[0x0][0x1ec], RZ ;  /* 0x00007b0016077a10 */ /* 0x000fd60007ffe1ff */
[----:B------:R-:W-:Y:S05]  /*12d0*/  @!P0 BRA `(.L_x_782) ;  /* 0x0000012000008947 */ /* 0x000fea0003800000 */
[----:B------:R-:W-:-:S13]  /*12e0*/  ISETP.GE.AND P0, PT, R14, c[0x0][0x1e0], PT ;  /* 0x000078000e007a0c */ /* 0x000fda0003f06270 */
[----:B------:R-:W-:Y:S05]  /*12f0*/  @P0 BRA `(.L_x_783) ;  /* 0x0000025000000947 */ /* 0x000fea0003800000 */
[----:B------:R-:W0:Y:S08]  /*1300*/  I2F R8, c[0x0][0x1e0] ;  /* 0x0000780000087b06 */ /* 0x000e300000201400 */
        /* <DEDUP_REMOVED lines=11> */
[----:B------:R-:W-:-:S02]  /*13c0*/  FMUL.FTZ R4, R32, R4 ;  /* 0x0000000420047220 */ /* 0x000fc40000410000 */
[-C--:B-1----:R-:W-:Y:S02]  /*13d0*/  FFMA.FTZ R32, R32, R0.reuse, -R5 ;  /* 0x0000000020207223 */ /* 0x082fe40000010805 */
[----:B------:R-:W-:Y:S01]  /*13e0*/  FFMA.FTZ R33, R33, R0, R4 ;  /* 0x0000000021217223 */ /* 0x000fe20000010004 */
[----:B------:R-:W-:Y:S05]  /*13f0*/  BRA `(.L_x_783) ;  /* 0x0000015000007947 */ /* 0x000fea0003800000 */
.L_x_782:
        /* <DEDUP_REMOVED lines=15> */
[-C--:B------:R-:W-:Y:S02]  /*14f0*/  FMUL.FTZ R10, R32, R8.reuse ;  /* 0x00000008200a7220 */ /* 0x080fe40000410000 */
[C---:B------:R-:W-:Y:S02]  /*1500*/  FMUL.FTZ R0, R30.reuse, R8 ;  /* 0x000000081e007220 */ /* 0x040fe40000410000 */
[-C--:B-1----:R-:W-:Y:S02]  /*1510*/  FFMA.FTZ R30, R30, R6.reuse, -R3 ;  /* 0x000000061e1e7223 */ /* 0x082fe40000010803 */
[-C--:B------:R-:W-:Y:S02]  /*1520*/  FFMA.FTZ R32, R32, R6.reuse, -R9 ;  /* 0x0000000620207223 */ /* 0x080fe40000010809 */
[-C--:B------:R-:W-:Y:S02]  /*1530*/  FFMA.FTZ R33, R33, R6.reuse, R10 ;  /* 0x0000000621217223 */ /* 0x080fe4000001000a */
[----:B------:R-:W-:-:S02]  /*1540*/  FFMA.FTZ R31, R31, R6, R0 ;  /* 0x000000061f1f7223 */ /* 0x000fc40000010000 */
.L_x_783:
[----:B------:R-:W-:Y:S05]  /*1550*/  BSYNC B0 ;  /* 0x0000000000007941 */ /* 0x000fea0003800000 */
.L_x_770:
[----:B------:R-:W-:Y:S01]  /*1560*/  ISETP.GT.AND P0, PT, R19, 0x1f, PT ;  /* 0x0000001f1300780c */ /* 0x000fe20003f04270 */
[----:B------:R-:W-:Y:S01]  /*1570*/  BSSY B0, `(.L_x_784) ;  /* 0x000001b000007945 */ /* 0x000fe20003800000 */
[----:B------:R-:W-:Y:S01]  /*1580*/  IADD3 R216, R16, -c[0x0][0x1d4], RZ ;  /* 0x8000750010d87a10 */ /* 0x000fe20007ffe0ff */
[----:B0-----:R-:W-:-:S03]  /*1590*/  IMAD.MOV.U32 R0, RZ, RZ, RZ ;  /* 0x000000ffff007224 */ /* 0x001fc600078e00ff */
[----:B------:R-:W-:-:S07]  /*15a0*/  IMNMX R216, RZ, R216, !PT ;  /* 0x000000d8ffd87217 */ /* 0x000fce0007800200 */
[----:B------:R-:W-:Y:S05]  /*15b0*/  @P0 BRA `(.L_x_785) ;  /* 0x0000016000000947 */ /* 0x000fea0003800000 */
[----:B------:R-:W-:Y:S01]  /*15c0*/  ISETP.NE.AND P0, PT, RZ, c[0x0][0x1ec], PT ;  /* 0x00007b00ff007a0c */ /* 0x000fe20003f05270 */
[----:B-1----:R0:W-:Y:S01]  /*15d0*/  STS.64 [R19.X8+0x40], R32 ;  /* 0x0000402013007388 */ /* 0x0021e20000008a00 */
[----:B------:R-:W-:Y:S01]  /*15e0*/  LEA R34, R24, R34, 0x2 ;  /* 0x0000002218227211 */ /* 0x000fe200078e10ff */
[----:B--2---:R-:W-:-:S04]  /*15f0*/  FMUL.FTZ R3, R31, R33 ;  /* 0x000000211f037220 */ /* 0x004fc80000410000 */
[----:B------:R-:W-:Y:S02]  /*1600*/  IMAD R4, R35, c[0x0][0x1d4], R34 ;  /* 0x0000750023047a24 */ /* 0x000fe400078e0222 */
[----:B------:R-:W-:-:S04]  /*1610*/  FFMA.FTZ R6, R30, R32, R3 ;  /* 0x000000201e067223 */ /* 0x000fc80000010003 */
[----:B------:R-:W-:Y:S01]  /*1620*/  @!P0 IMAD.MOV.U32 R5, RZ, RZ, 0x4 ;  /* 0x00000004ff058424 */ /* 0x000fe200078e00ff */
[----:B------:R0:W-:Y:S03]  /*1630*/  @!P0 STS.64 [R19.X8+0x140], R28 ;  /* 0x0001401c13008388 */ /* 0x0001e60000008a00 */
[----:B------:R-:W-:-:S05]  /*1640*/  @!P0 IMAD.WIDE R4, R4, R5, c[0x0][0x198] ;  /* 0x0000660004048625 */ /* 0x000fca00078e0205 */
[----:B------:R0:W-:Y:S01]  /*1650*/  @!P0 STG.E.64 [R4.64], R30 ;  /* 0x0000001e04008986 */ /* 0x0001e2000c101b24 */
[----:B------:R-:W-:Y:S05]  /*1660*/  BRA.DIV ~URZ, `(.L_x_786) ;  /* 0x00005f627f007947 */ /* 0x000fea000b800000 */
[----:B------:R1:W2:Y:S02]  /*1670*/  SHFL.BFLY PT, R0, R6, 0x10, 0x1f ;  /* 0x0e001f0006007f89 */ /* 0x0002a400000e0000 */
.L_x_883:
[----:B--2---:R-:W-:Y:S01]  /*1680*/  FADD.FTZ R9, R6, R0 ;  /* 0x0000000006097221 */ /* 0x004fe20000010000 */
[----:B------:R-:W-:Y:S05]  /*1690*/  BRA.DIV ~URZ, `(.L_x_787) ;  /* 0x00005f927f007947 */ /* 0x000fea000b800000 */
[----:B------:R-:W2:Y:S02]  /*16a0*/  SHFL.BFLY PT, R0, R9, 0x8, 0x1f ;  /* 0x0d001f0009007f89 */ /* 0x000ea400000e0000 */
[----:B--2---:R-:W-:-:S05]  /*16b0*/  FADD.FTZ R0, R9, R0 ;  /* 0x0000000009007221 */ /* 0x004fca0000010000 */
[----:B------:R-:W2:Y:S02]  /*16c0*/  SHFL.BFLY PT, R3, R0, 0x4, 0x1f ;  /* 0x0c801f0000037f89 */ /* 0x000ea400000e0000 */
[----:B--2---:R-:W-:-:S05]  /*16d0*/  FADD.FTZ R3, R0, R3 ;  /* 0x0000000300037221 */ /* 0x004fca0000010000 */
[----:B0-----:R-:W0:Y:S02]  /*16e0*/  SHFL.BFLY PT, R4, R3, 0x2, 0x1f ;  /* 0x0c401f0003047f89 */ /* 0x001e2400000e0000 */
[----:B01----:R-:W-:-:S05]  /*16f0*/  FADD.FTZ R6, R3, R4 ;  /* 0x0000000403067221 */ /* 0x003fca0000010000 */
[----:B------:R0:W1:Y:S02]  /*1700*/  SHFL.BFLY PT, R5, R6, 0x1, 0x1f ;  /* 0x0c201f0006057f89 */ /* 0x00006400000e0000 */
.L_x_884:
[----:B-1----:R-:W-:Y:S02]  /*1710*/  FADD.FTZ R0, R5, R6 ;  /* 0x0000000605007221 */ /* 0x002fe40000010000 */
.L_x_785:
[----:B------:R-:W-:Y:S05]  /*1720*/  BSYNC B0 ;  /* 0x0000000000007941 */ /* 0x000fea0003800000 */
.L_x_784:
[----:B------:R-:W-:Y:S01]  /*1730*/  ISETP.NE.AND P0, PT, R19, RZ, PT ;  /* 0x000000ff1300720c */ /* 0x000fe20003f05270 */
[----:B------:R-:W-:-:S12]  /*1740*/  IMAD.MOV.U32 R217, RZ, RZ, -0x800001 ;  /* 0xff7fffffffd97424 */ /* 0x000fd800078e00ff */
[----:B------:R-:W-:Y:S05]  /*1750*/  @P0 BRA `(.L_x_788) ;  /* 0x000000e000000947 */ /* 0x000fea0003800000 */
[----:B------:R-:W-:-:S04]  /*1760*/  ISETP.NE.U32.AND P0, PT, RZ, c[0x0][0x218], PT ;  /* 0x00008600ff007a0c */ /* 0x000fc80003f05070 */
[----:B------:R-:W-:-:S13]  /*1770*/  ISETP.NE.AND.EX P0, PT, RZ, c[0x0][0x21c], PT, P0 ;  /* 0x00008700ff007a0c */ /* 0x000fda0003f05300 */
[----:B------:R-:W-:Y:S01]  /*1780*/  @P0 IADD3 R3, R25, -R22, RZ ;  /* 0x8000001619030210 */ /* 0x000fe20007ffe0ff */
[----:B------:R-:W-:-:S04]  /*1790*/  @P0 IMAD.MOV.U32 R5, RZ, RZ, 0x4 ;  /* 0x00000004ff050424 */ /* 0x000fc800078e00ff */
[----:B------:R-:W-:-:S04]  /*17a0*/  @P0 IMAD R4, R18, c[0x0][0x220], R3 ;  /* 0x0000880012040a24 */ /* 0x000fc800078e0203 */
[----:B------:R-:W-:-:S04]  /*17b0*/  @P0 IMAD R4, R4, c[0x0][0x220], R3 ;  /* 0x0000880004040a24 */ /* 0x000fc800078e0203 */
[----:B------:R-:W-:-:S06]  /*17c0*/  @P0 IMAD.WIDE R4, R4, R5, c[0x0][0x218] ;  /* 0x0000860004040625 */ /* 0x000fcc00078e0205 */
[----:B------:R-:W4:Y:S01]  /*17d0*/  @P0 LDG.E R4, [R4.64] ;  /* 0x0000002404040981 */ /* 0x000f22000c1e1900 */
[----:B------:R-:W-:Y:S01]  /*17e0*/  IADD3 R216, R16, -c[0x0][0x1d4], RZ ;  /* 0x8000750010d87a10 */ /* 0x000fe20007ffe0ff */
[----:B------:R-:W-:-:S03]  /*17f0*/  FMUL.FTZ R217, R0, c[0x0][0x1f0] ;  /* 0x00007c0000d97a20 */ /* 0x000fc60000410000 */
[----:B------:R-:W-:-:S04]  /*1800*/  IMNMX R216, RZ, R216, !PT ;  /* 0x000000d8ffd87217 */ /* 0x000fc80007800200 */
[----:B------:R-:W-:Y:S01]  /*1810*/  IADD3 R0, -R216, -0x1, R16 ;  /* 0xffffffffd8007810 */ /* 0x000fe20007ffe110 */
[----:B----4-:R-:W-:-:S05]  /*1820*/  @P0 FADD.FTZ R217, R217, R4 ;  /* 0x00000004d9d90221 */ /* 0x010fca0000010000 */
[----:B------:R4:W-:Y:S02]  /*1830*/  STS [R0.X4+0x240], R217 ;  /* 0x000240d900007388 */ /* 0x0009e40000004800 */
.L_x_788:
[----:B------:R-:W-:Y:S02]  /*1840*/  WARPSYNC 0xffffffff ;  /* 0xffffffff00007948 */ /* 0x000fe40003800000 */
[----:B------:R-:W-:Y:S01]  /*1850*/  BAR.SYNC.DEFER_BLOCKING 0x0 ;  /* 0x0000000000007b1d */ /* 0x000fe20000010000 */
[--C-:B----4-:R-:W-:Y:S01]  /*1860*/  IADD3 R0, R25, 0x1f, -R216.reuse ;  /* 0x0000001f19007810 */ /* 0x110fe20007ffe8d8 */
[----:B------:R-:W-:Y:S02]  /*1870*/  IMAD.IADD R21, R19, 0x1, R216 ;  /* 0x0000000113157824 */ /* 0x000fe400078e02d8 */
[----:B------:R-:W-:Y:S01]  /*1880*/  IMAD R7, R89, c[0x0][0x1d0], R18 ;  /* 0x0000740059077a24 */ /* 0x000fe200078e0212 */
[----:B------:R-:W-:Y:S01]  /*1890*/  SHF.R.S32.HI R3, RZ, 0x1f, R0 ;  /* 0x0000001fff037819 */ /* 0x000fe20000011400 */
[----:B------:R-:W-:Y:S02]  /*18a0*/  ULDC UR4, c[0x0][0x1ec] ;  /* 0x00007b0000047ab9 */ /* 0x000fe40000000800 */
[----:B------:R-:W-:Y:S01]  /*18b0*/  UISETP.NE.AND UP0, UPT, URZ, UR4, UPT ;  /* 0x000000043f00728c */ /* 0x000fe2000bf05270 */
[----:B------:R-:W-:-:S04]  /*18c0*/  LEA.HI R3, R3, R0, RZ, 0x5 ;  /* 0x0000000003037211 */ /* 0x000fc800078f28ff */
[----:B------:R-:W-:Y:S02]  /*18d0*/  LOP3.LUT R3, R3, 0xffffffe0, RZ, 0xc0, !PT ;  /* 0xffffffe003037812 */ /* 0x000fe400078ec0ff */
[----:B------:R-:W-:Y:S02]  /*18e0*/  PLOP3.LUT P2, PT, PT, PT, UP0, 0x80, 0x0 ;  /* 0x000000000000781c */ /* 0x000fe40003f4f008 */
[----:B------:R-:W-:-:S04]  /*18f0*/  IADD3 R220, R3, R216, RZ ;  /* 0x000000d803dc7210 */ /* 0x000fc80007ffe0ff */
[----:B------:R-:W-:Y:S01]  /*1900*/  ISETP.GE.AND P0, PT, R21, R220, PT ;  /* 0x000000dc1500720c */ /* 0x000fe20003f06270 */
[----:B-1-3--:R-:W1:Y:S04]  /*1910*/  LDS.128 R12, [0x40] ;  /* 0x00004000ff0c7984 */ /* 0x00ae680000000c00 */
[----:B--2---:R-:W2:Y:S04]  /*1920*/  LDS.128 R28, [0x50] ;  /* 0x00005000ff1c7984 */ /* 0x004ea80000000c00 */
[----:B------:R-:W3:Y:S04]  /*1930*/  LDS.128 R32, [0x60] ;  /* 0x00006000ff207984 */ /* 0x000ee80000000c00 */
[----:B------:R-:W4:Y:S04]  /*1940*/  LDS.128 R36, [0x70] ;  /* 0x00007000ff247984 */ /* 0x000f280000000c00 */
[----:B------:R-:W0:Y:S04]  /*1950*/  LDS.128 R40, [0x80] ;  /* 0x00008000ff287984 */ /* 0x000e280000000c00 */
        /* <DEDUP_REMOVED lines=10> */
[----:B------:R-:W0:Y:S01]  /*1a00*/  LDS.128 R84, [0x130] ;  /* 0x00013000ff547984 */ /* 0x000e220000000c00 */
[----:B------:R-:W-:Y:S05]  /*1a10*/  @P2 BRA `(.L_x_789) ;  /* 0x0000010000002947 */ /* 0x000fea0003800000 */
[----:B-1234-:R-:W1:Y:S04]  /*1a20*/  LDS.128 R88, [0x140] ;  /* 0x00014000ff587984 */ /* 0x01ee680000000c00 */
[----:B------:R-:W2:Y:S04]  /*1a30*/  LDS.128 R92, [0x150] ;  /* 0x00015000ff5c7984 */ /* 0x000ea80000000c00 */
        /* <DEDUP_REMOVED lines=13> */
[----:B------:R-:W0:Y:S02]  /*1b10*/  LDS.128 R148, [0x230] ;  /* 0x00023000ff947984 */ /* 0x000e240000000c00 */
.L_x_789:
[----:B-1234-:R-:W-:Y:S01]  /*1b20*/  BSSY B0, `(.L_x_790) ;  /* 0x00002b3000007945 */ /* 0x01efe20003800000 */
[----:B------:R-:W-:Y:S01]  /*1b30*/  IMAD.SHL.U32 R7, R7, 0x40, RZ ;  /* 0x0000004007077824 */ /* 0x000fe200078e00ff */
[----:B------:R-:W-:Y:S05]  /*1b40*/  @P0 BRA `(.L_x_791) ;  /* 0x00002b0000000947 */ /* 0x000fea0003800000 */
[----:B------:R-:W-:Y:S01]  /*1b50*/  IABS R0, c[0x0][0x1d4] ;  /* 0x0000750000007a13 */ /* 0x000fe20000000000 */
[----:B------:R-:W-:Y:S01]  /*1b60*/  IMAD R27, R23, c[0x0][0x1d4], RZ ;  /* 0x00007500171b7a24 */ /* 0x000fe200078e02ff */
[----:B------:R-:W-:Y:S01]  /*1b70*/  MOV R218, c[0x0][0x1e8] ;  /* 0x00007a0000da7a02 */ /* 0x000fe20000000f00 */
[----:B0-----:R-:W-:Y:S01]  /*1b80*/  IMAD R6, R7, c[0x0][0x1d4], RZ ;  /* 0x0000750007067a24 */ /* 0x001fe200078e02ff */
[----:B------:R-:W0:Y:S02]  /*1b90*/  I2F.RP R8, R0 ;  /* 0x0000000000087306 */ /* 0x000e240000209400 */
[----:B------:R-:W-:-:S02]  /*1ba0*/  IADD3 R218, R218, c[0x0][0x210], RZ ;  /* 0x00008400dada7a10 */ /* 0x000fc40007ffe0ff */
[----:B------:R-:W-:-:S04]  /*1bb0*/  SHF.R.S32.HI R20, RZ, 0x1f, R27 ;  /* 0x0000001fff147819 */ /* 0x000fc8000001141b */
[----:B0-----:R-:W0:Y:S02]  /*1bc0*/  MUFU.RCP R8, R8 ;  /* 0x0000000800087308 */ /* 0x001e240000001000 */
[----:B0-----:R-:W-:-:S06]  /*1bd0*/  IADD3 R4, R8, 0xffffffe, RZ ;  /* 0x0ffffffe08047810 */ /* 0x001fcc0007ffe0ff */
[----:B------:R0:W1:Y:S02]  /*1be0*/  F2I.FTZ.U32.TRUNC.NTZ R5, R4 ;  /* 0x0000000400057305 */ /* 0x000064000021f000 */
[----:B0-----:R-:W-:Y:S02]  /*1bf0*/  IMAD.MOV.U32 R4, RZ, RZ, RZ ;  /* 0x000000ffff047224 */ /* 0x001fe400078e00ff */
[----:B-1----:R-:W-:-:S04]  /*1c00*/  IMAD.MOV R3, RZ, RZ, -R5 ;  /* 0x000000ffff037224 */ /* 0x002fc800078e0a05 */
[----:B------:R-:W-:-:S04]  /*1c10*/  IMAD R3, R3, R0, RZ ;  /* 0x0000000003037224 */ /* 0x000fc800078e02ff */
[----:B------:R-:W-:Y:S01]  /*1c20*/  IMAD.HI.U32 R3, R5, R3, R4 ;  /* 0x0000000305037227 */ /* 0x000fe200078e0004 */
[----:B------:R-:W-:-:S03]  /*1c30*/  SHF.R.S32.HI R4, RZ, 0x1f, R6 ;  /* 0x0000001fff047819 */ /* 0x000fc60000011406 */
.L_x_826:
[----:B------:R-:W-:Y:S01]  /*1c40*/  ISETP.NE.U32.AND P0, PT, RZ, c[0x0][0x200], PT ;  /* 0x00008000ff007a0c */ /* 0x000fe20003f05070 */
[----:B0-----:R-:W-:-:S03]  /*1c50*/  IMAD R214, R2, c[0x0][0x1d4], RZ ;  /* 0x0000750002d67a24 */ /* 0x001fc600078e02ff */
[----:B------:R-:W-:-:S13]  /*1c60*/  ISETP.NE.AND.EX P0, PT, RZ, c[0x0][0x204], PT, P0 ;  /* 0x00008100ff007a0c */ /* 0x000fda0003f05300 */
[----:B------:R-:W-:Y:S02]  /*1c70*/  @P0 SHF.R.S32.HI R5, RZ, 0x1f, R21 ;  /* 0x0000001fff050819 */ /* 0x000fe40000011415 */
[--C-:B------:R-:W-:Y:S02]  /*1c80*/  @P0 SHF.R.S32.HI R222, RZ, 0x1f, R214.reuse ;  /* 0x0000001fffde0819 */ /* 0x100fe400000114d6 */
[----:B------:R-:W-:-:S04]  /*1c90*/  @P0 IADD3 R212, P1, P3, R21, c[0x0][0x200], R214 ;  /* 0x0000800015d40a10 */ /* 0x000fc80007b3e0d6 */
[----:B------:R-:W-:-:S05]  /*1ca0*/  @P0 IADD3.X R213, R5, c[0x0][0x204], R222, P1, P3 ;  /* 0x0000810005d50a10 */ /* 0x000fca0000fe64de */
[----:B------:R0:W2:Y:S01]  /*1cb0*/  @P0 LDG.E.U8 R212, [R212.64] ;  /* 0x00000024d4d40981 */ /* 0x0000a2000c1e1100 */
[----:B------:R-:W-:Y:S01]  /*1cc0*/  IABS R222, R21 ;  /* 0x0000001500de7213 */ /* 0x000fe20000000000 */
[----:B------:R-:W-:Y:S01]  /*1cd0*/  BSSY B1, `(.L_x_792) ;  /* 0x000003a000017945 */ /* 0x000fe20003800000 */
[----:B------:R-:W-:Y:S02]  /*1ce0*/  IABS R224, c[0x0][0x1d4] ;  /* 0x0000750000e07a13 */ /* 0x000fe40000000000 */
[----:B------:R-:W-:Y:S01]  /*1cf0*/  ISETP.GE.AND P3, PT, R21, RZ, PT ;  /* 0x000000ff1500720c */ /* 0x000fe20003f66270 */
[----:B------:R-:W-:Y:S01]  /*1d00*/  IMAD.HI.U32 R5, R3, R222, RZ ;  /* 0x000000de03057227 */ /* 0x000fe200078e00ff */
[----:B------:R-:W-:-:S03]  /*1d10*/  ISETP.NE.AND P4, PT, RZ, c[0x0][0x1d4], PT ;  /* 0x00007500ff007a0c */ /* 0x000fc60003f85270 */
[----:B------:R-:W-:-:S04]  /*1d20*/  IMAD.MOV R5, RZ, RZ, -R5 ;  /* 0x000000ffff057224 */ /* 0x000fc800078e0a05 */
[----:B------:R-:W-:Y:S02]  /*1d30*/  IMAD R219, R224, R5, R222 ;  /* 0x00000005e0db7224 */ /* 0x000fe400078e02de */
[----:B------:R-:W-:-:S03]  /*1d40*/  IMAD R222, R17, c[0x0][0x1d8], R18 ;  /* 0x0000760011de7a24 */ /* 0x000fc600078e0212 */
[----:B------:R-:W-:Y:S02]  /*1d50*/  ISETP.GT.U32.AND P1, PT, R0, R219, PT ;  /* 0x000000db0000720c */ /* 0x000fe40003f24070 */
[----:B------:R-:W-:-:S11]  /*1d60*/  LEA R222, R222, 0x4, 0x6 ;  /* 0x00000004dede7811 */ /* 0x000fd600078e30ff */
[----:B------:R-:W-:-:S04]  /*1d70*/  @!P1 IADD3 R219, R219, -R224, RZ ;  /* 0x800000e0dbdb9210 */ /* 0x000fc80007ffe0ff */
[----:B------:R-:W-:-:S13]  /*1d80*/  ISETP.GT.U32.AND P1, PT, R0, R219, PT ;  /* 0x000000db0000720c */ /* 0x000fda0003f24070 */
[----:B------:R-:W-:-:S04]  /*1d90*/  @!P1 IMAD.IADD R219, R219, 0x1, -R224 ;  /* 0x00000001dbdb9824 */ /* 0x000fc800078e0ae0 */
[----:B------:R-:W-:Y:S01]  /*1da0*/  @!P3 IMAD.MOV R219, RZ, RZ, -R219 ;  /* 0x000000ffffdbb224 */ /* 0x000fe200078e0adb */
[----:B------:R-:W-:-:S04]  /*1db0*/  @!P4 LOP3.LUT R219, RZ, c[0x0][0x1d4], RZ, 0x33, !PT ;  /* 0x00007500ffdbca12 */ /* 0x000fc800078e33ff */
[----:B------:R-:W-:Y:S02]  /*1dc0*/  SHF.R.S32.HI R5, RZ, 0x1f, R219 ;  /* 0x0000001fff057819 */ /* 0x000fe400000114db */
[----:B0-----:R-:W-:-:S04]  /*1dd0*/  IADD3 R213, P1, R219, R214, RZ ;  /* 0x000000d6dbd57210 */ /* 0x001fc80007f3e0ff */
[----:B------:R-:W-:Y:S01]  /*1de0*/  LEA.HI.X.SX32 R214, R214, R5, 0x1, P1 ;  /* 0x00000005d6d67211 */ /* 0x000fe200008f0eff */
[----:B------:R-:W-:Y:S01]  /*1df0*/  HFMA2.MMA R5, -RZ, RZ, 0, 2.384185791015625e-07 ;  /* 0x00000004ff057435 */ /* 0x000fe200000001ff */
[----:B------:R-:W-:Y:S02]  /*1e00*/  ISETP.GE.AND P1, PT, R21, R25, PT ;  /* 0x000000191500720c */ /* 0x000fe40003f26270 */
[----:B------:R-:W-:-:S04]  /*1e10*/  LEA R224, P3, R213, c[0x0][0x1a8], 0x2 ;  /* 0x00006a00d5e07a11 */ /* 0x000fc800078610ff */
[----:B------:R-:W-:-:S03]  /*1e20*/  LEA.HI.X R225, R213, c[0x0][0x1ac], R214, 0x2, P3 ;  /* 0x00006b00d5e17a11 */ /* 0x000fc600018f14d6 */
[----:B------:R-:W-:Y:S01]  /*1e30*/  IMAD.WIDE R222, R222, R5, c[0x0][0x230] ;  /* 0x00008c00dede7625 */ /* 0x000fe200078e0205 */
[----:B--2---:R-:W-:-:S03]  /*1e40*/  ISETP.NE.AND P0, PT, R212, RZ, P0 ;  /* 0x000000ffd400720c */ /* 0x004fc60000705270 */
[----:B-----5:R-:W-:Y:S05]  /*1e50*/  @P1 BRA `(.L_x_793) ;  /* 0x0000021000001947 */ /* 0x020fea0003800000 */
[----:B------:R-:W2:Y:S01]  /*1e60*/  LDG.E R152, [R224.64] ;  /* 0x00000024e0987981 */ /* 0x000ea2000c1e1900 */
[----:B------:R-:W-:Y:S02]  /*1e70*/  IMAD.SHL.U32 R221, R219, 0x4, RZ ;  /* 0x00000004dbdd7824 */ /* 0x000fe400078e00ff */
[----:B--2---:R-:W-:-:S04]  /*1e80*/  IMAD R152, R152, c[0x0][0x1d8], RZ ;  /* 0x0000760098987a24 */ /* 0x004fc800078e02ff */
[----:B------:R-:W-:-:S04]  /*1e90*/  IMAD.SHL.U32 R152, R152, 0x40, RZ ;  /* 0x0000004098987824 */ /* 0x000fc800078e00ff */
[----:B------:R-:W-:-:S05]  /*1ea0*/  IMAD R153, R152, c[0x0][0x1d4], R221 ;  /* 0x0000750098997a24 */ /* 0x000fca00078e02dd */
        /* <DEDUP_REMOVED lines=10> */
[----:B------:R-:W-:Y:S01]  /*1f50*/  @P5 IMAD R212, R17, c[0x0][0x1d8], R18 ;  /* 0x0000760011d45a24 */ /* 0x000fe200078e0212 */
[----:B------:R-:W-:-:S03]  /*1f60*/  @P5 MOV R213, 0x4 ;  /* 0x0000000400d55802 */ /* 0x000fc60000000f00 */
[----:B------:R-:W-:-:S04]  /*1f70*/  @P5 IMAD.SHL.U32 R212, R212, 0x40, RZ ;  /* 0x00000040d4d45824 */ /* 0x000fc800078e00ff */
[----:B------:R-:W-:-:S06]  /*1f80*/  @P5 IMAD.WIDE R212, R212, R213, c[0x0][0x230] ;  /* 0x00008c00d4d45625 */ /* 0x000fcc00078e02d5 */
[----:B------:R-:W2:Y:S01]  /*1f90*/  @P5 LDG.E.128 R212, [R212.64] ;  /* 0x00000024d4d45981 */ /* 0x000ea2000c1e1d00 */
[----:B------:R-:W-:Y:S01]  /*1fa0*/  IADD3 R227, P3, R27, R221, RZ ;  /* 0x000000dd1be37210 */ /* 0x000fe20007f7e0ff */
[----:B-----5:R-:W-:Y:S02]  /*1fb0*/  FADD.FTZ R152, R88, R152 ;  /* 0x0000009858987221 */ /* 0x020fe40000010000 */
[----:B------:R-:W-:Y:S01]  /*1fc0*/  FADD.FTZ R153, R89, R153 ;  /* 0x0000009959997221 */ /* 0x000fe20000010000 */
[----:B------:R-:W-:Y:S01]  /*1fd0*/  LEA.HI.X.SX32 R228, R221, R20, 0x1, P3 ;  /* 0x00000014dde47211 */ /* 0x000fe200018f0eff */
[----:B------:R-:W-:Y:S01]  /*1fe0*/  FADD.FTZ R154, R90, R154 ;  /* 0x0000009a5a9a7221 */ /* 0x000fe20000010000 */
[----:B------:R-:W-:Y:S01]  /*1ff0*/  LEA R226, P3, R227, c[0x0][0x198], 0x2 ;  /* 0x00006600e3e27a11 */ /* 0x000fe200078610ff */
[----:B------:R-:W-:-:S03]  /*2000*/  FADD.FTZ R155, R91, R155 ;  /* 0x0000009b5b9b7221 */ /* 0x000fc60000010000 */
[----:B------:R-:W-:Y:S01]  /*2010*/  LEA.HI.X R227, R227, c[0x0][0x19c], R228, 0x2, P3 ;  /* 0x00006700e3e37a11 */ /* 0x000fe200018f14e4 */
[----:B--2---:R-:W-:Y:S02]  /*2020*/  @P5 FMUL.FTZ R152, R152, R212 ;  /* 0x000000d498985220 */ /* 0x004fe40000410000 */
[----:B------:R-:W-:Y:S02]  /*2030*/  @P5 FMUL.FTZ R153, R153, R213 ;  /* 0x000000d599995220 */ /* 0x000fe40000410000 */
[----:B------:R-:W-:Y:S02]  /*2040*/  @P5 FMUL.FTZ R154, R154, R214 ;  /* 0x000000d69a9a5220 */ /* 0x000fe40000410000 */
[----:B------:R-:W-:-:S05]  /*2050*/  @P5 FMUL.FTZ R155, R155, R215 ;  /* 0x000000d79b9b5220 */ /* 0x000fca0000410000 */
[----:B------:R0:W-:Y:S02]  /*2060*/  STG.E.128 [R226.64], R152 ;  /* 0x00000098e2007986 */ /* 0x0001e4000c101d24 */
.L_x_793:
[----:B------:R-:W-:Y:S05]  /*2070*/  BSYNC B1 ;  /* 0x0000000000017941 */ /* 0x000fea0003800000 */
.L_x_792:
[----:B------:R-:W-:Y:S01]  /*2080*/  BSSY B1, `(.L_x_794) ;  /* 0x0000020000017945 */ /* 0x000fe20003800000 */
[----:B------:R-:W-:Y:S05]  /*2090*/  @P1 BRA `(.L_x_795) ;  /* 0x000001e000001947 */ /* 0x000fea0003800000 */
[----:B------:R-:W2:Y:S01]  /*20a0*/  LDG.E R8, [R224.64] ;  /* 0x00000024e0087981 */ /* 0x000ea2000c1e1900 */
[----:B------:R-:W-:-:S05]  /*20b0*/  IADD3 R9, R219, c[0x0][0x1d4], RZ ;  /* 0x00007500db097a10 */ /* 0x000fca0007ffe0ff */
[----:B------:R-:W-:Y:S02]  /*20c0*/  IMAD.SHL.U32 R221, R9, 0x4, RZ ;  /* 0x0000000409dd7824 */ /* 0x000fe400078e00ff */
[----:B--2---:R-:W-:-:S05]  /*20d0*/  IMAD R8, R8, c[0x0][0x1d8], RZ ;  /* 0x0000760008087a24 */ /* 0x004fca00078e02ff */
[----:B------:R-:W-:-:S05]  /*20e0*/  SHF.L.U32 R8, R8, 0x6, RZ ;  /* 0x0000000608087819 */ /* 0x000fca00000006ff */
        /* <DEDUP_REMOVED lines=11> */
[----:B------:R-:W2:Y:S01]  /*21a0*/  @P4 LDG.E.128 R212, [R222.64] ;  /* 0x00000024ded44981 */ /* 0x000ea2000c1e1d00 */
[----:B0-----:R-:W-:Y:S01]  /*21b0*/  IADD3 R227, P3, R27, R221, RZ ;  /* 0x000000dd1be37210 */ /* 0x001fe20007f7e0ff */
        /* <DEDUP_REMOVED lines=12> */
.L_x_795:
[----:B------:R-:W-:Y:S05]  /*2280*/  BSYNC B1 ;  /* 0x0000000000017941 */ /* 0x000fea0003800000 */
.L_x_794:
[----:B------:R-:W-:Y:S01]  /*2290*/  BSSY B1, `(.L_x_796) ;  /* 0x0000021000017945 */ /* 0x000fe20003800000 */
[----:B------:R-:W-:Y:S05]  /*22a0*/  @P1 BRA `(.L_x_797) ;  /* 0x000001f000001947 */ /* 0x000fea0003800000 */
[----:B------:R-:W2:Y:S01]  /*22b0*/  LDG.E R156, [R224.64] ;  /* 0x00000024e09c7981 */ /* 0x000ea2000c1e1900 */
[----:B------:R-:W-:-:S04]  /*22c0*/  IMAD.MOV.U32 R158, RZ, RZ, c[0x0][0x1d4] ;  /* 0x00007500ff9e7624 */ /* 0x000fc800078e00ff */
[----:B------:R-:W-:-:S05]  /*22d0*/  IMAD R157, R158, 0x2, R219 ;  /* 0x000000029e9d7824 */ /* 0x000fca00078e02db */
[----:B------:R-:W-:Y:S01]  /*22e0*/  SHF.L.U32 R221, R157, 0x2, RZ ;  /* 0x000000029ddd7819 */ /* 0x000fe200000006ff */
        /* <DEDUP_REMOVED lines=13> */
[----:B------:R-:W2:Y:S01]  /*23c0*/  @P4 LDG.E.128 R212, [R222.64+0x10] ;  /* 0x00001024ded44981 */ /* 0x000ea2000c1e1d00 */
        /* <DEDUP_REMOVED lines=13> */
.L_x_797:
[----:B------:R-:W-:Y:S05]  /*24a0*/  BSYNC B1 ;  /* 0x0000000000017941 */ /* 0x000fea0003800000 */
.L_x_796:
        /* <DEDUP_REMOVED lines=33> */
.L_x_799:
[----:B------:R-:W-:Y:S05]  /*26c0*/  BSYNC B1 ;  /* 0x0000000000017941 */ /* 0x000fea0003800000 */
.L_x_798:
[----:B------:R-:W-:Y:S01]  /*26d0*/  BSSY B1, `(.L_x_800) ;  /* 0x0000021000017945 */ /* 0x000fe20003800000 */
[----:B------:R-:W-:Y:S05]  /*26e0*/  @P1 BRA `(.L_x_801) ;  /* 0x000001f000001947 */ /* 0x000fea0003800000 */
[----:B------:R-:W2:Y:S01]  /*26f0*/  LDG.E R164, [R224.64] ;  /* 0x00000024e0a47981 */ /* 0x000ea2000c1e1900 */
[----:B------:R-:W-:-:S05]  /*2700*/  IMAD.MOV.U32 R166, RZ, RZ, c[0x0][0x1d4] ;  /* 0x00007500ffa67624 */ /* 0x000fca00078e00ff */
[----:B------:R-:W-:-:S05]  /*2710*/  LEA R165, R166, R219, 0x2 ;  /* 0x000000dba6a57211 */ /* 0x000fca00078e10ff */
        /* <DEDUP_REMOVED lines=28> */
.L_x_801:
[----:B------:R-:W-:Y:S05]  /*28e0*/  BSYNC B1 ;  /* 0x0000000000017941 */ /* 0x000fea0003800000 */
.L_x_800:
[----:B------:R-:W-:Y:S01]  /*28f0*/  BSSY B1, `(.L_x_802) ;  /* 0x0000021000017945 */ /* 0x000fe20003800000 */
[----:B------:R-:W-:Y:S05]  /*2900*/  @P1 BRA `(.L_x_803) ;  /* 0x000001f000001947 */ /* 0x000fea0003800000 */
[----:B------:R-:W2:Y:S01]  /*2910*/  LDG.E R168, [R224.64] ;  /* 0x00000024e0a87981 */ /* 0x000ea2000c1e1900 */
[----:B------:R-:W-:-:S05]  /*2920*/  MOV R170, c[0x0][0x1d4] ;  /* 0x0000750000aa7a02 */ /* 0x000fca0000000f00 */
[----:B------:R-:W-:-:S04]  /*2930*/  IMAD R169, R170, 0x5, R219 ;  /* 0x00000005aaa97824 */ /* 0x000fc800078e02db */
        /* <DEDUP_REMOVED lines=28> */
.L_x_803:
[----:B------:R-:W-:Y:S05]  /*2b00*/  BSYNC B1 ;  /* 0x0000000000017941 */ /* 0x000fea0003800000 */
.L_x_802:
        /* <DEDUP_REMOVED lines=33> */
.L_x_805:
[----:B------:R-:W-:Y:S05]  /*2d20*/  BSYNC B1 ;  /* 0x0000000000017941 */ /* 0x000fea0003800000 */
.L_x_804:
        /* <DEDUP_REMOVED lines=33> */
.L_x_807:
[----:B------:R-:W-:Y:S05]  /*2f40*/  BSYNC B1 ;  /* 0x0000000000017941 */ /* 0x000fea0003800000 */
.L_x_806:
[----:B------:R-:W-:Y:S01]  /*2f50*/  BSSY B1, `(.L_x_808) ;  /* 0x0000021000017945 */ /* 0x000fe20003800000 */
[----:B------:R-:W-:Y:S05]  /*2f60*/  @P1 BRA `(.L_x_809) ;  /* 0x000001f000001947 */ /* 0x000fea0003800000 */
[----:B------:R-:W2:Y:S01]  /*2f70*/  LDG.E R180, [R224.64] ;  /* 0x00000024e0b47981 */ /* 0x000ea2000c1e1900 */
[----:B------:R-:W-:-:S05]  /*2f80*/  MOV R182, c[0x0][0x1d4] ;  /* 0x0000750000b67a02 */ /* 0x000fca0000000f00 */
[----:B------:R-:W-:-:S04]  /*2f90*/  IMAD R181, R182, 0x8, R219 ;  /* 0x00000008b6b57824 */ /* 0x000fc800078e02db */
        /* <DEDUP_REMOVED lines=28> */
.L_x_809:
[----:B------:R-:W-:Y:S05]  /*3160*/  BSYNC B1 ;  /* 0x0000000000017941 */ /* 0x000fea0003800000 */
.L_x_808:
[----:B------:R-:W-:Y:S01]  /*3170*/  BSSY B1, `(.L_x_810) ;  /* 0x0000021000017945 */ /* 0x000fe20003800000 */
[----:B------:R-:W-:Y:S05]  /*3180*/  @P1 BRA `(.L_x_811) ;  /* 0x000001f000001947 */ /* 0x000fea0003800000 */
[----:B------:R-:W2:Y:S01]  /*3190*/  LDG.E R184, [R224.64] ;  /* 0x00000024e0b87981 */ /* 0x000ea2000c1e1900 */
[----:B------:R-:W-:-:S04]  /*31a0*/  IMAD.MOV.U32 R186, RZ, RZ, c[0x0][0x1d4] ;  /* 0x00007500ffba7624 */ /* 0x000fc800078e00ff */
        /* <DEDUP_REMOVED lines=29> */
.L_x_811:
[----:B------:R-:W-:Y:S05]  /*3380*/  BSYNC B1 ;  /* 0x0000000000017941 */ /* 0x000fea0003800000 */
.L_x_810:
        /* <DEDUP_REMOVED lines=33> */
.L_x_813:
[----:B------:R-:W-:Y:S05]  /*35a0*/  BSYNC B1 ;  /* 0x0000000000017941 */ /* 0x000fea0003800000 */
.L_x_812:
        /* <DEDUP_REMOVED lines=33> */
.L_x_815:
[----:B------:R-:W-:Y:S05]  /*37c0*/  BSYNC B1 ;  /* 0x0000000000017941 */ /* 0x000fea0003800000 */
.L_x_814:
        /* <DEDUP_REMOVED lines=33> */
.L_x_817:
[----:B------:R-:W-:Y:S05]  /*39e0*/  BSYNC B1 ;  /* 0x0000000000017941 */ /* 0x000fea0003800000 */
.L_x_816:
        /* <DEDUP_REMOVED lines=33> */
.L_x_819:
[----:B------:R-:W-:Y:S05]  /*3c00*/  BSYNC B1 ;  /* 0x0000000000017941 */ /* 0x000fea0003800000 */
.L_x_818:
        /* <DEDUP_REMOVED lines=33> */
.L_x_821:
[----:B------:R-:W-:Y:S05]  /*3e20*/  BSYNC B1 ;  /* 0x0000000000017941 */ /* 0x000fea0003800000 */
.L_x_820:
        /* <DEDUP_REMOVED lines=20> */
[----:B------:R-:W-:Y:S01]  /*3f70*/  IADD3 R219, P3, R27, R221, RZ ;  /* 0x000000dd1bdb7210 */ /* 0x000fe20007f7e0ff */
[----:B-----5:R-:W-:Y:S02]  /*3f80*/  FADD.FTZ R208, R148, R208 ;  /* 0x000000d094d07221 */ /* 0x020fe40000010000 */
[----:B------:R-:W-:Y:S01]  /*3f90*/  FADD.FTZ R209, R149, R209 ;  /* 0x000000d195d17221 */ /* 0x000fe20000010000 */
[----:B0-----:R-:W-:Y:S01]  /*3fa0*/  LEA.HI.X.SX32 R226, R221, R20, 0x1, P3 ;  /* 0x00000014dde27211 */ /* 0x001fe200018f0eff */
        /* <DEDUP_REMOVED lines=9> */
.L_x_823:
[----:B------:R-:W-:Y:S05]  /*4040*/  BSYNC B1 ;  /* 0x0000000000017941 */ /* 0x000fea0003800000 */
.L_x_822:
[----:B------:R-:W-:Y:S01]  /*4050*/  BSSY B1, `(.L_x_824) ;  /* 0x000005b000017945 */ /* 0x000fe20003800000 */
[----:B------:R-:W-:Y:S05]  /*4060*/  @P1 BRA `(.L_x_825) ;  /* 0x0000059000001947 */ /* 0x000fea0003800000 */
[----:B------:R-:W-:-:S04]  /*4070*/  ISETP.NE.U32.AND P1, PT, RZ, c[0x0][0x218], PT ;  /* 0x00008600ff007a0c */ /* 0x000fc80003f25070 */
[----:B------:R-:W-:Y:S02]  /*4080*/  ISETP.NE.AND.EX P3, PT, RZ, c[0x0][0x21c], PT, P1 ;  /* 0x00008700ff007a0c */ /* 0x000fe40003f65310 */
[----:B------:R-:W-:-:S04]  /*4090*/  ISETP.NE.U32.AND P1, PT, RZ, c[0x0][0x228], PT ;  /* 0x00008a00ff007a0c */ /* 0x000fc80003f25070 */
[----:B------:R-:W-:-:S07]  /*40a0*/  ISETP.NE.AND.EX P1, PT, RZ, c[0x0][0x22c], PT, P1 ;  /* 0x00008b00ff007a0c */ /* 0x000fce0003f25310 */
[----:B------:R-:W-:-:S05]  /*40b0*/  @P3 IMAD R212, R18, c[0x0][0x220], R16 ;  /* 0x0000880012d43a24 */ /* 0x000fca00078e0210 */
[----:B------:R-:W-:-:S05]  /*40c0*/  @P3 IADD3 R212, R212, -0x1, RZ ;  /* 0xffffffffd4d43810 */ /* 0x000fca0007ffe0ff */
[----:B------:R-:W-:-:S04]  /*40d0*/  @P3 IMAD R212, R212, c[0x0][0x220], R21 ;  /* 0x00008800d4d43a24 */ /* 0x000fc800078e0215 */
[----:B------:R-:W-:-:S04]  /*40e0*/  @P3 IMAD.WIDE R214, R212, R5, c[0x0][0x218] ;  /* 0x00008600d4d63625 */ /* 0x000fc800078e0205 */
[----:B------:R-:W-:Y:S02]  /*40f0*/  @P1 IMAD.WIDE R212, R18, R5, c[0x0][0x228] ;  /* 0x00008a0012d41625 */ /* 0x000fe400078e0205 */
[----:B------:R1:W2:Y:S04]  /*4100*/  @P3 LDG.E R5, [R214.64] ;  /* 0x00000024d6053981 */ /* 0x0002a8000c1e1900 */
[----:B------:R3:W4:Y:S01]  /*4110*/  @P1 LDG.E R212, [R212.64] ;  /* 0x00000024d4d41981 */ /* 0x000722000c1e1900 */
[----:B-----5:R-:W-:Y:S01]  /*4120*/  FMUL.FTZ R219, R28, R8 ;  /* 0x000000081cdb7220 */ /* 0x020fe20000410000 */
[----:B------:R-:W-:Y:S01]  /*4130*/  @P1 ISETP.GE.AND P4, PT, R21, R218, PT ;  /* 0x000000da1500120c */ /* 0x000fe20003f86270 */
[----:B------:R-:W-:Y:S02]  /*4140*/  FMUL.FTZ R222, R29, R9 ;  /* 0x000000091dde7220 */ /* 0x000fe40000410000 */
[----:B------:R-:W-:Y:S01]  /*4150*/  FMUL.FTZ R221, R30, R10 ;  /* 0x0000000a1edd7220 */ /* 0x000fe20000410000 */
[----:B-1----:R-:W-:Y:S01]  /*4160*/  @P1 SEL R214, R22, RZ, !P4 ;  /* 0x000000ff16d61207 */ /* 0x002fe20006000000 */
[----:B------:R-:W-:-:S02]  /*4170*/  FFMA.FTZ R219, R12, R152, R219 ;  /* 0x000000980cdb7223 */ /* 0x000fc400000100db */
[----:B------:R-:W-:Y:S01]  /*4180*/  FFMA.FTZ R222, R13, R153, R222 ;  /* 0x000000990dde7223 */ /* 0x000fe200000100de */
[----:B---3--:R-:W-:Y:S01]  /*4190*/  @P1 IADD3 R213, R21, 0x1, -R16 ;  /* 0x0000000115d51810 */ /* 0x008fe20007ffe810 */
[----:B0-----:R-:W-:Y:S02]  /*41a0*/  FMUL.FTZ R224, R31, R11 ;  /* 0x0000000b1fe07220 */ /* 0x001fe40000410000 */
[----:B------:R-:W-:Y:S02]  /*41b0*/  FFMA.FTZ R221, R14, R154, R221 ;  /* 0x0000009a0edd7223 */ /* 0x000fe400000100dd */
[----:B------:R-:W-:Y:S02]  /*41c0*/  FFMA.FTZ R219, R32, R156, R219 ;  /* 0x0000009c20db7223 */ /* 0x000fe400000100db */
[----:B------:R-:W-:Y:S02]  /*41d0*/  FFMA.FTZ R222, R33, R157, R222 ;  /* 0x0000009d21de7223 */ /* 0x000fe400000100de */
[----:B------:R-:W-:-:S02]  /*41e0*/  FFMA.FTZ R224, R15, R155, R224 ;  /* 0x0000009b0fe07223 */ /* 0x000fc400000100e0 */
[----:B------:R-:W-:Y:S02]  /*41f0*/  FFMA.FTZ R219, R36, R160, R219 ;  /* 0x000000a024db7223 */ /* 0x000fe400000100db */
[----:B------:R-:W-:Y:S02]  /*4200*/  FFMA.FTZ R222, R37, R161, R222 ;  /* 0x000000a125de7223 */ /* 0x000fe400000100de */
        /* <DEDUP_REMOVED lines=49> */
[----:B------:R-:W-:Y:S02]  /*4520*/  @P1 IMAD.IADD R213, R214, 0x1, R213 ;  /* 0x00000001d6d51824 */ /* 0x000fe400078e02d5 */
[----:B------:R-:W-:Y:S02]  /*4530*/  FADD.FTZ R222, R219, R222 ;  /* 0x000000dedbde7221 */ /* 0x000fe40000010000 */
[----:B------:R-:W-:-:S02]  /*4540*/  FFMA.FTZ R221, R86, R210, R221 ;  /* 0x000000d256dd7223 */ /* 0x000fc400000100dd */
[----:B------:R-:W-:Y:S01]  /*4550*/  FFMA.FTZ R224, R83, R207, R224 ;  /* 0x000000cf53e07223 */ /* 0x000fe200000100e0 */
[----:B------:R-:W4:Y:S01]  /*4560*/  @P1 I2F R213, R213 ;  /* 0x000000d500d51306 */ /* 0x000f220000201400 */
[----:B------:R-:W-:Y:S02]  /*4570*/  FADD.FTZ R221, R221, R222 ;  /* 0x000000dedddd7221 */ /* 0x000fe40000010000 */
[----:B------:R-:W-:-:S04]  /*4580*/  FFMA.FTZ R224, R87, R211, R224 ;  /* 0x000000d357e07223 */ /* 0x000fc800000100e0 */
[----:B------:R-:W-:-:S04]  /*4590*/  FADD.FTZ R221, R224, R221 ;  /* 0x000000dde0dd7221 */ /* 0x000fc80000010000 */
[----:B------:R-:W-:-:S04]  /*45a0*/  FMUL.FTZ R214, R221, c[0x0][0x1f0] ;  /* 0x00007c00ddd67a20 */ /* 0x000fc80000410000 */
[----:B--2---:R-:W-:Y:S01]  /*45b0*/  @P3 FADD.FTZ R214, R214, R5 ;  /* 0x00000005d6d63221 */ /* 0x004fe20000010000 */
[----:B------:R-:W-:-:S03]  /*45c0*/  IADD3 R5, R21, -R216, RZ ;  /* 0x800000d815057210 */ /* 0x000fc60007ffe0ff */
[----:B----4-:R-:W-:-:S05]  /*45d0*/  @P1 FFMA.FTZ R214, R213, R212, R214 ;  /* 0x000000d4d5d61223 */ /* 0x010fca00000100d6 */
[----:B------:R0:W-:Y:S01]  /*45e0*/  STS [R5.X4+0x240], R214 ;  /* 0x000240d605007388 */ /* 0x0001e20000004800 */
[----:B------:R-:W-:-:S03]  /*45f0*/  @!P0 FMNMX.FTZ R217, R217, R214, !PT ;  /* 0x000000d6d9d98209 */ /* 0x000fc60007810000 */
.L_x_825:
[----:B------:R-:W-:Y:S05]  /*4600*/  BSYNC B1 ;  /* 0x0000000000017941 */ /* 0x000fea0003800000 */
.L_x_824:
[----:B------:R-:W-:-:S04]  /*4610*/  IADD3 R21, R21, 0x100, RZ ;  /* 0x0000010015157810 */ /* 0x000fc80007ffe0ff */
[----:B------:R-:W-:-:S13]  /*4620*/  ISETP.GE.AND P0, PT, R21, R220, PT ;  /* 0x000000dc1500720c */ /* 0x000fda0003f06270 */
[----:B------:R-:W-:Y:S01]  /*4630*/  @P0 CALL.REL.NOINC `(.L_x_791) ;  /* 0x0000001000000944 */ /* 0x000fe20003c00000 */
[----:B------:R-:W-:Y:S05]  /*4640*/  BRA `(.L_x_826) ;  /* 0xffffd5f000007947 */ /* 0x000fea000383ffff */
.L_x_791:
[----:B------:R-:W-:Y:S05]  /*4650*/  BSYNC B0 ;  /* 0x0000000000007941 */ /* 0x000fea0003800000 */
.L_x_790:
[----:B------:R-:W1:Y:S01]  /*4660*/  SHFL.BFLY PT, R0, R217, 0x10, 0x1f ;  /* 0x0e001f00d9007f89 */ /* 0x000e6200000e0000 */
[----:B0----5:R-:W-:Y:S01]  /*4670*/  SHF.R.S32.HI R10, RZ, 0x1f, R19 ;  /* 0x0000001fff0a7819 */ /* 0x021fe20000011413 */
[----:B------:R-:W-:Y:S03]  /*4680*/  BSSY B0, `(.L_x_827) ;  /* 0x000008b000007945 */ /* 0x000fe60003800000 */
[----:B------:R-:W-:-:S04]  /*4690*/  LEA.HI R8, R10, R19, RZ, 0x5 ;  /* 0x000000130a087211 */ /* 0x000fc800078f28ff */
[----:B------:R-:W-:-:S05]  /*46a0*/  LOP3.LUT R12, R8, 0xffffffe0, RZ, 0xc0, !PT ;  /* 0xffffffe0080c7812 */ /* 0x000fca00078ec0ff */
[----:B------:R-:W-:-:S05]  /*46b0*/  IMAD.IADD R12, R19, 0x1, -R12 ;  /* 0x00000001130c7824 */ /* 0x000fca00078e0a0c */
[C---:B------:R-:W-:Y:S02]  /*46c0*/  ISETP.NE.AND P0, PT, R12.reuse, RZ, PT ;  /* 0x000000ff0c00720c */ /* 0x040fe40003f05270 */
[----:B------:R-:W-:Y:S02]  /*46d0*/  ISETP.GT.AND P1, PT, R12, 0x7, PT ;  /* 0x000000070c00780c */ /* 0x000fe40003f24270 */
[----:B-1----:R-:W-:-:S05]  /*46e0*/  FMNMX.FTZ R0, R0, R217, !PT ;  /* 0x000000d900007209 */ /* 0x002fca0007810000 */
[----:B------:R-:W0:Y:S04]  /*46f0*/  SHFL.BFLY PT, R3, R0, 0x8, 0x1f ;  /* 0x0d001f0000037f89 */ /* 0x000e2800000e0000 */
[----:B------:R-:W-:Y:S02]  /*4700*/  @!P0 SHF.R.S32.HI R8, RZ, 0x5, R8 ;  /* 0x00000005ff088819 */ /* 0x000fe40000011408 */
[----:B0-----:R-:W-:Y:S02]  /*4710*/  FMNMX.FTZ R3, R0, R3, !PT ;  /* 0x0000000300037209 */ /* 0x001fe40007810000 */
[----:B------:R-:W-:-:S03]  /*4720*/  MOV R0, 0xff7fffff ;  /* 0xff7fffff00007802 */ /* 0x000fc60000000f00 */
[----:B------:R-:W0:Y:S02]  /*4730*/  SHFL.BFLY PT, R4, R3, 0x4, 0x1f ;  /* 0x0c801f0003047f89 */ /* 0x000e2400000e0000 */
[----:B0-----:R-:W-:-:S05]  /*4740*/  FMNMX.FTZ R4, R3, R4, !PT ;  /* 0x0000000403047209 */ /* 0x001fca0007810000 */
[----:B------:R-:W0:Y:S02]  /*4750*/  SHFL.BFLY PT, R5, R4, 0x2, 0x1f ;  /* 0x0c401f0004057f89 */ /* 0x000e2400000e0000 */
[----:B0-----:R-:W-:-:S05]  /*4760*/  FMNMX.FTZ R5, R4, R5, !PT ;  /* 0x0000000504057209 */ /* 0x001fca0007810000 */
[----:B------:R-:W0:Y:S02]  /*4770*/  SHFL.BFLY PT, R6, R5, 0x1, 0x1f ;  /* 0x0c201f0005067f89 */ /* 0x000e2400000e0000 */
[----:B0-----:R-:W-:Y:S01]  /*4780*/  FMNMX.FTZ R9, R5, R6, !PT ;  /* 0x0000000605097209 */ /* 0x001fe20007810000 */
[----:B------:R-:W-:-:S04]  /*4790*/  HFMA2.MMA R6, -RZ, RZ, 0, 0 ;  /* 0x00000000ff067435 */ /* 0x000fc800000001ff */
[----:B------:R0:W-:Y:S04]  /*47a0*/  @!P0 STS [R8.X4], R9 ;  /* 0x0000000908008388 */ /* 0x0001e80000004800 */
[----:B------:R-:W-:Y:S01]  /*47b0*/  BAR.SYNC.DEFER_BLOCKING 0x0 ;  /* 0x0000000000007b1d */ /* 0x000fe20000010000 */
[----:B0-----:R-:W-:-:S05]  /*47c0*/  IMAD.IADD R9, R19, 0x1, R216 ;  /* 0x0000000113097824 */ /* 0x001fca00078e02d8 */
        /* <DEDUP_REMOVED lines=17> */
[----:B------:R-:W-:Y:S01]  /*48e0*/  IMAD R12, R2, c[0x0][0x1d4], RZ ;  /* 0x00007500020c7a24 */ /* 0x000fe200078e02ff */
[----:B------:R-:W-:Y:S02]  /*48f0*/  ISETP.NE.U32.AND P0, PT, RZ, c[0x0][0x200], PT ;  /* 0x00008000ff007a0c */ /* 0x000fe40003f05070 */
[--C-:B------:R-:W-:Y:S02]  /*4900*/  SHF.R.S32.HI R4, RZ, 0x1f, R9.reuse ;  /* 0x0000001fff047819 */ /* 0x100fe40000011409 */
[----:B0-----:R-:W-:Y:S02]  /*4910*/  SHF.R.S32.HI R5, RZ, 0x1f, R12 ;  /* 0x0000001fff057819 */ /* 0x001fe4000001140c */
[----:B------:R-:W-:Y:S02]  /*4920*/  IADD3 R12, P3, P4, R12, c[0x0][0x200], R9 ;  /* 0x000080000c0c7a10 */ /* 0x000fe40007c7e009 */
[----:B------:R-:W-:Y:S02]  /*4930*/  ISETP.NE.AND.EX P0, PT, RZ, c[0x0][0x204], PT, P0 ;  /* 0x00008100ff007a0c */ /* 0x000fe40003f05300 */
[----:B------:R-:W-:-:S02]  /*4940*/  IADD3.X R5, R5, c[0x0][0x204], R4, P3, P4 ;  /* 0x0000810005057a10 */ /* 0x000fc40001fe8404 */
[----:B------:R-:W-:Y:S02]  /*4950*/  LEA R8, R19, 0x240, 0x2 ;  /* 0x0000024013087811 */ /* 0x000fe400078e10ff */
[----:B------:R-:W-:-:S06]  /*4960*/  MOV R6, RZ ;  /* 0x000000ff00067202 */ /* 0x000fcc0000000f00 */
.L_x_834:
[----:B------:R-:W-:Y:S01]  /*4970*/  BSSY B2, `(.L_x_831) ;  /* 0x000000b000027945 */ /* 0x000fe20003800000 */
[----:B0-----:R-:W-:Y:S05]  /*4980*/  @!P0 BRA `(.L_x_832) ;  /* 0x0000005000008947 */ /* 0x001fea0003800000 */
[----:B------:R-:W-:-:S06]  /*4990*/  IMAD.MOV.U32 R4, RZ, RZ, R12 ;  /* 0x000000ffff047224 */ /* 0x000fcc00078e000c */
[----:B------:R-:W2:Y:S01]  /*49a0*/  LDG.E.U8 R4, [R4.64] ;  /* 0x0000002404047981 */ /* 0x000ea2000c1e1100 */
[----:B------:R-:W-:Y:S01]  /*49b0*/  HFMA2.MMA R11, -RZ, RZ, 0, 0 ;  /* 0x00000000ff0b7435 */ /* 0x000fe200000001ff */
[----:B--2---:R-:W-:-:S13]  /*49c0*/  ISETP.NE.AND P3, PT, R4, RZ, PT ;  /* 0x000000ff0400720c */ /* 0x004fda0003f65270 */
[----:B------:R-:W-:Y:S05]  /*49d0*/  @P3 BRA `(.L_x_833) ;  /* 0x0000004000003947 */ /* 0x000fea0003800000 */
.L_x_832:
[----:B------:R-:W0:Y:S02]  /*49e0*/  LDS R4, [R8] ;  /* 0x0000000008047984 */ /* 0x000e240000000800 */
[----:B01----:R-:W-:-:S04]  /*49f0*/  FADD.FTZ R4, -R13, R4 ;  /* 0x000000040d047221 */ /* 0x003fc80000010100 */
[----:B------:R-:W-:-:S04]  /*4a00*/  FMUL.FTZ R4, R4, 1.4426950216293334961 ;  /* 0x3fb8aa3b04047820 */ /* 0x000fc80000410000 */
[----:B------:R0:W1:Y:S03]  /*4a10*/  MUFU.EX2 R11, R4 ;  /* 0x00000004000b7308 */ /* 0x0000660000000800 */
.L_x_833:
[----:B------:R-:W-:Y:S05]  /*4a20*/  BSYNC B2 ;  /* 0x0000000000027941 */ /* 0x000fea0003800000 */
.L_x_831:
[----:B------:R-:W-:Y:S01]  /*4a30*/  IADD3 R3, R3, -0x1, RZ ;  /* 0xffffffff03037810 */ /* 0x000fe20007ffe0ff */
[----:B-1----:R1:W-:Y:S01]  /*4a40*/  STS [R8], R11 ;  /* 0x0000000b08007388 */ /* 0x0023e20000000800 */
[----:B------:R-:W-:Y:S01]  /*4a50*/  IADD3 R12, P4, R12, 0x100, RZ ;  /* 0x000001000c0c7810 */ /* 0x000fe20007f9e0ff */
[----:B------:R-:W-:Y:S01]  /*4a60*/  FADD.FTZ R6, R11, R6 ;  /* 0x000000060b067221 */ /* 0x000fe20000010000 */
[----:B------:R-:W-:Y:S02]  /*4a70*/  ISETP.NE.AND P3, PT, R3, RZ, PT ;  /* 0x000000ff0300720c */ /* 0x000fe40003f65270 */
[----:B------:R-:W-:Y:S01]  /*4a80*/  IADD3 R9, R9, 0x100, RZ ;  /* 0x0000010009097810 */ /* 0x000fe20007ffe0ff */
[----:B------:R-:W-:Y:S01]  /*4a90*/  IMAD.X R5, RZ, RZ, R5, P4 ;  /* 0x000000ffff057224 */ /* 0x000fe200020e0605 */
[----:B-1----:R-:W-:-:S09]  /*4aa0*/  IADD3 R8, R8, 0x400, RZ ;  /* 0x0000040008087810 */ /* 0x002fd20007ffe0ff */
[----:B------:R-:W-:Y:S05]  /*4ab0*/  @P3 BRA `(.L_x_834) ;  /* 0xfffffeb000003947 */ /* 0x000fea000383ffff */
.L_x_830:
[----:B------:R-:W-:Y:S05]  /*4ac0*/  BSYNC B1 ;  /* 0x0000000000017941 */ /* 0x000fea0003800000 */
.L_x_829:
[----:B------:R-:W-:-:S13]  /*4ad0*/  ISETP.GE.U32.AND P0, PT, R0, 0x300, PT ;  /* 0x000003000000780c */ /* 0x000fda0003f06070 */
[----:B------:R-:W-:Y:S05]  /*4ae0*/  @!P0 BRA `(.L_x_828) ;  /* 0x0000044000008947 */ /* 0x000fea0003800000 */
[----:B0-----:R-:W-:Y:S01]  /*4af0*/  IMAD R4, R2, c[0x0][0x1d4], RZ ;  /* 0x0000750002047a24 */ /* 0x001fe200078e02ff */
[C---:B------:R-:W-:Y:S02]  /*4b00*/  LEA R3, R9.reuse, 0x800, 0x2 ;  /* 0x0000080009037811 */ /* 0x040fe400078e10ff */
[----:B------:R-:W-:Y:S02]  /*4b10*/  ISETP.NE.U32.AND P0, PT, RZ, c[0x0][0x200], PT ;  /* 0x00008000ff007a0c */ /* 0x000fe40003f05070 */
[--C-:B------:R-:W-:Y:S01]  /*4b20*/  SHF.R.S32.HI R5, RZ, 0x1f, R4.reuse ;  /* 0x0000001fff057819 */ /* 0x100fe20000011404 */
[----:B------:R-:W-:Y:S01]  /*4b30*/  IMAD R3, R216, -0x4, R3 ;  /* 0xfffffffcd8037824 */ /* 0x000fe200078e0203 */
[----:B------:R-:W-:Y:S02]  /*4b40*/  SHF.R.S32.HI R0, RZ, 0x1f, R9 ;  /* 0x0000001fff007819 */ /* 0x000fe40000011409 */
[----:B------:R-:W-:Y:S02]  /*4b50*/  IADD3 R4, P3, P4, R9, c[0x0][0x200], R4 ;  /* 0x0000800009047a10 */ /* 0x000fe40007c7e004 */
[----:B------:R-:W-:-:S02]  /*4b60*/  ISETP.NE.AND.EX P0, PT, RZ, c[0x0][0x204], PT, P0 ;  /* 0x00008100ff007a0c */ /* 0x000fc40003f05300 */
[----:B------:R-:W-:Y:S02]  /*4b70*/  IADD3.X R5, R0, c[0x0][0x204], R5, P3, P4 ;  /* 0x0000810000057a10 */ /* 0x000fe40001fe8405 */
[----:B------:R-:W-:-:S08]  /*4b80*/  IADD3 R3, R3, 0x240, RZ ;  /* 0x0000024003037810 */ /* 0x000fd00007ffe0ff */
.L_x_847:
[----:B------:R-:W-:Y:S01]  /*4b90*/  BSSY B1, `(.L_x_835) ;  /* 0x000000a000017945 */ /* 0x000fe20003800000 */
[----:B------:R-:W-:Y:S05]  /*4ba0*/  @!P0 BRA `(.L_x_836) ;  /* 0x0000004000008947 */ /* 0x000fea0003800000 */
[----:B------:R-:W2:Y:S02]  /*4bb0*/  LDG.E.U8 R0, [R4.64] ;  /* 0x0000002404007981 */ /* 0x000ea4000c1e1100 */
[----:B--2---:R-:W-:-:S13]  /*4bc0*/  ISETP.NE.AND P3, PT, R0, RZ, PT ;  /* 0x000000ff0000720c */ /* 0x004fda0003f65270 */
[----:B------:R-:W-:Y:S01]  /*4bd0*/  @P3 MOV R0, RZ ;  /* 0x000000ff00003202 */ /* 0x000fe20000000f00 */
[----:B------:R-:W-:Y:S05]  /*4be0*/  @P3 BRA `(.L_x_837) ;  /* 0x0000004000003947 */ /* 0x000fea0003800000 */
.L_x_836:
[----:B------:R-:W0:Y:S02]  /*4bf0*/  LDS R0, [R3+-0x800] ;  /* 0xfff8000003007984 */ /* 0x000e240000000800 */
[----:B01----:R-:W-:-:S04]  /*4c00*/  FADD.FTZ R0, -R13, R0 ;  /* 0x000000000d007221 */ /* 0x003fc80000010100 */
[----:B------:R-:W-:-:S06]  /*4c10*/  FMUL.FTZ R0, R0, 1.4426950216293334961 ;  /* 0x3fb8aa3b00007820 */ /* 0x000fcc0000410000 */
[----:B------:R-:W0:Y:S02]  /*4c20*/  MUFU.EX2 R0, R0 ;  /* 0x0000000000007308 */ /* 0x000e240000000800 */
.L_x_837:
[----:B------:R-:W-:Y:S05]  /*4c30*/  BSYNC B1 ;  /* 0x0000000000017941 */ /* 0x000fea0003800000 */
.L_x_835:
[----:B0-----:R0:W-:Y:S01]  /*4c40*/  STS [R3+-0x800], R0 ;  /* 0xfff8000003007388 */ /* 0x0011e20000000800 */
[----:B------:R-:W-:Y:S01]  /*4c50*/  BSSY B1, `(.L_x_838) ;  /* 0x000000b000017945 */ /* 0x000fe20003800000 */
[----:B------:R-:W-:Y:S01]  /*4c60*/  FADD.FTZ R11, R0, R6 ;  /* 0x00000006000b7221 */ /* 0x000fe20000010000 */
[----:B------:R-:W-:Y:S05]  /*4c70*/  @!P0 BRA `(.L_x_839) ;  /* 0x0000004000008947 */ /* 0x000fea0003800000 */
[----:B0-----:R-:W2:Y:S02]  /*4c80*/  LDG.E.U8 R0, [R4.64+0x100] ;  /* 0x0001002404007981 */ /* 0x001ea4000c1e1100 */
[----:B--2---:R-:W-:-:S13]  /*4c90*/  ISETP.NE.AND P3, PT, R0, RZ, PT ;  /* 0x000000ff0000720c */ /* 0x004fda0003f65270 */
[----:B------:R-:W-:Y:S01]  /*4ca0*/  @P3 IMAD.MOV.U32 R0, RZ, RZ, RZ ;  /* 0x000000ffff003224 */ /* 0x000fe200078e00ff */
[----:B------:R-:W-:Y:S05]  /*4cb0*/  @P3 BRA `(.L_x_840) ;  /* 0x0000004000003947 */ /* 0x000fea0003800000 */
.L_x_839:
[----:B0-----:R-:W0:Y:S02]  /*4cc0*/  LDS R0, [R3+-0x400] ;  /* 0xfffc000003007984 */ /* 0x001e240000000800 */
[----:B01----:R-:W-:-:S04]  /*4cd0*/  FADD.FTZ R0, -R13, R0 ;  /* 0x000000000d007221 */ /* 0x003fc80000010100 */
[----:B------:R-:W-:-:S06]  /*4ce0*/  FMUL.FTZ R0, R0, 1.4426950216293334961 ;  /* 0x3fb8aa3b00007820 */ /* 0x000fcc0000410000 */
[----:B------:R-:W0:Y:S02]  /*4cf0*/  MUFU.EX2 R0, R0 ;  /* 0x0000000000007308 */ /* 0x000e240000000800 */
.L_x_840:
[----:B------:R-:W-:Y:S05]  /*4d00*/  BSYNC B1 ;  /* 0x0000000000017941 */ /* 0x000fea0003800000 */
.L_x_838:
[----:B0-----:R0:W-:Y:S01]  /*4d10*/  STS [R3+-0x400], R0 ;  /* 0xfffc000003007388 */ /* 0x0011e20000000800 */
[----:B------:R-:W-:Y:S01]  /*4d20*/  BSSY B1, `(.L_x_841) ;  /* 0x000000b000017945 */ /* 0x000fe20003800000 */
[----:B------:R-:W-:Y:S01]  /*4d30*/  FADD.FTZ R11, R11, R0 ;  /* 0x000000000b0b7221 */ /* 0x000fe20000010000 */
[----:B------:R-:W-:Y:S05]  /*4d40*/  @!P0 BRA `(.L_x_842) ;  /* 0x0000004000008947 */ /* 0x000fea0003800000 */
[----:B0-----:R-:W2:Y:S02]  /*4d50*/  LDG.E.U8 R0, [R4.64+0x200] ;  /* 0x0002002404007981 */ /* 0x001ea4000c1e1100 */
[----:B--2---:R-:W-:Y:S01]  /*4d60*/  ISETP.NE.AND P3, PT, R0, RZ, PT ;  /* 0x000000ff0000720c */ /* 0x004fe20003f65270 */
[----:B------:R-:W-:-:S12]  /*4d70*/  HFMA2.MMA R0, -RZ, RZ, 0, 0 ;  /* 0x00000000ff007435 */ /* 0x000fd800000001ff */
[----:B------:R-:W-:Y:S05]  /*4d80*/  @P3 BRA `(.L_x_843) ;  /* 0x0000004000003947 */ /* 0x000fea0003800000 */
.L_x_842:
[----:B0-----:R-:W0:Y:S02]  /*4d90*/  LDS R0, [R3] ;  /* 0x0000000003007984 */ /* 0x001e240000000800 */
[----:B01----:R-:W-:-:S04]  /*4da0*/  FADD.FTZ R0, -R13, R0 ;  /* 0x000000000d007221 */ /* 0x003fc80000010100 */
[----:B------:R-:W-:-:S06]  /*4db0*/  FMUL.FTZ R0, R0, 1.4426950216293334961 ;  /* 0x3fb8aa3b00007820 */ /* 0x000fcc0000410000 */
[----:B------:R-:W0:Y:S02]  /*4dc0*/  MUFU.EX2 R0, R0 ;  /* 0x0000000000007308 */ /* 0x000e240000000800 */
.L_x_843:
[----:B------:R-:W-:Y:S05]  /*4dd0*/  BSYNC B1 ;  /* 0x0000000000017941 */ /* 0x000fea0003800000 */
.L_x_841:
[----:B0-----:R0:W-:Y:S01]  /*4de0*/  STS [R3], R0 ;  /* 0x0000000003007388 */ /* 0x0011e20000000800 */
[----:B------:R-:W-:Y:S01]  /*4df0*/  BSSY B1, `(.L_x_844) ;  /* 0x000000b000017945 */ /* 0x000fe20003800000 */
[----:B------:R-:W-:Y:S01]  /*4e00*/  FADD.FTZ R11, R11, R0 ;  /* 0x000000000b0b7221 */ /* 0x000fe20000010000 */
[----:B------:R-:W-:Y:S05]  /*4e10*/  @!P0 BRA `(.L_x_845) ;  /* 0x0000004000008947 */ /* 0x000fea0003800000 */
[----:B0-----:R-:W2:Y:S02]  /*4e20*/  LDG.E.U8 R0, [R4.64+0x300] ;  /* 0x0003002404007981 */ /* 0x001ea4000c1e1100 */
[----:B--2---:R-:W-:-:S13]  /*4e30*/  ISETP.NE.AND P3, PT, R0, RZ, PT ;  /* 0x000000ff0000720c */ /* 0x004fda0003f65270 */
[----:B------:R-:W-:Y:S01]  /*4e40*/  @P3 IMAD.MOV.U32 R0, RZ, RZ, RZ ;  /* 0x000000ffff003224 */ /* 0x000fe200078e00ff */
[----:B------:R-:W-:Y:S05]  /*4e50*/  @P3 BRA `(.L_x_846) ;  /* 0x0000004000003947 */ /* 0x000fea0003800000 */
.L_x_845:
[----:B0-----:R-:W0:Y:S02]  /*4e60*/  LDS R0, [R3+0x400] ;  /* 0x0004000003007984 */ /* 0x001e240000000800 */
[----:B01----:R-:W-:-:S04]  /*4e70*/  FADD.FTZ R0, -R13, R0 ;  /* 0x000000000d007221 */ /* 0x003fc80000010100 */
[----:B------:R-:W-:-:S06]  /*4e80*/  FMUL.FTZ R0, R0, 1.4426950216293334961 ;  /* 0x3fb8aa3b00007820 */ /* 0x000fcc0000410000 */
[----:B------:R-:W0:Y:S02]  /*4e90*/  MUFU.EX2 R0, R0 ;  /* 0x0000000000007308 */ /* 0x000e240000000800 */
.L_x_846:
[----:B------:R-:W-:Y:S05]  /*4ea0*/  BSYNC B1 ;  /* 0x0000000000017941 */ /* 0x000fea0003800000 */
.L_x_844:
[----:B------:R-:W-:Y:S01]  /*4eb0*/  IADD3 R9, R9, 0x400, RZ ;  /* 0x0000040009097810 */ /* 0x000fe20007ffe0ff */
[----:B0-----:R0:W-:Y:S01]  /*4ec0*/  STS [R3+0x400], R0 ;  /* 0x0004000003007388 */ /* 0x0011e20000000800 */
[----:B------:R-:W-:Y:S01]  /*4ed0*/  IADD3 R4, P4, R4, 0x400, RZ ;  /* 0x0000040004047810 */ /* 0x000fe20007f9e0ff */
[----:B------:R-:W-:Y:S01]  /*4ee0*/  FADD.FTZ R6, R11, R0 ;  /* 0x000000000b067221 */ /* 0x000fe20000010000 */
[----:B------:R-:W-:Y:S02]  /*4ef0*/  ISETP.GE.AND P3, PT, R9, R16, PT ;  /* 0x000000100900720c */ /* 0x000fe40003f66270 */
[----:B------:R-:W-:Y:S02]  /*4f00*/  IADD3.X R5, RZ, R5, RZ, P4, !PT ;  /* 0x00000005ff057210 */ /* 0x000fe400027fe4ff */
[----:B0-----:R-:W-:-:S09]  /*4f10*/  IADD3 R3, R3, 0x1000, RZ ;  /* 0x0000100003037810 */ /* 0x001fd20007ffe0ff */
[----:B------:R-:W-:Y:S05]  /*4f20*/  @!P3 BRA `(.L_x_847) ;  /* 0xfffffc600000b947 */ /* 0x000fea000383ffff */
.L_x_828:
[----:B------:R-:W-:Y:S05]  /*4f30*/  BSYNC B0 ;  /* 0x0000000000007941 */ /* 0x000fea0003800000 */
.L_x_827:
[----:B------:R-:W2:Y:S01]  /*4f40*/  SHFL.BFLY PT, R3, R6, 0x10, 0x1f ;  /* 0x0e001f0006037f89 */ /* 0x000ea200000e0000 */
[----:B------:R-:W-:-:S04]  /*4f50*/  LOP3.LUT P0, R8, R19, 0x1f, RZ, 0xc0, !PT ;  /* 0x0000001f13087812 */ /* 0x000fc8000780c0ff */
[----:B------:R-:W-:Y:S01]  /*4f60*/  ISETP.GT.U32.AND P3, PT, R8, 0x7, PT ;  /* 0x000000070800780c */ /* 0x000fe20003f64070 */
[----:B--2---:R-:W-:-:S08]  /*4f70*/  FADD.FTZ R3, R3, R6 ;  /* 0x0000000603037221 */ /* 0x004fd00000010000 */
[----:B------:R-:W-:Y:S01]  /*4f80*/  @!P0 SHF.R.U32.HI R6, RZ, 0x3, R19 ;  /* 0x00000003ff068819 */ /* 0x000fe20000011613 */
[----:B------:R-:W2:Y:S03]  /*4f90*/  SHFL.BFLY PT, R0, R3, 0x8, 0x1f ;  /* 0x0d001f0003007f89 */ /* 0x000ea600000e0000 */
[----:B------:R-:W-:Y:S01]  /*4fa0*/  @!P0 LOP3.LUT R6, R6, 0x1ffffffc, RZ, 0xc0, !PT ;  /* 0x1ffffffc06068812 */ /* 0x000fe200078ec0ff */
[----:B--2---:R-:W-:-:S05]  /*4fb0*/  FADD.FTZ R0, R3, R0 ;  /* 0x0000000003007221 */ /* 0x004fca0000010000 */
[----:B0-----:R-:W0:Y:S02]  /*4fc0*/  SHFL.BFLY PT, R5, R0, 0x4, 0x1f ;  /* 0x0c801f0000057f89 */ /* 0x001e2400000e0000 */
        /* <DEDUP_REMOVED lines=14> */
[----:B------:R0:W2:Y:S01]  /*50b0*/  SHFL.IDX PT, R11, R4, RZ, 0x1f ;  /* 0x00001fff040b7589 */ /* 0x0000a200000e0000 */
[----:B------:R-:W-:Y:S05]  /*50c0*/  @P1 BRA.U `(.L_x_848) ;  /* 0x000004c100001947 */ /* 0x000fea0003800000 */
[----:B------:R-:W3:Y:S01]  /*50d0*/  LDC.U8 R14, c[0x0][0x26c] ;  /* 0x00009b00ff0e7b82 */ /* 0x000ee20000000000 */
[----:B------:R-:W-:Y:S01]  /*50e0*/  BSSY B0, `(.L_x_848) ;  /* 0x000004a000007945 */ /* 0x000fe20003800000 */
[----:B0-----:R-:W-:Y:S01]  /*50f0*/  CS2R R4, SRZ ;  /* 0x0000000000047805 */ /* 0x001fe2000001ff00 */
[----:B---3--:R-:W-:-:S13]  /*5100*/  ISETP.NE.AND P0, PT, R14, RZ, PT ;  /* 0x000000ff0e00720c */ /* 0x008fda0003f05270 */
[----:B------:R-:W-:Y:S02]  /*5110*/  @P0 IMAD.MOV.U32 R0, RZ, RZ, c[0x0][0x268] ;  /* 0x00009a00ff000624 */ /* 0x000fe400078e00ff */
[----:B------:R-:W-:-:S04]  /*5120*/  @P0 IMAD R3, R2, c[0x0][0x1d8], R18 ;  /* 0x0000760002030a24 */ /* 0x000fc800078e0212 */
[----:B------:R-:W-:-:S04]  /*5130*/  @P0 IMAD R0, R3, R0, c[0x0][0x1ec] ;  /* 0x00007b0003000624 */ /* 0x000fc800078e0200 */
[----:B------:R-:W-:-:S05]  /*5140*/  @P0 IMAD R3, R0, c[0x0][0x1d4], RZ ;  /* 0x0000750000030a24 */ /* 0x000fca00078e02ff */
[----:B------:R-:W-:Y:S02]  /*5150*/  @P0 SHF.R.S32.HI R5, RZ, 0x1f, R3 ;  /* 0x0000001fff050819 */ /* 0x000fe40000011403 */
[----:B------:R-:W-:Y:S01]  /*5160*/  @P0 MOV R4, R3 ;  /* 0x0000000300040202 */ /* 0x000fe20000000f00 */
[----:B------:R-:W-:Y:S05]  /*5170*/  @P1 BRA `(.L_x_849) ;  /* 0x0000040000001947 */ /* 0x000fea0003800000 */
[----:B------:R-:W-:Y:S01]  /*5180*/  LOP3.LUT R0, RZ, R216, RZ, 0x33, !PT ;  /* 0x000000d8ff007212 */ /* 0x000fe200078e33ff */
[----:B--2---:R-:W-:Y:S01]  /*5190*/  FADD.FTZ R11, R11, 9.9999999747524270788e-07 ;  /* 0x358637bd0b0b7421 */ /* 0x004fe20000010000 */
[----:B------:R-:W-:Y:S02]  /*51a0*/  BSSY B1, `(.L_x_850) ;  /* 0x000001b000017945 */ /* 0x000fe40003800000 */
[----:B------:R-:W-:Y:S01]  /*51b0*/  IADD3 R0, -R19, R16, R0 ;  /* 0x0000001013007210 */ /* 0x000fe20007ffe100 */
[----:B-1----:R0:W1:Y:S03]  /*51c0*/  MUFU.RCP R13, R11 ;  /* 0x0000000b000d7308 */ /* 0x0020660000001000 */
[----:B------:R-:W-:-:S02]  /*51d0*/  LEA.HI R3, R0, 0x1, RZ, 0x18 ;  /* 0x0000000100037811 */ /* 0x000fc400078fc0ff */
[----:B------:R-:W-:Y:S02]  /*51e0*/  ISETP.GE.U32.AND P1, PT, R0, 0x300, PT ;  /* 0x000003000000780c */ /* 0x000fe40003f26070 */
[----:B------:R-:W-:Y:S01]  /*51f0*/  LOP3.LUT P3, R6, R3, 0x3, RZ, 0xc0, !PT ;  /* 0x0000000303067812 */ /* 0x000fe2000786c0ff */
[----:B------:R-:W-:-:S12]  /*5200*/  IMAD.IADD R3, R19, 0x1, R216 ;  /* 0x0000000113037824 */ /* 0x000fd800078e02d8 */
[----:B------:R-:W-:Y:S05]  /*5210*/  @!P3 BRA `(.L_x_851) ;  /* 0x000001300000b947 */ /* 0x000fea0003800000 */
[C---:B01----:R-:W-:Y:S02]  /*5220*/  IADD3 R12, P3, R3.reuse, R4, RZ ;  /* 0x00000004030c7210 */ /* 0x043fe40007f7e0ff */
[----:B------:R-:W-:Y:S02]  /*5230*/  MOV R0, R6 ;  /* 0x0000000600007202 */ /* 0x000fe40000000f00 */
[C---:B------:R-:W-:Y:S02]  /*5240*/  LEA R11, P4, R12.reuse, c[0x0][0x260], 0x2 ;  /* 0x000098000c0b7a11 */ /* 0x040fe400078810ff */
[----:B------:R-:W-:Y:S02]  /*5250*/  LEA.HI.X.SX32 R9, R3, R5, 0x1, P3 ;  /* 0x0000000503097211 */ /* 0x000fe400018f0eff */
[----:B------:R-:W-:Y:S02]  /*5260*/  LEA R6, R19, 0x240, 0x2 ;  /* 0x0000024013067811 */ /* 0x000fe400078e10ff */
[----:B------:R-:W-:-:S03]  /*5270*/  LEA.HI.X R12, R12, c[0x0][0x264], R9, 0x2, P4 ;  /* 0x000099000c0c7a11 */ /* 0x000fc600020f1409 */
.L_x_852:
[----:B-1----:R-:W0:Y:S01]  /*5280*/  LDS R8, [R6] ;  /* 0x0000000006087984 */ /* 0x002e220000000800 */
[----:B------:R-:W-:-:S02]  /*5290*/  @P0 MOV R9, R12 ;  /* 0x0000000c00090202 */ /* 0x000fc40000000f00 */
[----:B------:R-:W-:Y:S02]  /*52a0*/  IADD3 R0, R0, -0x1, RZ ;  /* 0xffffffff00007810 */ /* 0x000fe40007ffe0ff */
[----:B------:R-:W-:Y:S02]  /*52b0*/  IADD3 R3, R3, 0x100, RZ ;  /* 0x0000010003037810 */ /* 0x000fe40007ffe0ff */
[----:B------:R-:W-:Y:S01]  /*52c0*/  ISETP.NE.AND P4, PT, R0, RZ, PT ;  /* 0x000000ff0000720c */ /* 0x000fe20003f85270 */
[----:B0-----:R-:W-:Y:S02]  /*52d0*/  FMUL.FTZ R15, R8, R13 ;  /* 0x0000000d080f7220 */ /* 0x001fe40000410000 */
[----:B------:R-:W-:Y:S01]  /*52e0*/  @P0 IMAD.MOV.U32 R8, RZ, RZ, R11 ;  /* 0x000000ffff080224 */ /* 0x000fe200078e000b */
[----:B------:R-:W-:Y:S02]  /*52f0*/  IADD3 R11, P3, R11, 0x400, RZ ;  /* 0x000004000b0b7810 */ /* 0x000fe40007f7e0ff */
[----:B------:R0:W-:Y:S03]  /*5300*/  STS [R6], R15 ;  /* 0x0000000f06007388 */ /* 0x0001e60000000800 */
[----:B------:R-:W-:Y:S01]  /*5310*/  IMAD.X R12, RZ, RZ, R12, P3 ;  /* 0x000000ffff0c7224 */ /* 0x000fe200018e060c */
[----:B------:R1:W-:Y:S01]  /*5320*/  @P0 STG.E [R8.64], R15 ;  /* 0x0000000f08000986 */ /* 0x0003e2000c101924 */
[----:B0-----:R-:W-:-:S02]  /*5330*/  IADD3 R6, R6, 0x400, RZ ;  /* 0x0000040006067810 */ /* 0x001fc40007ffe0ff */
[----:B------:R-:W-:Y:S05]  /*5340*/  @P4 BRA `(.L_x_852) ;  /* 0xffffff3000004947 */ /* 0x000fea000383ffff */
.L_x_851:
[----:B01----:R-:W-:Y:S05]  /*5350*/  BSYNC B1 ;  /* 0x0000000000017941 */ /* 0x003fea0003800000 */
.L_x_850:
[----:B------:R-:W-:Y:S05]  /*5360*/  @!P1 BRA `(.L_x_849) ;  /* 0x0000021000009947 */ /* 0x000fea0003800000 */
[----:B------:R-:W-:Y:S02]  /*5370*/  SHF.L.U32 R0, R216, 0x2, RZ ;  /* 0x00000002d8007819 */ /* 0x000fe400000006ff */
[C---:B------:R-:W-:Y:S02]  /*5380*/  IADD3 R12, P0, R3.reuse, R4, RZ ;  /* 0x00000004030c7210 */ /* 0x040fe40007f1e0ff */
[----:B------:R-:W-:Y:S01]  /*5390*/  ISETP.NE.AND P3, PT, R14, RZ, PT ;  /* 0x000000ff0e00720c */ /* 0x000fe20003f65270 */
[C---:B------:R-:W-:Y:S01]  /*53a0*/  IMAD R0, R3.reuse, 0x4, -R0 ;  /* 0x0000000403007824 */ /* 0x040fe200078e0a00 */
[----:B------:R-:W-:Y:S02]  /*53b0*/  LEA R11, P1, R12, c[0x0][0x260], 0x2 ;  /* 0x000098000c0b7a11 */ /* 0x000fe400078210ff */
[----:B------:R-:W-:Y:S02]  /*53c0*/  LEA.HI.X.SX32 R5, R3, R5, 0x1, P0 ;  /* 0x0000000503057211 */ /* 0x000fe400000f0eff */
[----:B------:R-:W-:-:S02]  /*53d0*/  IADD3 R0, R0, 0x240, RZ ;  /* 0x0000024000007810 */ /* 0x000fc40007ffe0ff */
[----:B------:R-:W-:-:S04]  /*53e0*/  LEA.HI.X R12, R12, c[0x0][0x264], R5, 0x2, P1 ;  /* 0x000099000c0c7a11 */ /* 0x000fc800008f1405 */
.L_x_853:
[----:B------:R-:W0:Y:S01]  /*53f0*/  LDS R4, [R0+0xc00] ;  /* 0x000c000000047984 */ /* 0x000e220000000800 */
[----:B------:R-:W-:Y:S01]  /*5400*/  IMAD.MOV.U32 R5, RZ, RZ, R12 ;  /* 0x000000ffff057224 */ /* 0x000fe200078e000c */
[----:B------:R-:W-:Y:S02]  /*5410*/  IADD3 R3, R3, 0x400, RZ ;  /* 0x0000040003037810 */ /* 0x000fe40007ffe0ff */
[----:B------:R-:W1:Y:S02]  /*5420*/  LDS R6, [R0] ;  /* 0x0000000000067984 */ /* 0x000e640000000800 */
[----:B------:R-:W-:Y:S02]  /*5430*/  ISETP.GE.AND P0, PT, R3, R16, PT ;  /* 0x000000100300720c */ /* 0x000fe40003f06270 */
[----:B------:R-:W2:Y:S04]  /*5440*/  LDS R8, [R0+0x400] ;  /* 0x0004000000087984 */ /* 0x000ea80000000800 */
[----:B------:R-:W3:Y:S01]  /*5450*/  LDS R9, [R0+0x800] ;  /* 0x0008000000097984 */ /* 0x000ee20000000800 */
[----:B0-----:R-:W-:Y:S01]  /*5460*/  FMUL.FTZ R27, R4, R13 ;  /* 0x0000000d041b7220 */ /* 0x001fe20000410000 */
[----:B------:R-:W-:Y:S01]  /*5470*/  MOV R4, R11 ;  /* 0x0000000b00047202 */ /* 0x000fe20000000f00 */
[----:B-1----:R-:W-:Y:S01]  /*5480*/  FMUL.FTZ R15, R6, R13 ;  /* 0x0000000d060f7220 */ /* 0x002fe20000410000 */
[----:B------:R-:W-:-:S03]  /*5490*/  IADD3 R6, R0, 0x1000, RZ ;  /* 0x0000100000067810 */ /* 0x000fc60007ffe0ff */
[----:B------:R-:W-:Y:S01]  /*54a0*/  @P3 STG.E [R4.64+0xc00], R27 ;  /* 0x000c001b04003986 */ /* 0x000fe2000c101924 */
[----:B------:R-:W-:Y:S01]  /*54b0*/  IADD3 R11, P1, R4, 0x1000, RZ ;  /* 0x00001000040b7810 */ /* 0x000fe20007f3e0ff */
[----:B--2---:R-:W-:Y:S02]  /*54c0*/  FMUL.FTZ R21, R8, R13 ;  /* 0x0000000d08157220 */ /* 0x004fe40000410000 */
[----:B------:R-:W-:Y:S01]  /*54d0*/  @P3 STG.E [R4.64], R15 ;  /* 0x0000000f04003986 */ /* 0x000fe2000c101924 */
[----:B------:R-:W-:Y:S01]  /*54e0*/  IADD3.X R12, RZ, R5, RZ, P1, !PT ;  /* 0x00000005ff0c7210 */ /* 0x000fe20000ffe4ff */
[----:B---3--:R-:W-:Y:S02]  /*54f0*/  FMUL.FTZ R9, R9, R13 ;  /* 0x0000000d09097220 */ /* 0x008fe40000410000 */
[----:B------:R-:W-:Y:S04]  /*5500*/  @P3 STG.E [R4.64+0x400], R21 ;  /* 0x0004001504003986 */ /* 0x000fe8000c101924 */
[----:B------:R-:W-:Y:S04]  /*5510*/  @P3 STG.E [R4.64+0x800], R9 ;  /* 0x0008000904003986 */ /* 0x000fe8000c101924 */
[----:B------:R-:W-:Y:S04]  /*5520*/  STS [R0+0xc00], R27 ;  /* 0x000c001b00007388 */ /* 0x000fe80000000800 */
[----:B------:R-:W-:Y:S04]  /*5530*/  STS [R0], R15 ;  /* 0x0000000f00007388 */ /* 0x000fe80000000800 */
[----:B------:R-:W-:Y:S04]  /*5540*/  STS [R0+0x400], R21 ;  /* 0x0004001500007388 */ /* 0x000fe80000000800 */
[----:B------:R0:W-:Y:S02]  /*5550*/  STS [R0+0x800], R9 ;  /* 0x0008000900007388 */ /* 0x0001e40000000800 */
[----:B0-----:R-:W-:Y:S01]  /*5560*/  IMAD.MOV.U32 R0, RZ, RZ, R6 ;  /* 0x000000ffff007224 */ /* 0x001fe200078e0006 */
[----:B------:R-:W-:Y:S05]  /*5570*/  @!P0 BRA `(.L_x_853) ;  /* 0xfffffe7000008947 */ /* 0x000fea000383ffff */
.L_x_849:
[----:B------:R-:W-:Y:S05]  /*5580*/  BSYNC B0 ;  /* 0x0000000000007941 */ /* 0x000fea0003800000 */
.L_x_848:
[----:B------:R-:W-:Y:S01]  /*5590*/  SHF.R.S32.HI R0, RZ, 0x1f, R25 ;  /* 0x0000001fff007819 */ /* 0x000fe20000011419 */
[----:B------:R-:W-:Y:S01]  /*55a0*/  BSSY B0, `(.L_x_854) ;  /* 0x000001d000007945 */ /* 0x000fe20003800000 */
[----:B------:R-:W-:Y:S01]  /*55b0*/  LEA.HI R3, R10, R19, RZ, 0x4 ;  /* 0x000000130a037211 */ /* 0x000fe200078f20ff */
[----:B------:R-:W-:Y:S01]  /*55c0*/  IMAD.MOV.U32 R15, RZ, RZ, RZ ;  /* 0x000000ffff0f7224 */ /* 0x000fe200078e00ff */
[----:B------:R-:W-:Y:S01]  /*55d0*/  LEA.HI R0, R0, R25, RZ, 0x4 ;  /* 0x0000001900007211 */ /* 0x000fe200078f20ff */
[----:B--2---:R-:W-:Y:S01]  /*55e0*/  CS2R R10, SRZ ;  /* 0x00000000000a7805 */ /* 0x004fe2000001ff00 */
[----:B------:R-:W-:Y:S01]  /*55f0*/  LOP3.LUT R20, R3, 0xfffffff0, RZ, 0xc0, !PT ;  /* 0xfffffff003147812 */ /* 0x000fe200078ec0ff */
[----:B------:R-:W-:Y:S01]  /*5600*/  CS2R R8, SRZ ;  /* 0x0000000000087805 */ /* 0x000fe2000001ff00 */
[----:B------:R-:W-:-:S02]  /*5610*/  LOP3.LUT R0, R0, 0xfffffff0, RZ, 0xc0, !PT ;  /* 0xfffffff000007812 */ /* 0x000fc400078ec0ff */
[----:B------:R-:W-:Y:S02]  /*5620*/  SHF.R.S32.HI R3, RZ, 0x4, R3 ;  /* 0x00000004ff037819 */ /* 0x000fe40000011403 */
[----:B------:R-:W-:Y:S01]  /*5630*/  IADD3 R20, -R20, R19, RZ ;  /* 0x0000001314147210 */ /* 0x000fe20007ffe1ff */
[----:B0-----:R-:W-:-:S03]  /*5640*/  IMAD.IADD R4, R25, 0x1, -R0 ;  /* 0x0000000119047824 */ /* 0x001fc600078e0a00 */
[----:B------:R-:W-:Y:S02]  /*5650*/  SHF.L.U32 R0, R20, 0x2, RZ ;  /* 0x0000000214007819 */ /* 0x000fe400000006ff */
[----:B------:R-:W-:-:S03]  /*5660*/  ISETP.NE.AND P1, PT, R3, R4, PT ;  /* 0x000000040300720c */ /* 0x000fc60003f25270 */
[--C-:B------:R-:W-:Y:S01]  /*5670*/  IMAD R4, R23, c[0x0][0x1d4], R0.reuse ;  /* 0x0000750017047a24 */ /* 0x100fe200078e0200 */
[----:B------:R-:W-:Y:S01]  /*5680*/  ISETP.NE.OR P0, PT, RZ, c[0x0][0x1ec], P1 ;  /* 0x00007b00ff007a0c */ /* 0x000fe20000f05670 */
[----:B------:R-:W-:-:S03]  /*5690*/  IMAD R21, R7, c[0x0][0x1d4], R0 ;  /* 0x0000750007157a24 */ /* 0x000fc600078e0200 */
[----:B------:R-:W-:Y:S02]  /*56a0*/  SHF.R.S32.HI R5, RZ, 0x1f, R4 ;  /* 0x0000001fff057819 */ /* 0x000fe40000011404 */
[----:B------:R-:W-:-:S07]  /*56b0*/  SHF.R.S32.HI R22, RZ, 0x1f, R21 ;  /* 0x0000001fff167819 */ /* 0x000fce0000011415 */
[----:B------:R-:W-:Y:S05]  /*56c0*/  @P0 BRA `(.L_x_855) ;  /* 0x000000a000000947 */ /* 0x000fea0003800000 */
[----:B------:R-:W-:Y:S01]  /*56d0*/  ISETP.NE.U32.AND P0, PT, RZ, c[0x0][0x190], PT ;  /* 0x00006400ff007a0c */ /* 0x000fe20003f05070 */
[----:B------:R-:W-:Y:S01]  /*56e0*/  CS2R R10, SRZ ;  /* 0x00000000000a7805 */ /* 0x000fe2000001ff00 */
[----:B------:R-:W-:Y:S02]  /*56f0*/  CS2R R8, SRZ ;  /* 0x0000000000087805 */ /* 0x000fe4000001ff00 */
[----:B------:R-:W-:-:S13]  /*5700*/  ISETP.NE.AND.EX P0, PT, RZ, c[0x0][0x194], PT, P0 ;  /* 0x00006500ff007a0c */ /* 0x000fda0003f05300 */
[----:B------:R-:W-:Y:S05]  /*5710*/  @!P0 BRA `(.L_x_856) ;  /* 0x0000004000008947 */ /* 0x000fea0003800000 */
[----:B------:R-:W-:Y:S01]  /*5720*/  LEA R8, R18, R0, 0x6 ;  /* 0x0000000012087211 */ /* 0x000fe200078e30ff */
[----:B------:R-:W-:-:S04]  /*5730*/  IMAD.MOV.U32 R9, RZ, RZ, 0x4 ;  /* 0x00000004ff097424 */ /* 0x000fc800078e00ff */
[----:B------:R-:W-:-:S06]  /*5740*/  IMAD.WIDE R8, R8, R9, c[0x0][0x190] ;  /* 0x0000640008087625 */ /* 0x000fcc00078e0209 */
[----:B------:R-:W5:Y:S02]  /*5750*/  LDG.E.128 R8, [R8.64] ;  /* 0x0000002408087981 */ /* 0x000f64000c1e1d00 */
.L_x_856:
[----:B-----5:R0:W-:Y:S02]  /*5760*/  STS.128 [R20.X16+0x140], R8 ;  /* 0x0001400814007388 */ /* 0x0201e4000000cc00 */
.L_x_855:
[----:B------:R-:W-:Y:S05]  /*5770*/  BSYNC B0 ;  /* 0x0000000000007941 */ /* 0x000fea0003800000 */
.L_x_854:
[----:B------:R-:W-:Y:S01]  /*5780*/  IADD3 R28, R3, R216, RZ ;  /* 0x000000d8031c7210 */ /* 0x000fe20007ffe0ff */
[----:B------:R-:W-:Y:S01]  /*5790*/  BAR.SYNC.DEFER_BLOCKING 0x0 ;  /* 0x0000000000007b1d */ /* 0x000fe20000010000 */
[----:B------:R-:W-:Y:S01]  /*57a0*/  IMNMX R27, R25, c[0x0][0x1d4], PT ;  /* 0x00007500191b7a17 */ /* 0x000fe20003800200 */
[----:B------:R-:W-:Y:S02]  /*57b0*/  HFMA2.MMA R14, -RZ, RZ, 0, 0 ;  /* 0x00000000ff0e7435 */ /* 0x000fe400000001ff */
[----:B------:R-:W-:Y:S02]  /*57c0*/  IMAD.SHL.U32 R6, R28, 0x40, RZ ;  /* 0x000000401c067824 */ /* 0x000fe400078e00ff */
[----:B------:R-:W-:Y:S03]  /*57d0*/  BSSY B0, `(.L_x_857) ;  /* 0x0000088000007945 */ /* 0x000fe60003800000 */
[----:B------:R-:W-:-:S04]  /*57e0*/  IADD3 R7, P0, R4, R6, RZ ;  /* 0x0000000604077210 */ /* 0x000fc80007f1e0ff */
[----:B------:R-:W-:Y:S02]  /*57f0*/  LEA.HI.X.SX32 R12, R6, R5, 0x1, P0 ;  /* 0x00000005060c7211 */ /* 0x000fe400000f0eff */
[----:B------:R-:W-:Y:S02]  /*5800*/  ISETP.GE.AND P0, PT, R28, R27, PT ;  /* 0x0000001b1c00720c */ /* 0x000fe40003f06270 */
[----:B------:R-:W-:-:S04]  /*5810*/  LEA R6, P3, R7, c[0x0][0x1a0], 0x2 ;  /* 0x0000680007067a11 */ /* 0x000fc800078610ff */
[----:B------:R-:W-:Y:S02]  /*5820*/  LEA.HI.X R7, R7, c[0x0][0x1a4], R12, 0x2, P3 ;  /* 0x0000690007077a11 */ /* 0x000fe400018f140c */
[----:B-1----:R-:W-:-:S05]  /*5830*/  CS2R R12, SRZ ;  /* 0x00000000000c7805 */ /* 0x002fca000001ff00 */
        /* <DEDUP_REMOVED lines=8> */
[----:B------:R-:W-:Y:S01]  /*58c0*/  MOV R38, R28 ;  /* 0x0000001c00267202 */ /* 0x000fe20000000f00 */
[----:B------:R-:W-:Y:S01]  /*58d0*/  IMAD R32, R15, 0x40, R0 ;  /* 0x000000400f207824 */ /* 0x000fe200078e0200 */
[----:B------:R-:W-:Y:S01]  /*58e0*/  IMNMX R13, R13, UR4, !PT ;  /* 0x000000040d0d7c17 */ /* 0x000fe2000f800200 */
[----:B------:R-:W-:-:S02]  /*58f0*/  CS2R R14, SRZ ;  /* 0x00000000000e7805 */ /* 0x000fc4000001ff00 */
[----:B------:R-:W-:Y:S01]  /*5900*/  IMAD.WIDE R32, R32, R33, c[0x0][0x238] ;  /* 0x00008e0020207625 */ /* 0x000fe200078e0221 */
[----:B------:R-:W-:Y:S02]  /*5910*/  IADD3 R29, R12, -R13, RZ ;  /* 0x8000000d0c1d7210 */ /* 0x000fe40007ffe0ff */
[----:B------:R-:W-:Y:S02]  /*5920*/  CS2R R12, SRZ ;  /* 0x00000000000c7805 */ /* 0x000fe4000001ff00 */
[----:B------:R-:W-:-:S13]  /*5930*/  LOP3.LUT P0, RZ, R29, 0x10, RZ, 0xc0, !PT ;  /* 0x000000101dff7812 */ /* 0x000fda000780c0ff */
[----:B------:R-:W-:Y:S05]  /*5940*/  @P0 BRA `(.L_x_860) ;  /* 0x0000025000000947 */ /* 0x000fea0003800000 */
[----:B------:R-:W-:Y:S01]  /*5950*/  IMAD R15, R2, c[0x0][0x1d4], RZ ;  /* 0x00007500020f7a24 */ /* 0x000fe200078e02ff */
[----:B------:R-:W-:-:S04]  /*5960*/  SHF.R.S32.HI R12, RZ, 0x1f, R28 ;  /* 0x0000001fff0c7819 */ /* 0x000fc8000001141c */
[----:B------:R-:W-:-:S04]  /*5970*/  IADD3 R13, P0, R15, R28, RZ ;  /* 0x0000001c0f0d7210 */ /* 0x000fc80007f1e0ff */
[----:B------:R-:W-:Y:S02]  /*5980*/  LEA.HI.X.SX32 R14, R15, R12, 0x1, P0 ;  /* 0x0000000c0f0e7211 */ /* 0x000fe400000f0eff */
[----:B------:R-:W-:-:S04]  /*5990*/  LEA R12, P0, R13, c[0x0][0x1a8], 0x2 ;  /* 0x00006a000d0c7a11 */ /* 0x000fc800078010ff */
[----:B------:R-:W-:-:S05]  /*59a0*/  LEA.HI.X R13, R13, c[0x0][0x1ac], R14, 0x2, P0 ;  /* 0x00006b000d0d7a11 */ /* 0x000fca00000f140e */
[----:B------:R-:W2:Y:S02]  /*59b0*/  LDG.E R12, [R12.64] ;  /* 0x000000240c0c7981 */ /* 0x000ea4000c1e1900 */
[----:B--2---:R-:W-:-:S04]  /*59c0*/  IMAD R15, R12, c[0x0][0x1d8], RZ ;  /* 0x000076000c0f7a24 */ /* 0x004fc800078e02ff */
[----:B------:R-:W-:-:S05]  /*59d0*/  IMAD R15, R15, c[0x0][0x1d4], R28 ;  /* 0x000075000f0f7a24 */ /* 0x000fca00078e021c */
[----:B------:R-:W-:-:S04]  /*59e0*/  SHF.L.U32 R15, R15, 0x6, RZ ;  /* 0x000000060f0f7819 */ /* 0x000fc800000006ff */
[----:B------:R-:W-:-:S04]  /*59f0*/  IADD3 R30, P0, R21, R15, RZ ;  /* 0x0000000f151e7210 */ /* 0x000fc80007f1e0ff */
[----:B------:R-:W-:Y:S02]  /*5a00*/  LEA.HI.X.SX32 R15, R15, R22, 0x1, P0 ;  /* 0x000000160f0f7211 */ /* 0x000fe400000f0eff */
[----:B------:R-:W-:-:S04]  /*5a10*/  LEA R14, P0, R30, c[0x0][0x1a0], 0x2 ;  /* 0x000068001e0e7a11 */ /* 0x000fc800078010ff */
[----:B------:R-:W-:Y:S02]  /*5a20*/  LEA.HI.X R15, R30, c[0x0][0x1a4], R15, 0x2, P0 ;  /* 0x000069001e0f7a11 */ /* 0x000fe400000f140f */
[----:B------:R1:W2:Y:S04]  /*5a30*/  LDS R30, [R3.X4+0x240] ;  /* 0x00024000031e7984 */ /* 0x0002a80000004800 */
[----:B------:R1:W5:Y:S01]  /*5a40*/  LDG.E.128 R36, [R14.64] ;  /* 0x000000240e247981 */ /* 0x000362000c1e1d00 */
[----:B------:R-:W-:Y:S02]  /*5a50*/  ULDC UR4, c[0x0][0x1ec] ;  /* 0x00007b0000047ab9 */ /* 0x000fe40000000800 */
[----:B------:R-:W-:-:S06]  /*5a60*/  UISETP.NE.AND UP0, UPT, URZ, UR4, UPT ;  /* 0x000000043f00728c */ /* 0x000fcc000bf05270 */
[----:B------:R-:W-:-:S13]  /*5a70*/  PLOP3.LUT P2, PT, PT, PT, UP0, 0x80, 0x0 ;  /* 0x000000000000781c */ /* 0x000fda0003f4f008 */
[----:B------:R-:W-:Y:S05]  /*5a80*/  @P2 BRA `(.L_x_861) ;  /* 0x000000c000002947 */ /* 0x000fea0003800000 */
[----:B-1----:R-:W-:Y:S01]  /*5a90*/  ISETP.NE.AND P4, PT, R26, RZ, PT ;  /* 0x000000ff1a00720c */ /* 0x002fe20003f85270 */
[----:B------:R-:W1:-:S12]  /*5aa0*/  LDS.128 R12, [R20.X16+0x140] ;  /* 0x00014000140c7984 */ /* 0x000e58000000cc00 */
[----:B------:R-:W3:Y:S01]  /*5ab0*/  @P4 LDG.E.128 R40, [R32.64] ;  /* 0x0000002420284981 */ /* 0x000ee2000c1e1d00 */
[----:B-1---5:R-:W-:Y:S02]  /*5ac0*/  FADD.FTZ R36, R36, R12 ;  /* 0x0000000c24247221 */ /* 0x022fe40000010000 */
[----:B------:R-:W-:Y:S02]  /*5ad0*/  FADD.FTZ R37, R37, R13 ;  /* 0x0000000d25257221 */ /* 0x000fe40000010000 */
[----:B------:R-:W-:Y:S02]  /*5ae0*/  FADD.FTZ R38, R38, R14 ;  /* 0x0000000e26267221 */ /* 0x000fe40000010000 */
[----:B------:R-:W-:Y:S02]  /*5af0*/  FADD.FTZ R39, R39, R15 ;  /* 0x0000000f27277221 */ /* 0x000fe40000010000 */
[----:B---3--:R-:W-:Y:S02]  /*5b00*/  @P4 FMUL.FTZ R36, R36, R40 ;  /* 0x0000002824244220 */ /* 0x008fe40000410000 */
[----:B------:R-:W-:-:S02]  /*5b10*/  @P4 FMUL.FTZ R37, R37, R41 ;  /* 0x0000002925254220 */ /* 0x000fc40000410000 */
[----:B------:R-:W-:Y:S02]  /*5b20*/  @P4 FMUL.FTZ R38, R38, R42 ;  /* 0x0000002a26264220 */ /* 0x000fe40000410000 */
[----:B------:R-:W-:-:S05]  /*5b30*/  @P4 FMUL.FTZ R39, R39, R43 ;  /* 0x0000002b27274220 */ /* 0x000fca0000410000 */
[----:B------:R1:W-:Y:S02]  /*5b40*/  STG.E.128 [R6.64], R36 ;  /* 0x0000002406007986 */ /* 0x0003e4000c101d24 */
.L_x_861:
[----:B-12--5:R-:W-:Y:S01]  /*5b50*/  FFMA.FTZ R14, R30, R38, RZ ;  /* 0x000000261e0e7223 */ /* 0x026fe200000100ff */
[----:B------:R-:W-:Y:S01]  /*5b60*/  IADD3 R38, R28, 0x10, RZ ;  /* 0x000000101c267810 */ /* 0x000fe20007ffe0ff */
[C---:B------:R-:W-:Y:S02]  /*5b70*/  FFMA.FTZ R12, R30.reuse, R36, RZ ;  /* 0x000000241e0c7223 */ /* 0x040fe400000100ff */
[C---:B------:R-:W-:Y:S02]  /*5b80*/  FFMA.FTZ R13, R30.reuse, R37, RZ ;  /* 0x000000251e0d7223 */ /* 0x040fe400000100ff */
[----:B------:R-:W-:Y:S02]  /*5b90*/  FFMA.FTZ R15, R30, R39, RZ ;  /* 0x000000271e0f7223 */ /* 0x000fe400000100ff */
.L_x_860:
[----:B------:R-:W-:Y:S05]  /*5ba0*/  BSYNC B1 ;  /* 0x0000000000017941 */ /* 0x000fea0003800000 */
.L_x_859:
[----:B------:R-:W-:-:S13]  /*5bb0*/  LOP3.LUT P0, RZ, R29, 0xfffffff0, RZ, 0xc0, !PT ;  /* 0xfffffff01dff7812 */ /* 0x000fda000780c0ff */
[----:B------:R-:W-:Y:S05]  /*5bc0*/  @!P0 BRA `(.L_x_858) ;  /* 0x0000048000008947 */ /* 0x000fea0003800000 */
[----:B------:R-:W-:Y:S01]  /*5bd0*/  ULDC UR4, c[0x0][0x1ec] ;  /* 0x00007b0000047ab9 */ /* 0x000fe20000000800 */
[----:B------:R-:W-:Y:S01]  /*5be0*/  IMAD R52, R2, c[0x0][0x1d4], RZ ;  /* 0x0000750002347a24 */ /* 0x000fe200078e02ff */
[----:B------:R-:W-:-:S06]  /*5bf0*/  UISETP.NE.AND UP0, UPT, URZ, UR4, UPT ;  /* 0x000000043f00728c */ /* 0x000fcc000bf05270 */
[----:B------:R-:W-:Y:S02]  /*5c00*/  PLOP3.LUT P2, PT, PT, PT, UP0, 0x80, 0x0 ;  /* 0x000000000000781c */ /* 0x000fe40003f4f008 */
.L_x_864:
        /* <DEDUP_REMOVED lines=13> */
[----:B------:R-:W-:-:S05]  /*5ce0*/  IMAD R29, R29, c[0x0][0x1d4], R38 ;  /* 0x000075001d1d7a24 */ /* 0x000fca00078e0226 */
[----:B------:R-:W-:-:S04]  /*5cf0*/  SHF.L.U32 R29, R29, 0x6, RZ ;  /* 0x000000061d1d7819 */ /* 0x000fc800000006ff */
[----:B------:R-:W-:-:S04]  /*5d00*/  IADD3 R39, P0, R21, R29, RZ ;  /* 0x0000001d15277210 */ /* 0x000fc80007f1e0ff */
[----:B------:R-:W-:Y:S02]  /*5d10*/  LEA.HI.X.SX32 R42, R29, R22, 0x1, P0 ;  /* 0x000000161d2a7211 */ /* 0x000fe400000f0eff */
[----:B------:R-:W-:-:S04]  /*5d20*/  LEA R30, P0, R39, c[0x0][0x1a0], 0x2 ;  /* 0x00006800271e7a11 */ /* 0x000fc800078010ff */
[----:B------:R-:W-:-:S05]  /*5d30*/  LEA.HI.X R31, R39, c[0x0][0x1a4], R42, 0x2, P0 ;  /* 0x00006900271f7a11 */ /* 0x000fca00000f142a */
[----:B------:R1:W5:Y:S01]  /*5d40*/  LDG.E.128 R40, [R30.64] ;  /* 0x000000241e287981 */ /* 0x000362000c1e1d00 */
[----:B------:R-:W-:Y:S05]  /*5d50*/  @P2 BRA `(.L_x_862) ;  /* 0x000000b000002947 */ /* 0x000fea0003800000 */
[----:B------:R-:W2:Y:S04]  /*5d60*/  @P4 LDG.E.128 R48, [R32.64] ;  /* 0x0000002420304981 */ /* 0x000ea8000c1e1d00 */
[----:B------:R-:W3:Y:S02]  /*5d70*/  LDS.128 R44, [R20.X16+0x140] ;  /* 0x00014000142c7984 */ /* 0x000ee4000000cc00 */
[----:B---3-5:R-:W-:Y:S02]  /*5d80*/  FADD.FTZ R40, R40, R44 ;  /* 0x0000002c28287221 */ /* 0x028fe40000010000 */
[----:B------:R-:W-:Y:S02]  /*5d90*/  FADD.FTZ R41, R41, R45 ;  /* 0x0000002d29297221 */ /* 0x000fe40000010000 */
[----:B------:R-:W-:-:S02]  /*5da0*/  FADD.FTZ R42, R42, R46 ;  /* 0x0000002e2a2a7221 */ /* 0x000fc40000010000 */
[----:B------:R-:W-:Y:S02]  /*5db0*/  FADD.FTZ R43, R43, R47 ;  /* 0x0000002f2b2b7221 */ /* 0x000fe40000010000 */
[----:B--2---:R-:W-:Y:S02]  /*5dc0*/  @P4 FMUL.FTZ R40, R40, R48 ;  /* 0x0000003028284220 */ /* 0x004fe40000410000 */
[----:B------:R-:W-:Y:S02]  /*5dd0*/  @P4 FMUL.FTZ R41, R41, R49 ;  /* 0x0000003129294220 */ /* 0x000fe40000410000 */
[----:B------:R-:W-:Y:S02]  /*5de0*/  @P4 FMUL.FTZ R42, R42, R50 ;  /* 0x000000322a2a4220 */ /* 0x000fe40000410000 */
[----:B------:R-:W-:-:S05]  /*5df0*/  @P4 FMUL.FTZ R43, R43, R51 ;  /* 0x000000332b2b4220 */ /* 0x000fca0000410000 */
[----:B------:R2:W-:Y:S02]  /*5e00*/  STG.E.128 [R36.64], R40 ;  /* 0x0000002824007986 */ /* 0x0005e4000c101d24 */
.L_x_862:
[----:B------:R-:W3:Y:S02]  /*5e10*/  LDG.E R34, [R34.64+0x40] ;  /* 0x0000402422227981 */ /* 0x000ee4000c1e1900 */
[----:B---3--:R-:W-:-:S04]  /*5e20*/  IMAD R29, R34, c[0x0][0x1d8], RZ ;  /* 0x00007600221d7a24 */ /* 0x008fc800078e02ff */
[----:B------:R-:W-:-:S05]  /*5e30*/  IMAD R29, R29, c[0x0][0x1d4], R38 ;  /* 0x000075001d1d7a24 */ /* 0x000fca00078e0226 */
[----:B------:R-:W-:-:S04]  /*5e40*/  LEA R29, R29, 0x400, 0x6 ;  /* 0x000004001d1d7811 */ /* 0x000fc800078e30ff */
[----:B-1----:R-:W-:-:S04]  /*5e50*/  IADD3 R31, P0, R21, R29, RZ ;  /* 0x0000001d151f7210 */ /* 0x002fc80007f1e0ff */
[----:B------:R-:W-:Y:S02]  /*5e60*/  LEA.HI.X.SX32 R44, R29, R22, 0x1, P0 ;  /* 0x000000161d2c7211 */ /* 0x000fe400000f0eff */
[----:B------:R-:W-:-:S04]  /*5e70*/  LEA R30, P0, R31, c[0x0][0x1a0], 0x2 ;  /* 0x000068001f1e7a11 */ /* 0x000fc800078010ff */
[----:B------:R-:W-:-:S05]  /*5e80*/  LEA.HI.X R31, R31, c[0x0][0x1a4], R44, 0x2, P0 ;  /* 0x000069001f1f7a11 */ /* 0x000fca00000f142c */
[----:B------:R1:W5:Y:S01]  /*5e90*/  LDG.E.128 R44, [R30.64] ;  /* 0x000000241e2c7981 */ /* 0x000362000c1e1d00 */
[----:B------:R-:W-:-:S05]  /*5ea0*/  IMAD.IADD R29, R38, 0x1, -R216 ;  /* 0x00000001261d7824 */ /* 0x000fca00078e0ad8 */
[----:B------:R-:W3:Y:S01]  /*5eb0*/  LDS R39, [R29.X4+0x240] ;  /* 0x000240001d277984 */ /* 0x000ee20000004800 */
[----:B------:R-:W-:Y:S01]  /*5ec0*/  LEA R34, R29, 0x240, 0x2 ;  /* 0x000002401d227811 */ /* 0x000fe200078e10ff */
[C---:B--23-5:R-:W-:Y:S02]  /*5ed0*/  FFMA.FTZ R40, R39.reuse, R40, R12 ;  /* 0x0000002827287223 */ /* 0x06cfe4000001000c */
[C---:B------:R-:W-:Y:S02]  /*5ee0*/  FFMA.FTZ R48, R39.reuse, R41, R13 ;  /* 0x0000002927307223 */ /* 0x040fe4000001000d */
[C---:B------:R-:W-:Y:S02]  /*5ef0*/  FFMA.FTZ R42, R39.reuse, R42, R14 ;  /* 0x0000002a272a7223 */ /* 0x040fe4000001000e */
[----:B------:R-:W-:Y:S01]  /*5f00*/  FFMA.FTZ R50, R39, R43, R15 ;  /* 0x0000002b27327223 */ /* 0x000fe2000001000f */
[----:B------:R-:W-:Y:S05]  /*5f10*/  @P2 BRA `(.L_x_863) ;  /* 0x000000b000002947 */ /* 0x000fea0003800000 */
[----:B-1----:R-:W2:Y:S04]  /*5f20*/  @P4 LDG.E.128 R12, [R32.64] ;  /* 0x00000024200c4981 */ /* 0x002ea8000c1e1d00 */
[----:B------:R-:W1:Y:S02]  /*5f30*/  LDS.128 R56, [R20.X16+0x140] ;  /* 0x0001400014387984 */ /* 0x000e64000000cc00 */
[----:B-1----:R-:W-:-:S02]  /*5f40*/  FADD.FTZ R44, R56, R44 ;  /* 0x0000002c382c7221 */ /* 0x002fc40000010000 */
[----:B------:R-:W-:Y:S02]  /*5f50*/  FADD.FTZ R45, R57, R45 ;  /* 0x0000002d392d7221 */ /* 0x000fe40000010000 */
[----:B------:R-:W-:Y:S02]  /*5f60*/  FADD.FTZ R46, R58, R46 ;  /* 0x0000002e3a2e7221 */ /* 0x000fe40000010000 */
[----:B------:R-:W-:Y:S02]  /*5f70*/  FADD.FTZ R47, R59, R47 ;  /* 0x0000002f3b2f7221 */ /* 0x000fe40000010000 */
[----:B--2---:R-:W-:Y:S02]  /*5f80*/  @P4 FMUL.FTZ R44, R44, R12 ;  /* 0x0000000c2c2c4220 */ /* 0x004fe40000410000 */
[----:B------:R-:W-:Y:S02]  /*5f90*/  @P4 FMUL.FTZ R45, R45, R13 ;  /* 0x0000000d2d2d4220 */ /* 0x000fe40000410000 */
[----:B------:R-:W-:-:S02]  /*5fa0*/  @P4 FMUL.FTZ R46, R46, R14 ;  /* 0x0000000e2e2e4220 */ /* 0x000fc40000410000 */
[----:B------:R-:W-:-:S05]  /*5fb0*/  @P4 FMUL.FTZ R47, R47, R15 ;  /* 0x0000000f2f2f4220 */ /* 0x000fca0000410000 */
[----:B------:R1:W-:Y:S02]  /*5fc0*/  STG.E.128 [R36.64+0x1000], R44 ;  /* 0x0010002c24007986 */ /* 0x0003e4000c101d24 */
.L_x_863:
[----:B-1----:R-:W1:Y:S01]  /*5fd0*/  LDS R15, [R34+0x40] ;  /* 0x00004000220f7984 */ /* 0x002e620000000800 */
[----:B------:R-:W-:-:S04]  /*5fe0*/  IADD3 R38, R38, 0x20, RZ ;  /* 0x0000002026267810 */ /* 0x000fc80007ffe0ff */
[----:B------:R-:W-:Y:S01]  /*5ff0*/  ISETP.GE.AND P0, PT, R38, R27, PT ;  /* 0x0000001b2600720c */ /* 0x000fe20003f06270 */
[C---:B-1----:R-:W-:Y:S02]  /*6000*/  FFMA.FTZ R12, R15.reuse, R44, R40 ;  /* 0x0000002c0f0c7223 */ /* 0x042fe40000010028 */
[C---:B------:R-:W-:Y:S02]  /*6010*/  FFMA.FTZ R13, R15.reuse, R45, R48 ;  /* 0x0000002d0f0d7223 */ /* 0x040fe40000010030 */
[C---:B------:R-:W-:Y:S02]  /*6020*/  FFMA.FTZ R14, R15.reuse, R46, R42 ;  /* 0x0000002e0f0e7223 */ /* 0x040fe4000001002a */
[----:B------:R-:W-:-:S06]  /*6030*/  FFMA.FTZ R15, R15, R47, R50 ;  /* 0x0000002f0f0f7223 */ /* 0x000fcc0000010032 */
[----:B------:R-:W-:Y:S05]  /*6040*/  @!P0 BRA `(.L_x_864) ;  /* 0xfffffbc000008947 */ /* 0x000fea000383ffff */
.L_x_858:
[----:B------:R-:W-:Y:S05]  /*6050*/  BSYNC B0 ;  /* 0x0000000000007941 */ /* 0x000fea0003800000 */
.L_x_857:
[----:B------:R-:W-:Y:S01]  /*6060*/  ISETP.GE.AND P0, PT, R28, R25, PT ;  /* 0x000000191c00720c */ /* 0x000fe20003f06270 */
[----:B------:R-:W-:-:S12]  /*6070*/  BSSY B0, `(.L_x_865) ;  /* 0x00000db000007945 */ /* 0x000fd80003800000 */
[----:B------:R-:W-:Y:S05]  /*6080*/  @P0 BRA `(.L_x_866) ;  /* 0x00000d9000000947 */ /* 0x000fea0003800000 */
[----:B------:R-:W-:Y:S01]  /*6090*/  IADD3 R27, -R3, -0x2, R16 ;  /* 0xfffffffe031b7810 */ /* 0x000fe20007ffe110 */
[----:B------:R-:W-:Y:S01]  /*60a0*/  IMAD R29, R17, c[0x0][0x1d8], R18 ;  /* 0x00007600111d7a24 */ /* 0x000fe200078e0212 */
[----:B------:R-:W-:Y:S01]  /*60b0*/  BSSY B1, `(.L_x_867) ;  /* 0x0000046000017945 */ /* 0x000fe20003800000 */
[----:B------:R-:W-:Y:S01]  /*60c0*/  IMAD.MOV.U32 R30, RZ, RZ, 0x4 ;  /* 0x00000004ff1e7424 */ /* 0x000fe200078e00ff */
[----:B------:R-:W-:Y:S02]  /*60d0*/  IADD3 R27, R27, -R216, RZ ;  /* 0x800000d81b1b7210 */ /* 0x000fe40007ffe0ff */
[----:B------:R-:W-:Y:S02]  /*60e0*/  LEA R29, R29, R0, 0x6 ;  /* 0x000000001d1d7211 */ /* 0x000fe400078e30ff */
[----:B------:R-:W-:-:S03]  /*60f0*/  LOP3.LUT P0, RZ, R27, 0x10, RZ, 0xc0, !PT ;  /* 0x000000101bff7812 */ /* 0x000fc6000780c0ff */
[----:B------:R-:W-:-:S10]  /*6100*/  IMAD.WIDE R30, R29, R30, c[0x0][0x238] ;  /* 0x00008e001d1e7625 */ /* 0x000fd400078e021e */
[----:B------:R-:W-:Y:S05]  /*6110*/  @P0 BRA `(.L_x_868) ;  /* 0x000003f000000947 */ /* 0x000fea0003800000 */
[----:B------:R-:W-:Y:S01]  /*6120*/  ISETP.GE.AND P0, PT, R28, c[0x0][0x1d4], PT ;  /* 0x000075001c007a0c */ /* 0x000fe20003f06270 */
[----:B------:R-:W-:-:S12]  /*6130*/  BSSY B2, `(.L_x_869) ;  /* 0x000003c000027945 */ /* 0x000fd80003800000 */
[----:B------:R-:W-:Y:S05]  /*6140*/  @!P0 BRA `(.L_x_870) ;  /* 0x000003a000008947 */ /* 0x000fea0003800000 */
[----:B------:R-:W-:Y:S02]  /*6150*/  IABS R35, c[0x0][0x1d4] ;  /* 0x0000750000237a13 */ /* 0x000fe40000000000 */
[----:B------:R-:W-:Y:S02]  /*6160*/  IABS R36, R28 ;  /* 0x0000001c00247213 */ /* 0x000fe40000000000 */
[----:B------:R-:W1:Y:S01]  /*6170*/  I2F.RP R34, R35 ;  /* 0x0000002300227306 */ /* 0x000e620000209400 */
[----:B------:R-:W-:Y:S02]  /*6180*/  ISETP.GE.AND P2, PT, R28, RZ, PT ;  /* 0x000000ff1c00720c */ /* 0x000fe40003f46270 */
[----:B------:R-:W-:-:S05]  /*6190*/  ISETP.NE.AND P3, PT, RZ, c[0x0][0x1d4], PT ;  /* 0x00007500ff007a0c */ /* 0x000fca0003f65270 */
[----:B-1----:R-:W1:Y:S02]  /*61a0*/  MUFU.RCP R34, R34 ;  /* 0x0000002200227308 */ /* 0x002e640000001000 */
[----:B-1----:R-:W-:Y:S01]  /*61b0*/  IADD3 R32, R34, 0xffffffe, RZ ;  /* 0x0ffffffe22207810 */ /* 0x002fe20007ffe0ff */
[----:B------:R-:W-:-:S05]  /*61c0*/  IMAD R34, R2, c[0x0][0x1d4], RZ ;  /* 0x0000750002227a24 */ /* 0x000fca00078e02ff */
[----:B------:R1:W2:Y:S02]  /*61d0*/  F2I.FTZ.U32.TRUNC.NTZ R33, R32 ;  /* 0x0000002000217305 */ /* 0x0002a4000021f000 */
[----:B-1----:R-:W-:Y:S01]  /*61e0*/  HFMA2.MMA R32, -RZ, RZ, 0, 0 ;  /* 0x00000000ff207435 */ /* 0x002fe200000001ff */
[----:B--2---:R-:W-:-:S04]  /*61f0*/  IMAD.MOV R16, RZ, RZ, -R33 ;  /* 0x000000ffff107224 */ /* 0x004fc800078e0a21 */
[----:B------:R-:W-:-:S05]  /*6200*/  IMAD R29, R16, R35, RZ ;  /* 0x00000023101d7224 */ /* 0x000fca00078e02ff */
[----:B------:R-:W-:-:S04]  /*6210*/  IMAD.HI.U32 R16, R33, R29, R32 ;  /* 0x0000001d21107227 */ /* 0x000fc800078e0020 */
[----:B------:R-:W-:-:S04]  /*6220*/  IMAD.MOV.U32 R29, RZ, RZ, R36 ;  /* 0x000000ffff1d7224 */ /* 0x000fc800078e0024 */
[----:B------:R-:W-:-:S05]  /*6230*/  IMAD.HI.U32 R16, R16, R29, RZ ;  /* 0x0000001d10107227 */ /* 0x000fca00078e00ff */
[----:B------:R-:W-:-:S05]  /*6240*/  IADD3 R16, -R16, RZ, RZ ;  /* 0x000000ff10107210 */ /* 0x000fca0007ffe1ff */
[----:B------:R-:W-:-:S05]  /*6250*/  IMAD R16, R35, R16, R29 ;  /* 0x0000001023107224 */ /* 0x000fca00078e021d */
[----:B------:R-:W-:-:S13]  /*6260*/  ISETP.GT.U32.AND P0, PT, R35, R16, PT ;  /* 0x000000102300720c */ /* 0x000fda0003f04070 */
[----:B------:R-:W-:-:S05]  /*6270*/  @!P0 IMAD.IADD R16, R16, 0x1, -R35 ;  /* 0x0000000110108824 */ /* 0x000fca00078e0a23 */
[----:B------:R-:W-:-:S13]  /*6280*/  ISETP.GT.U32.AND P0, PT, R35, R16, PT ;  /* 0x000000102300720c */ /* 0x000fda0003f04070 */
[----:B------:R-:W-:-:S05]  /*6290*/  @!P0 IADD3 R16, R16, -R35, RZ ;  /* 0x8000002310108210 */ /* 0x000fca0007ffe0ff */
        /* <DEDUP_REMOVED lines=33> */
.L_x_871:
[C---:B-12--5:R-:W-:Y:S02]  /*64b0*/  FFMA.FTZ R12, R16.reuse, R36, R12 ;  /* 0x00000024100c7223 */ /* 0x066fe4000001000c */
[C---:B------:R-:W-:Y:S02]  /*64c0*/  FFMA.FTZ R13, R16.reuse, R37, R13 ;  /* 0x00000025100d7223 */ /* 0x040fe4000001000d */
[C---:B------:R-:W-:Y:S02]  /*64d0*/  FFMA.FTZ R14, R16.reuse, R38, R14 ;  /* 0x00000026100e7223 */ /* 0x040fe4000001000e */
[----:B------:R-:W-:Y:S02]  /*64e0*/  FFMA.FTZ R15, R16, R39, R15 ;  /* 0x00000027100f7223 */ /* 0x000fe4000001000f */
.L_x_870:
[----:B------:R-:W-:Y:S05]  /*64f0*/  BSYNC B2 ;  /* 0x0000000000027941 */ /* 0x000fea0003800000 */
.L_x_869:
[----:B------:R-:W-:Y:S02]  /*6500*/  IADD3 R28, R28, 0x10, RZ ;  /* 0x000000101c1c7810 */ /* 0x000fe40007ffe0ff */
.L_x_868:
[----:B------:R-:W-:Y:S05]  /*6510*/  BSYNC B1 ;  /* 0x0000000000017941 */ /* 0x000fea0003800000 */
.L_x_867:
[----:B------:R-:W-:-:S13]  /*6520*/  LOP3.LUT P0, RZ, R27, 0xfffffff0, RZ, 0xc0, !PT ;  /* 0xfffffff01bff7812 */ /* 0x000fda000780c0ff */
[----:B------:R-:W-:Y:S05]  /*6530*/  @!P0 BRA `(.L_x_866) ;  /* 0x000008e000008947 */ /* 0x000fea0003800000 */
[----:B------:R-:W-:Y:S01]  /*6540*/  IMAD.SHL.U32 R29, R216, 0x4, RZ ;  /* 0x00000004d81d7824 */ /* 0x000fe200078e00ff */
[----:B------:R-:W-:Y:S01]  /*6550*/  HFMA2.MMA R16, -RZ, RZ, 0, 0 ;  /* 0x00000000ff107435 */ /* 0x000fe200000001ff */
[C---:B------:R-:W-:Y:S02]  /*6560*/  LEA R49, R28.reuse, 0x400, 0x6 ;  /* 0x000004001c317811 */ /* 0x040fe400078e30ff */
[----:B------:R-:W-:-:S05]  /*6570*/  IMAD R29, R28, 0x4, -R29 ;  /* 0x000000041c1d7824 */ /* 0x000fca00078e0a1d */
.L_x_878:
[----:B------:R-:W-:Y:S01]  /*6580*/  IADD3 R6, R49, -0x400, RZ ;  /* 0xfffffc0031067810 */ /* 0x000fe20007ffe0ff */
[----:B------:R-:W-:Y:S01]  /*6590*/  BSSY B1, `(.L_x_872) ;  /* 0x0000043000017945 */ /* 0x000fe20003800000 */
[----:B------:R-:W-:Y:S02]  /*65a0*/  IADD3 R48, R29, R16, RZ ;  /* 0x000000101d307210 */ /* 0x000fe40007ffe0ff */
        /* <DEDUP_REMOVED lines=14> */
[----:B------:R-:W1:Y:S02]  /*6690*/  F2I.FTZ.U32.TRUNC.NTZ R7, R33 ;  /* 0x0000002100077305 */ /* 0x000e64000021f000 */
[----:B-1----:R-:W-:-:S04]  /*66a0*/  IMAD.MOV R6, RZ, RZ, -R7 ;  /* 0x000000ffff067224 */ /* 0x002fc800078e0a07 */
[----:B------:R-:W-:Y:S01]  /*66b0*/  IMAD R37, R6, R27, RZ ;  /* 0x0000001b06257224 */ /* 0x000fe200078e02ff */
[----:B------:R-:W-:-:S05]  /*66c0*/  MOV R6, RZ ;  /* 0x000000ff00067202 */ /* 0x000fca0000000f00 */
        /* <DEDUP_REMOVED lines=9> */
[----:B------:R-:W-:-:S05]  /*6760*/  IMAD.MOV.U32 R27, RZ, RZ, R6 ;  /* 0x000000ffff1b7224 */ /* 0x000fca00078e0006 */
[----:B------:R-:W-:Y:S02]  /*6770*/  @!P2 IADD3 R27, -R27, RZ, RZ ;  /* 0x000000ff1b1ba210 */ /* 0x000fe40007ffe1ff */
        /* <DEDUP_REMOVED lines=13> */
[----:B------:R-:W-:Y:S02]  /*6850*/  LEA.HI.X R33, R27, c[0x0][0x1a4], R36, 0x2, P0 ;  /* 0x000069001b217a11 */ /* 0x000fe400000f1424 */
[----:B------:R1:W2:Y:S04]  /*6860*/  LDS R27, [R48+0x240] ;  /* 0x00024000301b7984 */ /* 0x0002a80000000800 */
        /* <DEDUP_REMOVED lines=17> */
.L_x_874:
[C---:B-12--5:R-:W-:Y:S02]  /*6980*/  FFMA.FTZ R12, R27.reuse, R36, R12 ;  /* 0x000000241b0c7223 */ /* 0x066fe4000001000c */
[C---:B------:R-:W-:Y:S02]  /*6990*/  FFMA.FTZ R13, R27.reuse, R37, R13 ;  /* 0x000000251b0d7223 */ /* 0x040fe4000001000d */
[C---:B------:R-:W-:Y:S02]  /*69a0*/  FFMA.FTZ R14, R27.reuse, R38, R14 ;  /* 0x000000261b0e7223 */ /* 0x040fe4000001000e */
[----:B------:R-:W-:Y:S02]  /*69b0*/  FFMA.FTZ R15, R27, R39, R15 ;  /* 0x000000271b0f7223 */ /* 0x000fe4000001000f */
.L_x_873:
[----:B------:R-:W-:Y:S05]  /*69c0*/  BSYNC B1 ;  /* 0x0000000000017941 */ /* 0x000fea0003800000 */
.L_x_872:
[----:B------:R-:W-:Y:S01]  /*69d0*/  IADD3 R38, R28, 0x10, RZ ;  /* 0x000000101c267810 */ /* 0x000fe20007ffe0ff */
        /* <DEDUP_REMOVED lines=12> */
[----:B-1----:R-:W-:-:S05]  /*6aa0*/  IADD3 R6, RZ, -R7, RZ ;  /* 0x80000007ff067210 */ /* 0x002fca0007ffe0ff */
[----:B------:R-:W-:Y:S02]  /*6ab0*/  IMAD R37, R6, R27, RZ ;  /* 0x0000001b06257224 */ /* 0x000fe400078e02ff */
[----:B------:R-:W-:-:S04]  /*6ac0*/  IMAD.MOV.U32 R6, RZ, RZ, RZ ;  /* 0x000000ffff067224 */ /* 0x000fc800078e00ff */
[----:B------:R-:W-:Y:S01]  /*6ad0*/  IMAD.HI.U32 R6, R7, R37, R6 ;  /* 0x0000002507067227 */ /* 0x000fe200078e0006 */
[----:B------:R-:W-:-:S05]  /*6ae0*/  MOV R7, R36 ;  /* 0x0000002400077202 */ /* 0x000fca0000000f00 */
[----:B------:R-:W-:-:S04]  /*6af0*/  IMAD.HI.U32 R6, R6, R7, RZ ;  /* 0x0000000706067227 */ /* 0x000fc800078e00ff */
[----:B------:R-:W-:-:S04]  /*6b00*/  IMAD.MOV R6, RZ, RZ, -R6 ;  /* 0x000000ffff067224 */ /* 0x000fc800078e0a06 */
[----:B------:R-:W-:-:S05]  /*6b10*/  IMAD R6, R27, R6, R7 ;  /* 0x000000061b067224 */ /* 0x000fca00078e0207 */
[----:B------:R-:W-:-:S13]  /*6b20*/  ISETP.GT.U32.AND P0, PT, R27, R6, PT ;  /* 0x000000061b00720c */ /* 0x000fda0003f04070 */
[----:B------:R-:W-:-:S04]  /*6b30*/  @!P0 IADD3 R6, R6, -R27, RZ ;  /* 0x8000001b06068210 */ /* 0x000fc80007ffe0ff */
[----:B------:R-:W-:-:S13]  /*6b40*/  ISETP.GT.U32.AND P0, PT, R27, R6, PT ;  /* 0x000000061b00720c */ /* 0x000fda0003f04070 */
[----:B------:R-:W-:-:S05]  /*6b50*/  @!P0 IMAD.IADD R6, R6, 0x1, -R27 ;  /* 0x0000000106068824 */ /* 0x000fca00078e0a1b */
[----:B------:R-:W-:-:S05]  /*6b60*/  MOV R27, R6 ;  /* 0x00000006001b7202 */ /* 0x000fca0000000f00 */
        /* <DEDUP_REMOVED lines=32> */
[----:B------:R1:W-:Y:S02]  /*6d70*/  STG.E.128 [R34.64+0x1000], R36 ;  /* 0x0010002422007986 */ /* 0x0003e4000c101d24 */
.L_x_877:
[C---:B-12--5:R-:W-:Y:S02]  /*6d80*/  FFMA.FTZ R12, R27.reuse, R36, R12 ;  /* 0x000000241b0c7223 */ /* 0x066fe4000001000c */
[C---:B------:R-:W-:Y:S02]  /*6d90*/  FFMA.FTZ R13, R27.reuse, R37, R13 ;  /* 0x000000251b0d7223 */ /* 0x040fe4000001000d */
[C---:B------:R-:W-:Y:S02]  /*6da0*/  FFMA.FTZ R14, R27.reuse, R38, R14 ;  /* 0x000000261b0e7223 */ /* 0x040fe4000001000e */
[----:B------:R-:W-:Y:S02]  /*6db0*/  FFMA.FTZ R15, R27, R39, R15 ;  /* 0x000000271b0f7223 */ /* 0x000fe4000001000f */
.L_x_876:
[----:B------:R-:W-:Y:S05]  /*6dc0*/  BSYNC B1 ;  /* 0x0000000000017941 */ /* 0x000fea0003800000 */
.L_x_875:
[----:B------:R-:W-:Y:S02]  /*6dd0*/  IADD3 R28, R28, 0x20, RZ ;  /* 0x000000201c1c7810 */ /* 0x000fe40007ffe0ff */
[----:B------:R-:W-:Y:S02]  /*6de0*/  IADD3 R16, R16, 0x80, RZ ;  /* 0x0000008010107810 */ /* 0x000fe40007ffe0ff */
[----:B------:R-:W-:-:S02]  /*6df0*/  ISETP.GE.AND P0, PT, R28, R25, PT ;  /* 0x000000191c00720c */ /* 0x000fc40003f06270 */
[----:B------:R-:W-:-:S11]  /*6e00*/  IADD3 R49, R49, 0x800, RZ ;  /* 0x0000080031317810 */ /* 0x000fd60007ffe0ff */
[----:B------:R-:W-:Y:S05]  /*6e10*/  @!P0 BRA `(.L_x_878) ;  /* 0xfffff76000008947 */ /* 0x000fea000383ffff */
.L_x_866:
[----:B------:R-:W-:Y:S05]  /*6e20*/  BSYNC B0 ;  /* 0x0000000000007941 */ /* 0x000fea0003800000 */
.L_x_865:
[----:B------:R-:W-:Y:S01]  /*6e30*/  BSSY B0, `(.L_x_879) ;  /* 0x0000025000007945 */ /* 0x000fe20003800000 */
[----:B------:R-:W-:Y:S05]  /*6e40*/  @P1 BRA `(.L_x_880) ;  /* 0x0000023000001947 */ /* 0x000fea0003800000 */
[----:B------:R-:W-:-:S05]  /*6e50*/  IMAD.SHL.U32 R2, R25, 0x40, RZ ;  /* 0x0000004019027824 */ /* 0x000fca00078e00ff */
[----:B------:R-:W-:-:S04]  /*6e60*/  IADD3 R7, P0, R4, R2, RZ ;  /* 0x0000000204077210 */ /* 0x000fc80007f1e0ff */
[----:B------:R-:W-:Y:S02]  /*6e70*/  LEA.HI.X.SX32 R2, R2, R5, 0x1, P0 ;  /* 0x0000000502027211 */ /* 0x000fe400000f0eff */
[----:B------:R-:W-:-:S04]  /*6e80*/  LEA R6, P0, R7, c[0x0][0x1a0], 0x2 ;  /* 0x0000680007067a11 */ /* 0x000fc800078010ff */
[----:B------:R-:W-:-:S05]  /*6e90*/  LEA.HI.X R7, R7, c[0x0][0x1a4], R2, 0x2, P0 ;  /* 0x0000690007077a11 */ /* 0x000fca00000f1402 */
[----:B------:R1:W5:Y:S01]  /*6ea0*/  LDG.E.128 R28, [R6.64] ;  /* 0x00000024061c7981 */ /* 0x000362000c1e1d00 */
[----:B------:R-:W-:Y:S01]  /*6eb0*/  IADD3 R25, R25, -R216, RZ ;  /* 0x800000d819197210 */ /* 0x000fe20007ffe0ff */
[----:B------:R-:W-:Y:S05]  /*6ec0*/  BSSY B1, `(.L_x_881) ;  /* 0x0000017000017945 */ /* 0x000fea0003800000 */
[----:B------:R-:W2:Y:S01]  /*6ed0*/  LDS R25, [R25.X4+0x240] ;  /* 0x0002400019197984 */ /* 0x000ea20000004800 */
[----:B------:R-:W-:Y:S05]  /*6ee0*/  @P2 BRA `(.L_x_882) ;  /* 0x0000014000002947 */ /* 0x000fea0003800000 */
[----:B------:R-:W-:-:S13]  /*6ef0*/  ISETP.NE.AND P3, PT, R26, RZ, PT ;  /* 0x000000ff1a00720c */ /* 0x000fda0003f65270 */
[----:B------:R-:W-:Y:S02]  /*6f00*/  @P3 IMAD R17, R17, c[0x0][0x1d8], R18 ;  /* 0x0000760011113a24 */ /* 0x000fe400078e0212 */
[----:B-1----:R-:W-:-:S03]  /*6f10*/  @P3 IMAD.MOV.U32 R7, RZ, RZ, 0x4 ;  /* 0x00000004ff073424 */ /* 0x002fc600078e00ff */
[----:B------:R-:W-:-:S05]  /*6f20*/  @P3 LEA R6, R17, R0, 0x6 ;  /* 0x0000000011063211 */ /* 0x000fca00078e30ff */
[----:B------:R-:W-:-:S05]  /*6f30*/  @P3 IMAD.WIDE R6, R6, R7, c[0x0][0x238] ;  /* 0x00008e0006063625 */ /* 0x000fca00078e0207 */
[----:B------:R-:W3:Y:S01]  /*6f40*/  @P3 LDG.E.128 R32, [R6.64] ;  /* 0x0000002406203981 */ /* 0x000ee2000c1e1d00 */
[----:B------:R-:W-:Y:S02]  /*6f50*/  IMAD.SHL.U32 R24, R24, 0x40, RZ ;  /* 0x0000004018187824 */ /* 0x000fe400078e00ff */
[----:B-----5:R-:W-:Y:S02]  /*6f60*/  FADD.FTZ R28, R28, R8 ;  /* 0x000000081c1c7221 */ /* 0x020fe40000010000 */
[----:B------:R-:W-:Y:S01]  /*6f70*/  FADD.FTZ R29, R29, R9 ;  /* 0x000000091d1d7221 */ /* 0x000fe20000010000 */
[----:B------:R-:W-:Y:S01]  /*6f80*/  IADD3 R2, P0, R4, R24, RZ ;  /* 0x0000001804027210 */ /* 0x000fe20007f1e0ff */
[----:B------:R-:W-:Y:S02]  /*6f90*/  FADD.FTZ R30, R30, R10 ;  /* 0x0000000a1e1e7221 */ /* 0x000fe40000010000 */
[----:B------:R-:W-:Y:S01]  /*6fa0*/  FADD.FTZ R31, R31, R11 ;  /* 0x0000000b1f1f7221 */ /* 0x000fe20000010000 */
[----:B------:R-:W-:-:S02]  /*6fb0*/  LEA.HI.X.SX32 R5, R24, R5, 0x1, P0 ;  /* 0x0000000518057211 */ /* 0x000fc400000f0eff */
[----:B------:R-:W-:-:S04]  /*6fc0*/  LEA R4, P0, R2, c[0x0][0x1a0], 0x2 ;  /* 0x0000680002047a11 */ /* 0x000fc800078010ff */
[----:B------:R-:W-:Y:S01]  /*6fd0*/  LEA.HI.X R5, R2, c[0x0][0x1a4], R5, 0x2, P0 ;  /* 0x0000690002057a11 */ /* 0x000fe200000f1405 */
[----:B---3--:R-:W-:Y:S02]  /*6fe0*/  @P3 FMUL.FTZ R28, R28, R32 ;  /* 0x000000201c1c3220 */ /* 0x008fe40000410000 */
[----:B------:R-:W-:Y:S02]  /*6ff0*/  @P3 FMUL.FTZ R29, R29, R33 ;  /* 0x000000211d1d3220 */ /* 0x000fe40000410000 */
[----:B------:R-:W-:Y:S02]  /*7000*/  @P3 FMUL.FTZ R30, R30, R34 ;  /* 0x000000221e1e3220 */ /* 0x000fe40000410000 */
[----:B------:R-:W-:-:S05]  /*7010*/  @P3 FMUL.FTZ R31, R31, R35 ;  /* 0x000000231f1f3220 */ /* 0x000fca0000410000 */
[----:B------:R1:W-:Y:S02]  /*7020*/  STG.E.128 [R4.64], R28 ;  /* 0x0000001c04007986 */ /* 0x0003e4000c101d24 */
.L_x_882:
[----:B------:R-:W-:Y:S05]  /*7030*/  BSYNC B1 ;  /* 0x0000000000017941 */ /* 0x000fea0003800000 */
.L_x_881:
[C---:B--2--5:R-:W-:Y:S02]  /*7040*/  FFMA.FTZ R12, R25.reuse, R28, R12 ;  /* 0x0000001c190c7223 */ /* 0x064fe4000001000c */
[C---:B------:R-:W-:Y:S02]  /*7050*/  FFMA.FTZ R13, R25.reuse, R29, R13 ;  /* 0x0000001d190d7223 */ /* 0x040fe4000001000d */
[C---:B------:R-:W-:Y:S02]  /*7060*/  FFMA.FTZ R14, R25.reuse, R30, R14 ;  /* 0x0000001e190e7223 */ /* 0x040fe4000001000e */
[----:B------:R-:W-:Y:S02]  /*7070*/  FFMA.FTZ R15, R25, R31, R15 ;  /* 0x0000001f190f7223 */ /* 0x000fe4000001000f */
.L_x_880:
[----:B------:R-:W-:Y:S05]  /*7080*/  BSYNC B0 ;  /* 0x0000000000007941 */ /* 0x000fea0003800000 */
.L_x_879:
[----:B------:R-:W-:Y:S01]  /*7090*/  BAR.SYNC.DEFER_BLOCKING 0x0 ;  /* 0x0000000000007b1d */ /* 0x000fe20000010000 */
[----:B------:R-:W-:Y:S02]  /*70a0*/  LOP3.LUT R2, R19, 0xffffff80, RZ, 0xc0, !PT ;  /* 0xffffff8013027812 */ /* 0x000fe400078ec0ff */
[----:B------:R-:W-:Y:S02]  /*70b0*/  LEA R3, R3, R0, 0x6 ;  /* 0x0000000003037211 */ /* 0x000fe400078e30ff */
[----:B------:R-:W-:-:S02]  /*70c0*/  ISETP.NE.AND P0, PT, R2, 0x80, PT ;  /* 0x000000800200780c */ /* 0x000fc40003f05270 */
[C---:B------:R-:W-:Y:S02]  /*70d0*/  ISETP.GT.AND P1, PT, R19.reuse, 0x7f, PT ;  /* 0x0000007f1300780c */ /* 0x040fe40003f24270 */
[C---:B------:R-:W-:Y:S02]  /*70e0*/  LOP3.LUT R2, R19.reuse, 0xffffffc0, RZ, 0xc0, !PT ;  /* 0xffffffc013027812 */ /* 0x040fe400078ec0ff */
[C---:B------:R-:W-:Y:S02]  /*70f0*/  ISETP.GT.AND P2, PT, R19.reuse, 0x3f, PT ;  /* 0x0000003f1300780c */ /* 0x040fe40003f44270 */
[----:B------:R-:W-:-:S05]  /*7100*/  ISETP.GT.AND P3, PT, R19, 0x1f, PT ;  /* 0x0000001f1300780c */ /* 0x000fca0003f64270 */
[----:B------:R-:W-:Y:S04]  /*7110*/  @!P0 STS.128 [R3.X4+-0x5c0], R12 ;  /* 0xfffa400c03008388 */ /* 0x000fe80000004c00 */
[----:B------:R-:W-:Y:S01]  /*7120*/  BAR.SYNC.DEFER_BLOCKING 0x0 ;  /* 0x0000000000007b1d */ /* 0x000fe20000010000 */
[----:B------:R-:W-:Y:S02]  /*7130*/  ISETP.NE.AND P0, PT, R2, 0x40, PT ;  /* 0x000000400200780c */ /* 0x000fe40003f05270 */
[----:B------:R-:W-:-:S03]  /*7140*/  LOP3.LUT R2, R19, 0xffffffe0, RZ, 0xc0, !PT ;  /* 0xffffffe013027812 */ /* 0x000fc600078ec0ff */
[----:B-1----:R-:W1:Y:S02]  /*7150*/  @!P1 LDS.128 R4, [R3.X4+0x240] ;  /* 0x0002400003049984 */ /* 0x002e640000004c00 */
[----:B-1----:R-:W-:Y:S02]  /*7160*/  @!P1 FADD.FTZ R12, R12, R4 ;  /* 0x000000040c0c9221 */ /* 0x002fe40000010000 */
[----:B------:R-:W-:Y:S02]  /*7170*/  @!P1 FADD.FTZ R13, R13, R5 ;  /* 0x000000050d0d9221 */ /* 0x000fe40000010000 */
[----:B------:R-:W-:Y:S02]  /*7180*/  @!P1 FADD.FTZ R14, R14, R6 ;  /* 0x000000060e0e9221 */ /* 0x000fe40000010000 */
[----:B------:R-:W-:Y:S01]  /*7190*/  @!P1 FADD.FTZ R15, R15, R7 ;  /* 0x000000070f0f9221 */ /* 0x000fe20000010000 */
[----:B------:R-:W-:Y:S01]  /*71a0*/  BAR.SYNC.DEFER_BLOCKING 0x0 ;  /* 0x0000000000007b1d */ /* 0x000fe20000010000 */
[----:B------:R-:W-:-:S05]  /*71b0*/  ISETP.GT.AND P1, PT, R19, 0xf, PT ;  /* 0x0000000f1300780c */ /* 0x000fca0003f24270 */
[----:B------:R-:W-:Y:S04]  /*71c0*/  @!P0 STS.128 [R3.X4+-0x1c0], R12 ;  /* 0xfffe400c03008388 */ /* 0x000fe80000004c00 */
[----:B------:R-:W-:Y:S01]  /*71d0*/  BAR.SYNC.DEFER_BLOCKING 0x0 ;  /* 0x0000000000007b1d */ /* 0x000fe20000010000 */
[----:B------:R-:W-:Y:S02]  /*71e0*/  ISETP.NE.AND P0, PT, R2, 0x20, PT ;  /* 0x000000200200780c */ /* 0x000fe40003f05270 */
[C---:B------:R-:W-:Y:S02]  /*71f0*/  LOP3.LUT R2, R19.reuse, 0xfffffff0, RZ, 0xc0, !PT ;  /* 0xfffffff013027812 */ /* 0x040fe400078ec0ff */
[----:B------:R-:W-:Y:S01]  /*7200*/  IADD3 R19, R19, 0xf, RZ ;  /* 0x0000000f13137810 */ /* 0x000fe20007ffe0ff */
[----:B------:R-:W1:Y:S02]  /*7210*/  @!P2 LDS.128 R4, [R3.X4+0x240] ;  /* 0x000240000304a984 */ /* 0x000e640000004c00 */
[----:B-1----:R-:W-:-:S02]  /*7220*/  @!P2 FADD.FTZ R12, R12, R4 ;  /* 0x000000040c0ca221 */ /* 0x002fc40000010000 */
[----:B------:R-:W-:Y:S02]  /*7230*/  @!P2 FADD.FTZ R13, R13, R5 ;  /* 0x000000050d0da221 */ /* 0x000fe40000010000 */
[----:B------:R-:W-:Y:S02]  /*7240*/  @!P2 FADD.FTZ R14, R14, R6 ;  /* 0x000000060e0ea221 */ /* 0x000fe40000010000 */
[----:B------:R-:W-:Y:S01]  /*7250*/  @!P2 FADD.FTZ R15, R15, R7 ;  /* 0x000000070f0fa221 */ /* 0x000fe20000010000 */
[----:B------:R-:W-:Y:S06]  /*7260*/  BAR.SYNC.DEFER_BLOCKING 0x0 ;  /* 0x0000000000007b1d */ /* 0x000fec0000010000 */
[----:B------:R-:W-:Y:S04]  /*7270*/  @!P0 STS.128 [R3.X4+0x40], R12 ;  /* 0x0000400c03008388 */ /* 0x000fe80000004c00 */
[----:B------:R-:W-:Y:S01]  /*7280*/  BAR.SYNC.DEFER_BLOCKING 0x0 ;  /* 0x0000000000007b1d */ /* 0x000fe20000010000 */
[----:B------:R-:W-:-:S05]  /*7290*/  ISETP.NE.AND P0, PT, R2, 0x10, PT ;  /* 0x000000100200780c */ /* 0x000fca0003f05270 */
[----:B------:R-:W1:Y:S02]  /*72a0*/  @!P3 LDS.128 R4, [R3.X4+0x240] ;  /* 0x000240000304b984 */ /* 0x000e640000004c00 */
[----:B-1----:R-:W-:Y:S02]  /*72b0*/  @!P3 FADD.FTZ R12, R12, R4 ;  /* 0x000000040c0cb221 */ /* 0x002fe40000010000 */
[----:B------:R-:W-:Y:S02]  /*72c0*/  @!P3 FADD.FTZ R13, R13, R5 ;  /* 0x000000050d0db221 */ /* 0x000fe40000010000 */
[----:B------:R-:W-:Y:S02]  /*72d0*/  @!P3 FADD.FTZ R14, R14, R6 ;  /* 0x000000060e0eb221 */ /* 0x000fe40000010000 */
[----:B------:R-:W-:Y:S01]  /*72e0*/  @!P3 FADD.FTZ R15, R15, R7 ;  /* 0x000000070f0fb221 */ /* 0x000fe20000010000 */
[----:B------:R-:W-:Y:S06]  /*72f0*/  BAR.SYNC.DEFER_BLOCKING 0x0 ;  /* 0x0000000000007b1d */ /* 0x000fec0000010000 */
[----:B------:R1:W-:Y:S04]  /*7300*/  @!P0 STS.128 [R3.X4+0x140], R12 ;  /* 0x0001400c03008388 */ /* 0x0003e80000004c00 */
[----:B------:R-:W-:Y:S01]  /*7310*/  BAR.SYNC.DEFER_BLOCKING 0x0 ;  /* 0x0000000000007b1d */ /* 0x000fe20000010000 */
[----:B------:R-:W-:-:S05]  /*7320*/  ISETP.GT.U32.AND P0, PT, R19, 0x1e, PT ;  /* 0x0000001e1300780c */ /* 0x000fca0003f04070 */
[----:B------:R1:W2:Y:S04]  /*7330*/  @!P1 LDS.128 R4, [R3.X4+0x240] ;  /* 0x0002400003049984 */ /* 0x0002a80000004c00 */
[----:B------:R-:W-:Y:S06]  /*7340*/  BAR.SYNC.DEFER_BLOCKING 0x0 ;  /* 0x0000000000007b1d */ /* 0x000fec0000010000 */
[----:B------:R-:W-:Y:S05]  /*7350*/  @P0 EXIT ;  /* 0x000000000000094d */ /* 0x000fea0003800000 */
[----:B-1----:R-:W-:Y:S02]  /*7360*/  IMAD.MOV.U32 R2, RZ, RZ, c[0x0][0x258] ;  /* 0x00009600ff027624 */ /* 0x002fe400078e00ff */
[----:B--2---:R-:W-:-:S02]  /*7370*/  @!P1 FADD.FTZ R12, R12, R4 ;  /* 0x000000040c0c9221 */ /* 0x004fc40000010000 */
[----:B------:R-:W-:Y:S01]  /*7380*/  @!P1 FADD.FTZ R13, R13, R5 ;  /* 0x000000050d0d9221 */ /* 0x000fe20000010000 */
[----:B------:R-:W-:Y:S01]  /*7390*/  ISETP.NE.AND P0, PT, R2, 0x2, PT ;  /* 0x000000020200780c */ /* 0x000fe20003f05270 */
[----:B------:R-:W-:Y:S02]  /*73a0*/  @!P1 FADD.FTZ R14, R14, R6 ;  /* 0x000000060e0e9221 */ /* 0x000fe40000010000 */
[----:B------:R-:W-:-:S10]  /*73b0*/  @!P1 FADD.FTZ R15, R15, R7 ;  /* 0x000000070f0f9221 */ /* 0x000fd40000010000 */
[----:B------:R-:W-:Y:S01]  /*73c0*/  @P0 IADD3 R2, R23, R0, RZ ;  /* 0x0000000017020210 */ /* 0x000fe20007ffe0ff */
[----:B------:R-:W-:-:S04]  /*73d0*/  @P0 IMAD.MOV.U32 R3, RZ, RZ, 0x4 ;  /* 0x00000004ff030424 */ /* 0x000fc800078e00ff */
[----:B------:R-:W-:-:S05]  /*73e0*/  @P0 IMAD.WIDE R2, R2, R3, c[0x0][0x160] ;  /* 0x0000580002020625 */ /* 0x000fca00078e0203 */
[----:B------:R1:W-:Y:S01]  /*73f0*/  @P0 STG.E.128 [R2.64], R12 ;  /* 0x0000000c02000986 */ /* 0x0003e2000c101d24 */
[----:B------:R-:W-:Y:S05]  /*7400*/  @P0 EXIT ;  /* 0x000000000000094d */ /* 0x000fea0003800000 */
[----:B-1----:R-:W-:Y:S01]  /*7410*/  MOV R2, c[0x0][0x250] ;  /* 0x0000940000027a02 */ /* 0x002fe20000000f00 */
[----:B------:R-:W-:-:S05]  /*7420*/  IMAD.MOV.U32 R3, RZ, RZ, c[0x0][0x254] ;  /* 0x00009500ff037624 */ /* 0x000fca00078e00ff */
[----:B------:R-:W2:Y:S01]  /*7430*/  LDG.E R2, [R2.64] ;  /* 0x0000002402027981 */ /* 0x000ea2000c1e1900 */
[----:B------:R-:W-:Y:S01]  /*7440*/  IADD3 R23, R23, R0, RZ ;  /* 0x0000000017177210 */ /* 0x000fe20007ffe0ff */
[C---:B--2---:R-:W-:Y:S02]  /*7450*/  FMUL.FTZ R12, R2.reuse, R12 ;  /* 0x0000000c020c7220 */ /* 0x044fe40000410000 */
[C---:B------:R-:W-:Y:S02]  /*7460*/  FMUL.FTZ R13, R2.reuse, R13 ;  /* 0x0000000d020d7220 */ /* 0x040fe40000410000 */
[C---:B------:R-:W-:Y:S02]  /*7470*/  FMUL.FTZ R14, R2.reuse, R14 ;  /* 0x0000000e020e7220 */ /* 0x040fe40000410000 */
[----:B------:R-:W1:Y:S01]  /*7480*/  F2I.S8.NTZ R12, R12 ;  /* 0x0000000c000c7305 */ /* 0x000e620000202100 */
[----:B------:R-:W-:-:S07]  /*7490*/  FMUL.FTZ R15, R2, R15 ;  /* 0x0000000f020f7220 */ /* 0x000fce0000410000 */
[----:B------:R-:W2:Y:S08]  /*74a0*/  F2I.S8.NTZ R13, R13 ;  /* 0x0000000d000d7305 */ /* 0x000eb00000202100 */
[----:B------:R-:W3:Y:S01]  /*74b0*/  F2I.S8.NTZ R14, R14 ;  /* 0x0000000e000e7305 */ /* 0x000ee20000202100 */
[----:B-1----:R-:W-:-:S04]  /*74c0*/  PRMT R4, R12, 0x8880, RZ ;  /* 0x000088800c047816 */ /* 0x002fc800000000ff */
[----:B------:R-:W-:-:S03]  /*74d0*/  PRMT R2, R4, 0x7710, RZ ;  /* 0x0000771004027816 */ /* 0x000fc600000000ff */
[----:B------:R-:W1:Y:S01]  /*74e0*/  F2I.S8.NTZ R15, R15 ;  /* 0x0000000f000f7305 */ /* 0x000e620000202100 */
[----:B--2---:R-:W-:Y:S02]  /*74f0*/  PRMT R5, R13, 0x8880, RZ ;  /* 0x000088800d057816 */ /* 0x004fe400000000ff */
[----:B------:R-:W-:Y:S02]  /*7500*/  LOP3.LUT R2, R2, 0xff, RZ, 0xc0, !PT ;  /* 0x000000ff02027812 */ /* 0x000fe400078ec0ff */
[----:B------:R-:W-:Y:S02]  /*7510*/  PRMT R3, R5, 0x7710, RZ ;  /* 0x0000771005037816 */ /* 0x000fe400000000ff */
[----:B---3--:R-:W-:Y:S02]  /*7520*/  PRMT R4, R14, 0x8880, RZ ;  /* 0x000088800e047816 */ /* 0x008fe400000000ff */
[----:B------:R-:W-:Y:S02]  /*7530*/  PRMT R3, R3, 0x7604, R2 ;  /* 0x0000760403037816 */ /* 0x000fe40000000002 */
[----:B------:R-:W-:-:S02]  /*7540*/  PRMT R0, R4, 0x7710, RZ ;  /* 0x0000771004007816 */ /* 0x000fc400000000ff */
[----:B------:R-:W-:Y:S02]  /*7550*/  IADD3 R2, P0, R23, c[0x0][0x160], RZ ;  /* 0x0000580017027a10 */ /* 0x000fe40007f1e0ff */
[----:B-1----:R-:W-:-:S04]  /*7560*/  PRMT R5, R15, 0x8880, RZ ;  /* 0x000088800f057816 */ /* 0x002fc800000000ff */
[----:B------:R-:W-:Y:S02]  /*7570*/  PRMT R4, R5, 0x7710, RZ ;  /* 0x0000771005047816 */ /* 0x000fe400000000ff */
[----:B------:R-:W-:Y:S02]  /*7580*/  PRMT R5, R0, 0x7054, R3 ;  /* 0x0000705400057816 */ /* 0x000fe40000000003 */
[----:B------:R-:W-:Y:S02]  /*7590*/  LEA.HI.X.SX32 R3, R23, c[0x0][0x164], 0x1, P0 ;  /* 0x0000590017037a11 */ /* 0x000fe400000f0eff */
[----:B------:R-:W-:-:S05]  /*75a0*/  PRMT R5, R4, 0x654, R5 ;  /* 0x0000065404057816 */ /* 0x000fca0000000005 */
[----:B------:R-:W-:Y:S01]  /*75b0*/  STG.E [R2.64], R5 ;  /* 0x0000000502007986 */ /* 0x000fe2000c101924 */
[----:B------:R-:W-:Y:S05]  /*75c0*/  EXIT ;  /* 0x000000000000794d */ /* 0x000fea0003800000 */
.L_x_786:
[----:B------:R-:W-:Y:S01]  /*75d0*/  HFMA2.MMA R0, -RZ, RZ, 0, 1.847743988037109375e-06 ;  /* 0x0000001fff007435 */ /* 0x000fe200000001ff */
[----:B------:R-:W-:Y:S01]  /*75e0*/  IMAD.MOV.U32 R3, RZ, RZ, 0x10 ;  /* 0x00000010ff037424 */ /* 0x000fe200078e00ff */
[----:B0-----:R-:W-:Y:S01]  /*75f0*/  MOV R4, 0x7620 ;  /* 0x0000762000047802 */ /* 0x001fe20000000f00 */
[----:B------:R-:W-:-:S03]  /*7600*/  IMAD.MOV.U32 R7, RZ, RZ, -0x1 ;  /* 0xffffffffff077424 */ /* 0x000fc600078e00ff */
[----:B---3--:R-:W-:Y:S05]  /*7610*/  CALL.REL.NOINC `($__internal_6_$__cuda_sm70_shflsync_bfly_p) ;  /* 0x000001b000007944 */ /* 0x008fea0003c00000 */
[----:B01----:R-:W-:Y:S05]  /*7620*/  BRA `(.L_x_883) ;  /* 0xffffa05000007947 */ /* 0x003fea000383ffff */
.L_x_787:
[----:B------:R-:W-:Y:S01]  /*7630*/  HFMA2.MMA R0, -RZ, RZ, 0, 1.847743988037109375e-06 ;  /* 0x0000001fff007435 */ /* 0x000fe200000001ff */
[----:B-1----:R-:W-:Y:S01]  /*7640*/  MOV R6, R9 ;  /* 0x0000000900067202 */ /* 0x002fe20000000f00 */
[----:B------:R-:W-:Y:S01]  /*7650*/  IMAD.MOV.U32 R3, RZ, RZ, 0x8 ;  /* 0x00000008ff037424 */ /* 0x000fe200078e00ff */
[----:B0-----:R-:W-:Y:S01]  /*7660*/  MOV R4, 0x7690 ;  /* 0x0000769000047802 */ /* 0x001fe20000000f00 */
[----:B------:R-:W-:Y:S02]  /*7670*/  IMAD.MOV.U32 R7, RZ, RZ, -0x1 ;  /* 0xffffffffff077424 */ /* 0x000fe400078e00ff */
[----:B---3--:R-:W-:Y:S05]  /*7680*/  CALL.REL.NOINC `($__internal_6_$__cuda_sm70_shflsync_bfly_p) ;  /* 0x0000014000007944 */ /* 0x008fea0003c00000 */
[----:B01----:R-:W-:Y:S01]  /*7690*/  FADD.FTZ R6, R9, R0 ;  /* 0x0000000009067221 */ /* 0x003fe20000010000 */
[----:B------:R-:W-:Y:S01]  /*76a0*/  MOV R3, 0x4 ;  /* 0x0000000400037802 */ /* 0x000fe20000000f00 */
[----:B------:R-:W-:Y:S01]  /*76b0*/  IMAD.MOV.U32 R0, RZ, RZ, 0x1f ;  /* 0x0000001fff007424 */ /* 0x000fe200078e00ff */
[----:B------:R-:W-:-:S02]  /*76c0*/  MOV R7, 0xffffffff ;  /* 0xffffffff00077802 */ /* 0x000fc40000000f00 */
[----:B------:R-:W-:Y:S02]  /*76d0*/  MOV R4, 0x76f0 ;  /* 0x000076f000047802 */ /* 0x000fe40000000f00 */
[----:B------:R-:W-:Y:S05]  /*76e0*/  CALL.REL.NOINC `($__internal_6_$__cuda_sm70_shflsync_bfly_p) ;  /* 0x000000e000007944 */ /* 0x000fea0003c00000 */
[----:B01----:R-:W-:Y:S01]  /*76f0*/  FADD.FTZ R6, R6, R0 ;  /* 0x0000000006067221 */ /* 0x003fe20000010000 */
[----:B------:R-:W-:Y:S01]  /*7700*/  HFMA2.MMA R0, -RZ, RZ, 0, 1.847743988037109375e-06 ;  /* 0x0000001fff007435 */ /* 0x000fe200000001ff */
[----:B------:R-:W-:Y:S01]  /*7710*/  IMAD.MOV.U32 R3, RZ, RZ, 0x2 ;  /* 0x00000002ff037424 */ /* 0x000fe200078e00ff */
[----:B------:R-:W-:Y:S01]  /*7720*/  MOV R4, 0x7750 ;  /* 0x0000775000047802 */ /* 0x000fe20000000f00 */
[----:B------:R-:W-:-:S03]  /*7730*/  IMAD.MOV.U32 R7, RZ, RZ, -0x1 ;  /* 0xffffffffff077424 */ /* 0x000fc600078e00ff */
[----:B------:R-:W-:Y:S05]  /*7740*/  CALL.REL.NOINC `($__internal_6_$__cuda_sm70_shflsync_bfly_p) ;  /* 0x0000008000007944 */ /* 0x000fea0003c00000 */
[----:B01----:R-:W-:Y:S01]  /*7750*/  FADD.FTZ R6, R6, R0 ;  /* 0x0000000006067221 */ /* 0x003fe20000010000 */
[----:B------:R-:W-:Y:S01]  /*7760*/  MOV R3, 0x1 ;  /* 0x0000000100037802 */ /* 0x000fe20000000f00 */
[----:B------:R-:W-:Y:S01]  /*7770*/  IMAD.MOV.U32 R0, RZ, RZ, 0x1f ;  /* 0x0000001fff007424 */ /* 0x000fe200078e00ff */
[----:B------:R-:W-:Y:S02]  /*7780*/  MOV R7, 0xffffffff ;  /* 0xffffffff00077802 */ /* 0x000fe40000000f00 */
[----:B------:R-:W-:Y:S02]  /*7790*/  MOV R4, 0x77b0 ;  /* 0x000077b000047802 */ /* 0x000fe40000000f00 */
[----:B------:R-:W-:Y:S05]  /*77a0*/  CALL.REL.NOINC `($__internal_6_$__cuda_sm70_shflsync_bfly_p) ;  /* 0x0000002000007944 */ /* 0x000fea0003c00000 */
[----:B-1----:R-:W-:Y:S01]  /*77b0*/  IMAD.MOV.U32 R5, RZ, RZ, R0 ;  /* 0x000000ffff057224 */ /* 0x002fe200078e0000 */
[----:B0-----:R-:W-:Y:S05]  /*77c0*/  BRA `(.L_x_884) ;  /* 0xffff9f4000007947 */ /* 0x001fea000383ffff */
        .weak           $__internal_6_$__cuda_sm70_shflsync_bfly_p
        .type           $__internal_6_$__cuda_sm70_shflsync_bfly_p,@function
        .size           $__internal_6_$__cuda_sm70_shflsync_bfly_p,(.L_x_2429 - $__internal_6_$__cuda_sm70_shflsync_bfly_p)
$__internal_6_$__cuda_sm70_shflsync_bfly_p:
[----:B------:R-:W-:Y:S01]  /*77d0*/  HFMA2.MMA R5, -RZ, RZ, 0, 0 ;  /* 0x00000000ff057435 */ /* 0x000fe200000001ff */
[----:B------:R-:W-:Y:S04]  /*77e0*/  WARPSYNC R7 ;  /* 0x0000000700007348 */ /* 0x000fe80003800000 */
[----:B------:R0:W1:Y:S01]  /*77f0*/  SHFL.BFLY PT, R0, R6, R3, R0 ;  /* 0x0c00000306007389 */ /* 0x00006200000e0000 */
[----:B------:R-:W-:Y:S05]  /*7800*/  RET.REL.NODEC R4 `(_ZN4mmha33masked_multihead_attention_kernelIfLi64ELi64ELi1ELi16ELi256ELb1ELb1EEEv26Multihead_attention_paramsIT_XT5_EE) ;  /* 0xffff87f004007950 */ /* 0x000fea0003c3ffff */
.L_x_885:
        /* <DEDUP_REMOVED lines=15> */
.L_x_2429:


//--------------------- .text._ZN4mmha33masked_multihead_attention_kernelIfLi64ELi64ELi2ELi16ELi128ELb1ELb1EEEv26Multihead_attention_paramsIT_XT5_EE --------------------------
	.section	.text._ZN4mmha33masked_multihead_attention_kernelIfLi64ELi64ELi2ELi16ELi128ELb1ELb1EEEv26Multihead_attention_paramsIT_XT5_EE,"ax",@progbits
	.sectioninfo	@"SHI_REGISTERS=134"
	.align	128
        .global         _ZN4mmha33masked_multihead_attention_kernelIfLi64ELi64ELi2ELi16ELi128ELb1ELb1EEEv26Multihead_attention_paramsIT_XT5_EE
        .type           _ZN4mmha33masked_multihead_attention_kernelIfLi64ELi64ELi2ELi16ELi128ELb1ELb1EEEv26Multihead_attention_paramsIT_XT5_EE,@function
        .size           _ZN4mmha33masked_multihead_attention_kernelIfLi64ELi64ELi2ELi16ELi128ELb1ELb1EEEv26Multihead_attention_paramsIT_XT5_EE,(.L_x_2430 - _ZN4mmha33masked_multihead_attention_kernelIfLi64ELi64ELi2ELi16ELi128ELb1ELb1EEEv26Multihead_attention_paramsIT_XT5_EE)
        .other          _ZN4mmha33masked_multihead_attention_kernelIfLi64ELi64ELi2ELi16ELi128ELb1ELb1EEEv26Multihead_attention_paramsIT_XT5_EE,@"STO_CUDA_ENTRY STV_DEFAULT"
_ZN4mmha33masked_multihead_attention_kernelIfLi64ELi64ELi2ELi16ELi128ELb1ELb1EEEv26Multihead_attention_paramsIT_XT5_EE:
.text._ZN4mmha33masked_multihead_attention_kernelIfLi64ELi64ELi2ELi16ELi128ELb1ELb1EEEv26Multihead_attention_paramsIT_XT5_EE:
        /* <DEDUP_REMOVED lines=11> */
.L_x_886:
        /* <DEDUP_REMOVED lines=8> */
[----:B-1----:R-:W-:Y:S02]  /*0130*/  IMAD.MOV.U32 R2, RZ, RZ, RZ ;  /* 0x000000ffff027224 */ /* 0x002fe400078e00ff */
[----:B--2---:R-:W-:-:S04]  /*0140*/  IMAD.MOV R4, RZ, RZ, -R3 ;  /* 0x000000ffff047224 */ /* 0x004fc800078e0a03 */
[----:B------:R-:W-:Y:S01]  /*0150*/  IMAD R7, R4, R5, RZ ;  /* 0x0000000504077224 */ /* 0x000fe200078e02ff */
[----:B0-----:R-:W-:-:S03]  /*0160*/  IABS R4, R26 ;  /* 0x0000001a00047213 */ /* 0x001fc60000000000 */
[----:B------:R-:W-:-:S06]  /*0170*/  IMAD.HI.U32 R3, R3, R7, R2 ;  /* 0x0000000703037227 */ /* 0x000fcc00078e0002 */
[----:B------:R-:W-:-:S04]  /*0180*/  IMAD.HI.U32 R3, R3, R4, RZ ;  /* 0x0000000403037227 */ /* 0x000fc800078e00ff */
[----:B------:R-:W-:-:S04]  /*0190*/  IMAD.MOV R0, RZ, RZ, -R3 ;  /* 0x000000ffff007224 */ /* 0x000fc800078e0a03 */
[----:B------:R-:W-:-:S05]  /*01a0*/  IMAD R0, R5, R0, R4 ;  /* 0x0000000005007224 */ /* 0x000fca00078e0204 */
[----:B------:R-:W-:-:S13]  /*01b0*/  ISETP.GT.U32.AND P0, PT, R5, R0, PT ;  /* 0x000000000500720c */ /* 0x000fda0003f04070 */
[-C--:B------:R-:W-:Y:S02]  /*01c0*/  @!P0 IADD3 R0, R0, -R5.reuse, RZ ;  /* 0x8000000500008210 */ /* 0x080fe40007ffe0ff */
[----:B------:R-:W-:Y:S02]  /*01d0*/  @!P0 IADD3 R3, R3, 0x1, RZ ;  /* 0x0000000103038810 */ /* 0x000fe40007ffe0ff */
[----:B------:R-:W-:Y:S02]  /*01e0*/  ISETP.GE.U32.AND P1, PT, R0, R5, PT ;  /* 0x000000050000720c */ /* 0x000fe40003f26070 */
[----:B------:R-:W-:Y:S02]  /*01f0*/  LOP3.LUT R0, R26, c[0x0][0x1d0], RZ, 0x3c, !PT ;  /* 0x000074001a007a12 */ /* 0x000fe400078e3cff */
[----:B------:R-:W-:Y:S02]  /*0200*/  ISETP.NE.U32.AND P0, PT, RZ, c[0x0][0x240], PT ;  /* 0x00009000ff007a0c */ /* 0x000fe40003f05070 */
[----:B------:R-:W-:-:S02]  /*0210*/  ISETP.GE.AND P3, PT, R0, RZ, PT ;  /* 0x000000ff0000720c */ /* 0x000fc40003f66270 */
[----:B------:R-:W-:-:S05]  /*0220*/  ISETP.NE.AND.EX P6, PT, RZ, c[0x0][0x244], !P4, P0 ;  /* 0x00009100ff007a0c */ /* 0x000fca00067c5300 */
[----:B------:R-:W-:Y:S01]  /*0230*/  @P1 IADD3 R3, R3, 0x1, RZ ;  /* 0x0000000103031810 */ /* 0x000fe20007ffe0ff */
[----:B------:R-:W-:Y:S01]  /*0240*/  IMAD.MOV.U32 R24, RZ, RZ, RZ ;  /* 0x000000ffff187224 */ /* 0x000fe200078e00ff */
[----:B------:R-:W0:Y:S04]  /*0250*/  S2R R22, SR_TID.X ;  /* 0x0000000000167919 */ /* 0x000e280000002100 */
[----:B------:R-:W1:Y:S01]  /*0260*/  S2R R19, SR_CTAID.X ;  /* 0x0000000000137919 */ /* 0x000e620000002500 */
[----:B------:R-:W-:Y:S01]  /*0270*/  IMAD.MOV.U32 R78, RZ, RZ, R3 ;  /* 0x000000ffff4e7224 */ /* 0x000fe200078e0003 */
[----:B------:R-:W-:Y:S01]  /*0280*/  ISETP.NE.U32.AND P0, PT, RZ, c[0x0][0x1f8], PT ;  /* 0x00007e00ff007a0c */ /* 0x000fe20003f05070 */
[-C--:B------:R-:W-:Y:S01]  /*0290*/  IMAD.WIDE R2, R26, R15.reuse, c[0x0][0x278] ;  /* 0x00009e001a027625 */ /* 0x080fe200078e020f */
[----:B------:R-:W-:Y:S01]  /*02a0*/  SHF.R.S32.HI R7, RZ, 0x1f, R26 ;  /* 0x0000001fff077819 */ /* 0x000fe2000001141a */
[----:B------:R-:W-:Y:S01]  /*02b0*/  CS2R R32, SRZ ;  /* 0x0000000000207805 */ /* 0x000fe2000001ff00 */
[----:B------:R-:W-:Y:S01]  /*02c0*/  IABS R31, c[0x0][0x1d4] ;  /* 0x00007500001f7a13 */ /* 0x000fe20000000000 */
[----:B------:R-:W-:Y:S01]  /*02d0*/  @!P3 IMAD.MOV R78, RZ, RZ, -R78 ;  /* 0x000000ffff4eb224 */ /* 0x000fe200078e0a4e */
[----:B------:R-:W-:Y:S01]  /*02e0*/  @!P2 LOP3.LUT R78, RZ, c[0x0][0x1d0], RZ, 0x33, !PT ;  /* 0x00007400ff4eaa12 */ /* 0x000fe200078e33ff */
[----:B------:R-:W2:Y:S01]  /*02f0*/  LDG.E R23, [R2.64] ;  /* 0x0000002402177981 */ /* 0x000ea2000c1e1900 */
[----:B------:R-:W-:Y:S01]  /*0300*/  HFMA2.MMA R28, -RZ, RZ, 0, 0 ;  /* 0x00000000ff1c7435 */ /* 0x000fe200000001ff */
[----:B------:R-:W-:Y:S01]  /*0310*/  CS2R R20, SRZ ;  /* 0x0000000000147805 */ /* 0x000fe2000001ff00 */
[----:B------:R-:W-:Y:S01]  /*0320*/  BSSY B0, `(.L_x_887) ;  /* 0x0000047000007945 */ /* 0x000fe20003800000 */
[----:B------:R-:W-:Y:S01]  /*0330*/  @P6 IMAD.WIDE R4, R78, R15, c[0x0][0x240] ;  /* 0x000090004e046625 */ /* 0x000fe200078e020f */
[----:B------:R-:W-:-:S04]  /*0340*/  P2R R125, PR, RZ, 0x40 ;  /* 0x00000040ff7d7803 */ /* 0x000fc80000000000 */
[----:B------:R-:W3:Y:S01]  /*0350*/  @P6 LDG.E R24, [R4.64] ;  /* 0x0000002404186981 */ /* 0x000ee2000c1e1900 */
[C---:B0-----:R-:W-:Y:S02]  /*0360*/  LEA.HI R25, R22.reuse, R22, RZ, 0x1 ;  /* 0x0000001616197211 */ /* 0x041fe400078f08ff */
[C---:B------:R-:W-:Y:S02]  /*0370*/  ISETP.GT.AND P5, PT, R22.reuse, 0x1f, PT ;  /* 0x0000001f1600780c */ /* 0x040fe40003fa4270 */
[----:B------:R-:W-:Y:S02]  /*0380*/  ISETP.LT.AND P1, PT, R22, 0x20, P6 ;  /* 0x000000201600780c */ /* 0x000fe40003721270 */
[----:B------:R-:W-:Y:S02]  /*0390*/  LOP3.LUT R29, R25, 0x7ffffffe, RZ, 0xc0, !PT ;  /* 0x7ffffffe191d7812 */ /* 0x000fe400078ec0ff */
[----:B------:R-:W-:Y:S01]  /*03a0*/  ISETP.NE.AND.EX P0, PT, RZ, c[0x0][0x1fc], PT, P0 ;  /* 0x00007f00ff007a0c */ /* 0x000fe20003f05300 */
[----:B-1----:R-:W-:-:S02]  /*03b0*/  IMAD R18, R26, c[0x0][0x1d8], R19 ;  /* 0x000076001a127a24 */ /* 0x002fc400078e0213 */
[----:B------:R-:W-:Y:S01]  /*03c0*/  IMAD.IADD R29, R22, 0x1, -R29 ;  /* 0x00000001161d7824 */ /* 0x000fe200078e0a1d */
[----:B------:R-:W-:Y:S01]  /*03d0*/  SHF.R.S32.HI R25, RZ, 0x1, R25 ;  /* 0x00000001ff197819 */ /* 0x000fe20000011419 */
[----:B------:R-:W-:Y:S02]  /*03e0*/  IMAD.SHL.U32 R18, R18, 0x40, RZ ;  /* 0x0000004012127824 */ /* 0x000fe400078e00ff */
[----:B------:R-:W-:Y:S01]  /*03f0*/  IMAD.SHL.U32 R117, R29, 0x2, RZ ;  /* 0x000000021d757824 */ /* 0x000fe200078e00ff */
[----:B------:R-:W-:Y:S01]  /*0400*/  P2R R0, PR, RZ, 0x20 ;  /* 0x00000020ff007803 */ /* 0x000fe20000000000 */
[----:B------:R-:W-:Y:S01]  /*0410*/  IMAD R27, R25, 0x4, R18 ;  /* 0x00000004191b7824 */ /* 0x000fe200078e0212 */
[----:B------:R-:W-:-:S03]  /*0420*/  SHF.L.U32 R12, R22, 0x1, RZ ;  /* 0x00000001160c7819 */ /* 0x000fc600000006ff */
[----:B------:R-:W-:-:S04]  /*0430*/  @P0 LEA R8, P3, R26, c[0x0][0x1f8], 0x2 ;  /* 0x00007e001a080a11 */ /* 0x000fc800078610ff */
[----:B------:R-:W-:Y:S02]  /*0440*/  @P0 LEA.HI.X R9, R26, c[0x0][0x1fc], R7, 0x2, P3 ;  /* 0x00007f001a090a11 */ /* 0x000fe400018f1407 */
[----:B------:R-:W-:Y:S01]  /*0450*/  ISETP.NE.U32.AND P2, PT, RZ, c[0x0][0x170], PT ;  /* 0x00005c00ff007a0c */ /* 0x000fe20003f45070 */
[----:B------:R-:W-:Y:S02]  /*0460*/  IMAD.SHL.U32 R13, R19, 0x40, RZ ;  /* 0x00000040130d7824 */ /* 0x000fe400078e00ff */
[----:B------:R0:W5:Y:S01]  /*0470*/  @P0 LDG.E R28, [R8.64] ;  /* 0x00000024081c0981 */ /* 0x000162000c1e1900 */
[----:B------:R-:W-:-:S04]  /*0480*/  ISETP.NE.AND.EX P2, PT, RZ, c[0x0][0x174], PT, P2 ;  /* 0x00005d00ff007a0c */ /* 0x000fc80003f45320 */
[----:B------:R-:W-:Y:S02]  /*0490*/  ISETP.GT.OR P2, PT, R22, 0x1f, !P2 ;  /* 0x0000001f1600780c */ /* 0x000fe40005744670 */
[----:B--2---:R-:W-:-:S05]  /*04a0*/  IADD3 R17, R23, -0x1, RZ ;  /* 0xffffffff17117810 */ /* 0x004fca0007ffe0ff */
[----:B------:R-:W-:Y:S02]  /*04b0*/  @!P5 IMAD R0, R17, 0x4, R117 ;  /* 0x000000041100d824 */ /* 0x000fe400078e0275 */
[----:B---3--:R-:W-:Y:S02]  /*04c0*/  @P1 IMAD R3, R24, c[0x0][0x1d8], R19 ;  /* 0x0000760018031a24 */ /* 0x008fe400078e0213 */
        /* <DEDUP_REMOVED lines=8> */
[----:B------:R-:W-:Y:S01]  /*0550*/  IMAD.IADD R14, R13, 0x1, R12 ;  /* 0x000000010d0e7824 */ /* 0x000fe200078e020c */
[----:B--2---:R-:W-:-:S06]  /*0560*/  IADD3 R10, R0, 0xffffffe, RZ ;  /* 0x0ffffffe000a7810 */ /* 0x004fcc0007ffe0ff */
[----:B------:R2:W0:Y:S01]  /*0570*/  F2I.FTZ.U32.TRUNC.NTZ R11, R10 ;  /* 0x0000000a000b7305 */ /* 0x000422000021f000 */
[----:B------:R-:W-:-:S05]  /*0580*/  @!P2 IMAD.WIDE R4, R14, R15, c[0x0][0x170] ;  /* 0x00005c000e04a625 */ /* 0x000fca00078e020f */
[----:B------:R3:W5:Y:S01]  /*0590*/  @!P2 LDG.E.64 R20, [R4.64] ;  /* 0x000000240414a981 */ /* 0x000762000c1e1b00 */
[----:B--2---:R-:W-:Y:S01]  /*05a0*/  IMAD.MOV.U32 R10, RZ, RZ, RZ ;  /* 0x000000ffff0a7224 */ /* 0x004fe200078e00ff */
[----:B0-----:R-:W-:-:S05]  /*05b0*/  IADD3 R8, RZ, -R11, RZ ;  /* 0x8000000bff087210 */ /* 0x001fca0007ffe0ff */
[----:B---3--:R-:W-:Y:S01]  /*05c0*/  IMAD R5, R8, R31, RZ ;  /* 0x0000001f08057224 */ /* 0x008fe200078e02ff */
        /* <DEDUP_REMOVED lines=10> */
[----:B------:R-:W-:-:S05]  /*0670*/  @!P0 IMAD.IADD R16, R16, 0x1, -R31 ;  /* 0x0000000110108824 */ /* 0x000fca00078e0a1f */
[----:B------:R-:W-:Y:S01]  /*0680*/  ISETP.GT.U32.AND P0, PT, R31, R16, PT ;  /* 0x000000101f00720c */ /* 0x000fe20003f04070 */
[----:B------:R-:W-:Y:S07]  /*0690*/  @P5 BRA `(.L_x_888) ;  /* 0x000000f000005947 */ /* 0x000fee0003800000 */
[----:B-1----:R-:W-:Y:S01]  /*06a0*/  IMAD.MOV.U32 R0, RZ, RZ, c[0x0][0x258] ;  /* 0x00009600ff007624 */ /* 0x002fe200078e00ff */
[----:B------:R-:W-:-:S04]  /*06b0*/  IADD3 R13, R13, R12, RZ ;  /* 0x0000000c0d0d7210 */ /* 0x000fc80007ffe0ff */
[----:B------:R-:W-:-:S13]  /*06c0*/  ISETP.NE.AND P2, PT, R0, 0x2, PT ;  /* 0x000000020000780c */ /* 0x000fda0003f45270 */
[----:B------:R-:W-:-:S04]  /*06d0*/  @!P2 IADD3 R6, P3, R13, c[0x0][0x168], RZ ;  /* 0x00005a000d06aa10 */ /* 0x000fc80007f7e0ff */
[----:B------:R-:W-:-:S05]  /*06e0*/  @!P2 LEA.HI.X.SX32 R7, R13, c[0x0][0x16c], 0x1, P3 ;  /* 0x00005b000d07aa11 */ /* 0x000fca00018f0eff */
[----:B------:R-:W2:Y:S01]  /*06f0*/  @!P2 LDG.E.U16 R6, [R6.64] ;  /* 0x000000240606a981 */ /* 0x000ea2000c1e1500 */
[----:B------:R-:W-:Y:S02]  /*0700*/  @!P2 IMAD.MOV.U32 R3, RZ, RZ, c[0x0][0x24c] ;  /* 0x00009300ff03a624 */ /* 0x000fe400078e00ff */
        /* <DEDUP_REMOVED lines=8> */
.L_x_888:
[----:B01----:R-:W-:Y:S05]  /*0790*/  BSYNC B0 ;  /* 0x0000000000007941 */ /* 0x003fea0003800000 */
.L_x_887:
        /* <DEDUP_REMOVED lines=12> */
.L_x_890:
[----:B------:R-:W-:Y:S05]  /*0860*/  BSYNC B0 ;  /* 0x0000000000007941 */ /* 0x000fea0003800000 */
.L_x_889:
        /* <DEDUP_REMOVED lines=10> */
[----:B------:R-:W-:Y:S01]  /*0910*/  @!P1 IMAD.MOV R16, RZ, RZ, -R16 ;  /* 0x000000ffff109224 */ /* 0x000fe200078e0a10 */
[----:B------:R-:W-:-:S13]  /*0920*/  ISETP.NE.AND P1, PT, RZ, c[0x0][0x1d4], PT ;  /* 0x00007500ff007a0c */ /* 0x000fda0003f25270 */
[----:B------:R-:W-:Y:S02]  /*0930*/  @!P1 LOP3.LUT R16, RZ, c[0x0][0x1d4], RZ, 0x33, !PT ;  /* 0x00007500ff109a12 */ /* 0x000fe400078e33ff */
[----:B------:R-:W-:-:S13]  /*0940*/  ISETP.NE.AND P1, PT, RZ, UR4, PT ;  /* 0x00000004ff007c0c */ /* 0x000fda000bf25270 */
[----:B------:R-:W-:Y:S05]  /*0950*/  @!P1 BRA P2, `(.L_x_891) ;  /* 0x0000093000009947 */ /* 0x000fea0001000000 */
[----:B------:R-:W-:-:S04]  /*0960*/  MOV R0, c[0x0][0x1e0] ;  /* 0x0000780000007a02 */ /* 0x000fc80000000f00 */
        /* <DEDUP_REMOVED lines=38> */
[----:B------:R-:W-:Y:S01]  /*0bd0*/  IMAD.MOV.U32 R4, RZ, RZ, c[0x4][0xc8] ;  /* 0x01003200ff047624 */ /* 0x000fe200078e00ff */
[----:B------:R-:W-:Y:S01]  /*0be0*/  MOV R5, c[0x4][0xcc] ;  /* 0x0100330000057a02 */ /* 0x000fe20000000f00 */
[----:B------:R-:W-:Y:S01]  /*0bf0*/  IMAD.MOV.U32 R6, RZ, RZ, c[0x4][0xd0] ;  /* 0x01003400ff067624 */ /* 0x000fe200078e00ff */
[----:B------:R0:W1:Y:S01]  /*0c00*/  LDC.64 R2, c[0x4][R0] ;  /* 0x0100000000027b82 */ /* 0x0000620000000a00 */
[----:B------:R-:W-:Y:S01]  /*0c10*/  IMAD.MOV.U32 R7, RZ, RZ, c[0x4][0xd4] ;  /* 0x01003500ff077624 */ /* 0x000fe200078e00ff */
[----:B------:R-:W-:Y:S01]  /*0c20*/  MOV R11, c[0x4][0x8c] ;  /* 0x01002300000b7a02 */ /* 0x000fe20000000f00 */
[----:B------:R-:W-:Y:S02]  /*0c30*/  IMAD.MOV.U32 R8, RZ, RZ, 0x53f ;  /* 0x0000053fff087424 */ /* 0x000fe400078e00ff */
[----:B------:R-:W-:-:S02]  /*0c40*/  IMAD.MOV.U32 R10, RZ, RZ, c[0x4][0x88] ;  /* 0x01002200ff0a7624 */ /* 0x000fc400078e00ff */
[----:B------:R-:W-:Y:S02]  /*0c50*/  IMAD.MOV.U32 R12, RZ, RZ, 0x1 ;  /* 0x00000001ff0c7424 */ /* 0x000fe400078e00ff */
[----:B------:R-:W-:Y:S02]  /*0c60*/  IMAD.MOV.U32 R13, RZ, RZ, RZ ;  /* 0x000000ffff0d7224 */ /* 0x000fe400078e00ff */
        /* <DEDUP_REMOVED lines=8> */
.L_x_893:
        /* <DEDUP_REMOVED lines=9> */
.L_x_894:
        /* <DEDUP_REMOVED lines=26> */
[----:B------:R-:W-:-:S06]  /*0f20*/  FMUL.FTZ R3, R3, 13.28771209716796875 ;  /* 0x41549a7803037820 */ /* 0x000fcc0000410000 */
        /* <DEDUP_REMOVED lines=10> */
.L_x_898:
[C---:B------:R-:W-:Y:S01]  /*0fd0*/  IMAD R13, R14.reuse, 0x4, R11 ;  /* 0x000000040e0d7824 */ /* 0x040fe200078e020b */
[----:B------:R-:W-:Y:S01]  /*0fe0*/  BSSY B2, `(.L_x_900) ;  /* 0x000001b000027945 */ /* 0x000fe20003800000 */
[----:B------:R-:W-:Y:S02]  /*0ff0*/  IMAD R14, R14, 0x4, R12 ;  /* 0x000000040e0e7824 */ /* 0x000fe400078e020c */
[----:B------:R-:W-:Y:S01]  /*1000*/  IMAD.SHL.U32 R5, R0, 0x2, RZ ;  /* 0x0000000200057824 */ /* 0x000fe200078e00ff */
[----:B------:R3:W4:Y:S04]  /*1010*/  LDS R32, [R13] ;  /* 0x000000000d207984 */ /* 0x0007280000000800 */
[----:B------:R3:W0:Y:S01]  /*1020*/  LDS R33, [R14] ;  /* 0x000000000e217984 */ /* 0x0006220000000800 */
[----:B------:R-:W-:-:S13]  /*1030*/  ISETP.GE.AND P0, PT, R5, c[0x0][0x1e0], PT ;  /* 0x0000780005007a0c */ /* 0x000fda0003f06270 */
[----:B------:R-:W-:Y:S05]  /*1040*/  @P0 BRA `(.L_x_901) ;  /* 0x0000014000000947 */ /* 0x000fea0003800000 */
[----:B---3--:R-:W3:Y:S01]  /*1050*/  I2F R6, c[0x0][0x1e0] ;  /* 0x0000780000067b06 */ /* 0x008ee20000201400 */
[----:B0-----:R-:W-:-:S07]  /*1060*/  IADD3 R0, -R28, c[0x0][0x1ec], RZ ;  /* 0x00007b001c007a10 */ /* 0x001fce0007ffe1ff */
[----:B------:R-:W-:Y:S08]  /*1070*/  I2F R2, R5 ;  /* 0x0000000500027306 */ /* 0x000ff00000201400 */
[----:B---3--:R-:W0:Y:S08]  /*1080*/  MUFU.RCP R3, R6 ;  /* 0x0000000600037308 */ /* 0x008e300000001000 */
[----:B------:R-:W-:Y:S01]  /*1090*/  I2F R0, R0 ;  /* 0x0000000000007306 */ /* 0x000fe20000201400 */
[----:B0-----:R-:W-:-:S04]  /*10a0*/  FMUL.FTZ R2, R2, R3 ;  /* 0x0000000302027220 */ /* 0x001fc80000410000 */
[----:B------:R-:W-:-:S04]  /*10b0*/  FMUL.FTZ R2, R2, 13.28771209716796875 ;  /* 0x41549a7802027820 */ /* 0x000fc80000410000 */
        /* <DEDUP_REMOVED lines=13> */
.L_x_901:
[----:B---3--:R-:W-:Y:S05]  /*1190*/  BSYNC B2 ;  /* 0x0000000000027941 */ /* 0x008fea0003800000 */
.L_x_900:
[----:B----4-:R3:W-:Y:S04]  /*11a0*/  STS [R13], R32 ;  /* 0x000000200d007388 */ /* 0x0107e80000000800 */
[----:B0-----:R3:W-:Y:S02]  /*11b0*/  STS [R14], R33 ;  /* 0x000000210e007388 */ /* 0x0017e40000000800 */
.L_x_899:
[----:B------:R-:W-:Y:S05]  /*11c0*/  BSYNC B1 ;  /* 0x0000000000017941 */ /* 0x000fea0003800000 */
.L_x_897:
[----:B-1----:R1:W-:Y:S04]  /*11d0*/  STS [R11], R34 ;  /* 0x000000220b007388 */ /* 0x0023e80000000800 */
[----:B--2---:R1:W-:Y:S02]  /*11e0*/  STS [R12], R35 ;  /* 0x000000230c007388 */ /* 0x0043e40000000800 */
.L_x_896:
[----:B------:R-:W-:Y:S05]  /*11f0*/  BSYNC B0 ;  /* 0x0000000000007941 */ /* 0x000fea0003800000 */
.L_x_895:
[----:B------:R-:W-:Y:S06]  /*1200*/  BAR.SYNC.DEFER_BLOCKING 0x0 ;  /* 0x0000000000007b1d */ /* 0x000fec0000010000 */
[----:B------:R-:W-:Y:S01]  /*1210*/  BSSY B0, `(.L_x_902) ;  /* 0x0000005000007945 */ /* 0x000fe20003800000 */
[----:B------:R-:W-:Y:S05]  /*1220*/  @!P6 BRA `(.L_x_903) ;  /* 0x000000300000e947 */ /* 0x000fea0003800000 */
[----:B------:R-:W-:Y:S01]  /*1230*/  ISETP.NE.AND P0, PT, RZ, c[0x0][0x1ec], PT ;  /* 0x00007b00ff007a0c */ /* 0x000fe20003f05270 */
[----:B01----:R0:W1:-:S12]  /*1240*/  LDS.64 R34, [R9] ;  /* 0x0000000009227984 */ /* 0x0030580000000a00 */
[----:B---3--:R0:W2:Y:S02]  /*1250*/  @!P0 LDS.64 R32, [R10] ;  /* 0x000000000a208984 */ /* 0x0080a40000000a00 */
.L_x_903:
[----:B------:R-:W-:Y:S05]  /*1260*/  BSYNC B0 ;  /* 0x0000000000007941 */ /* 0x000fea0003800000 */
.L_x_902:
[----:B------:R-:W-:Y:S06]  /*1270*/  BAR.SYNC.DEFER_BLOCKING 0x0 ;  /* 0x0000000000007b1d */ /* 0x000fec0000010000 */
[----:B------:R-:W-:Y:S05]  /*1280*/  BRA `(.L_x_892) ;  /* 0x000002c000007947 */ /* 0x000fea0003800000 */
.L_x_891:
        /* <DEDUP_REMOVED lines=22> */
.L_x_904:
        /* <DEDUP_REMOVED lines=21> */
.L_x_905:
[----:B------:R-:W-:Y:S05]  /*1540*/  BSYNC B0 ;  /* 0x0000000000007941 */ /* 0x000fea0003800000 */
.L_x_892:
[----:B------:R-:W-:Y:S01]  /*1550*/  ISETP.GT.AND P0, PT, R22, 0x1f, PT ;  /* 0x0000001f1600780c */ /* 0x000fe20003f04270 */
[----:B------:R-:W-:Y:S01]  /*1560*/  BSSY B0, `(.L_x_906) ;  /* 0x000001c000007945 */ /* 0x000fe20003800000 */
[----:B0-----:R-:W-:Y:S01]  /*1570*/  IADD3 R0, R23, -c[0x0][0x1d4], RZ ;  /* 0x8000750017007a10 */ /* 0x001fe20007ffe0ff */
[----:B------:R-:W-:-:S03]  /*1580*/  HFMA2.MMA R4, -RZ, RZ, 0, 0 ;  /* 0x00000000ff047435 */ /* 0x000fc600000001ff */
[----:B------:R-:W-:-:S07]  /*1590*/  IMNMX R0, RZ, R0, !PT ;  /* 0x00000000ff007217 */ /* 0x000fce0007800200 */
[----:B------:R-:W-:Y:S05]  /*15a0*/  @P0 BRA `(.L_x_907) ;  /* 0x0000017000000947 */ /* 0x000fea0003800000 */
[----:B-1----:R0:W-:Y:S01]  /*15b0*/  STS.64 [R22.X8+0x20], R34 ;  /* 0x0000202216007388 */ /* 0x0021e20000008a00 */
[----:B------:R-:W-:Y:S01]  /*15c0*/  ISETP.NE.AND P0, PT, RZ, c[0x0][0x1ec], PT ;  /* 0x00007b00ff007a0c */ /* 0x000fe20003f05270 */
[----:B--2---:R-:W-:-:S12]  /*15d0*/  FMUL.FTZ R5, R33, R35 ;  /* 0x0000002321057220 */ /* 0x004fd80000410000 */
[----:B------:R-:W-:Y:S05]  /*15e0*/  @P0 BRA `(.L_x_908) ;  /* 0x0000006000000947 */ /* 0x000fea0003800000 */
[----:B0-----:R-:W-:Y:S01]  /*15f0*/  IMAD R2, R16, 0x4, R117 ;  /* 0x0000000410027824 */ /* 0x001fe200078e0275 */
[----:B------:R0:W-:Y:S01]  /*1600*/  STS.64 [R22.X8+0x120], R30 ;  /* 0x0001201e16007388 */ /* 0x0001e20000008a00 */
[----:B------:R-:W-:Y:S02]  /*1610*/  IMAD.MOV.U32 R3, RZ, RZ, 0x4 ;  /* 0x00000004ff037424 */ /* 0x000fe400078e00ff */
[----:B------:R-:W-:-:S04]  /*1620*/  IMAD R2, R27, c[0x0][0x1d4], R2 ;  /* 0x000075001b027a24 */ /* 0x000fc800078e0202 */
[----:B------:R-:W-:-:S05]  /*1630*/  IMAD.WIDE R2, R2, R3, c[0x0][0x198] ;  /* 0x0000660002027625 */ /* 0x000fca00078e0203 */
[----:B------:R0:W-:Y:S02]  /*1640*/  STG.E.64 [R2.64], R32 ;  /* 0x0000002002007986 */ /* 0x0001e4000c101b24 */
.L_x_908:
[----:B0-----:R-:W-:Y:S01]  /*1650*/  FFMA.FTZ R5, R32, R34, R5 ;  /* 0x0000002220057223 */ /* 0x001fe20000010005 */
[----:B------:R-:W-:Y:S05]  /*1660*/  BRA.DIV ~URZ, `(.L_x_909) ;  /* 0x000058927f007947 */ /* 0x000fea000b800000 */
[----:B------:R0:W1:Y:S02]  /*1670*/  SHFL.BFLY PT, R2, R5, 0x10, 0x1f ;  /* 0x0e001f0005027f89 */ /* 0x00006400000e0000 */
.L_x_1009:
[----:B-1----:R-:W-:Y:S01]  /*1680*/  FADD.FTZ R7, R5, R2 ;  /* 0x0000000205077221 */ /* 0x002fe20000010000 */
[----:B------:R-:W-:Y:S05]  /*1690*/  BRA.DIV ~URZ, `(.L_x_910) ;  /* 0x000058e27f007947 */ /* 0x000fea000b800000 */
[----:B------:R-:W1:Y:S02]  /*16a0*/  SHFL.BFLY PT, R2, R7, 0x8, 0x1f ;  /* 0x0d001f0007027f89 */ /* 0x000e6400000e0000 */
[----:B-1----:R-:W-:-:S05]  /*16b0*/  FADD.FTZ R2, R7, R2 ;  /* 0x0000000207027221 */ /* 0x002fca0000010000 */
[----:B------:R-:W1:Y:S02]  /*16c0*/  SHFL.BFLY PT, R3, R2, 0x4, 0x1f ;  /* 0x0c801f0002037f89 */ /* 0x000e6400000e0000 */
[----:B-1----:R-:W-:-:S05]  /*16d0*/  FADD.FTZ R3, R2, R3 ;  /* 0x0000000302037221 */ /* 0x002fca0000010000 */
[----:B------:R-:W1:Y:S02]  /*16e0*/  SHFL.BFLY PT, R4, R3, 0x2, 0x1f ;  /* 0x0c401f0003047f89 */ /* 0x000e6400000e0000 */
[----:B-1----:R-:W-:-:S05]  /*16f0*/  FADD.FTZ R4, R3, R4 ;  /* 0x0000000403047221 */ /* 0x002fca0000010000 */
[----:B0-----:R0:W1:Y:S02]  /*1700*/  SHFL.BFLY PT, R5, R4, 0x1, 0x1f ;  /* 0x0c201f0004057f89 */ /* 0x00106400000e0000 */
.L_x_1010:
[----:B01----:R-:W-:Y:S02]  /*1710*/  FADD.FTZ R4, R5, R4 ;  /* 0x0000000405047221 */ /* 0x003fe40000010000 */
.L_x_907:
[----:B------:R-:W-:Y:S05]  /*1720*/  BSYNC B0 ;  /* 0x0000000000007941 */ /* 0x000fea0003800000 */
.L_x_906:
[----:B------:R-:W-:Y:S01]  /*1730*/  ISETP.NE.AND P0, PT, R22, RZ, PT ;  /* 0x000000ff1600720c */ /* 0x000fe20003f05270 */
[----:B------:R-:W-:-:S12]  /*1740*/  IMAD.MOV.U32 R27, RZ, RZ, -0x800001 ;  /* 0xff7fffffff1b7424 */ /* 0x000fd800078e00ff */
[----:B------:R-:W-:Y:S05]  /*1750*/  @P0 BRA `(.L_x_911) ;  /* 0x000000e000000947 */ /* 0x000fea0003800000 */
[----:B------:R-:W-:-:S04]  /*1760*/  ISETP.NE.U32.AND P0, PT, RZ, c[0x0][0x218], PT ;  /* 0x00008600ff007a0c */ /* 0x000fc80003f05070 */
[----:B------:R-:W-:-:S13]  /*1770*/  ISETP.NE.AND.EX P0, PT, RZ, c[0x0][0x21c], PT, P0 ;  /* 0x00008700ff007a0c */ /* 0x000fda0003f05300 */
[----:B------:R-:W-:Y:S01]  /*1780*/  @P0 IMAD.IADD R0, R17, 0x1, -R28 ;  /* 0x0000000111000824 */ /* 0x000fe200078e0a1c */
[----:B------:R-:W-:-:S03]  /*1790*/  @P0 MOV R2, 0x4 ;  /* 0x0000000400020802 */ /* 0x000fc60000000f00 */
        /* <DEDUP_REMOVED lines=10> */
.L_x_911:
[----:B------:R-:W-:Y:S01]  /*1840*/  WARPSYNC 0xffffffff ;  /* 0xffffffff00007948 */ /* 0x000fe20003800000 */
[----:B------:R-:W-:Y:S06]  /*1850*/  BAR.SYNC.DEFER_BLOCKING 0x0 ;  /* 0x0000000000007b1d */ /* 0x000fec0000010000 */
[----:B------:R-:W-:Y:S02]  /*1860*/  ULDC UR4, c[0x0][0x1ec] ;  /* 0x00007b0000047ab9 */ /* 0x000fe40000000800 */
[----:B------:R-:W-:-:S06]  /*1870*/  UISETP.NE.AND UP0, UPT, URZ, UR4, UPT ;  /* 0x000000043f00728c */ /* 0x000fcc000bf05270 */
[----:B------:R-:W-:Y:S01]  /*1880*/  PLOP3.LUT P2, PT, PT, PT, UP0, 0x80, 0x0 ;  /* 0x000000000000781c */ /* 0x000fe20003f4f008 */
[----:B------:R4:W0:Y:S04]  /*1890*/  LDS.64 R2, [R29.X8+0x20] ;  /* 0x000020001d027984 */ /* 0x0008280000008a00 */
[----:B0-----:R4:W0:Y:S04]  /*18a0*/  LDS.64 R4, [R29.X8+0x30] ;  /* 0x000030001d047984 */ /* 0x0018280000008a00 */
[----:B------:R4:W3:Y:S04]  /*18b0*/  LDS.64 R6, [R29.X8+0x40] ;  /* 0x000040001d067984 */ /* 0x0008e80000008a00 */
[----:B------:R4:W2:Y:S04]  /*18c0*/  LDS.64 R8, [R29.X8+0x50] ;  /* 0x000050001d087984 */ /* 0x0008a80000008a00 */
[----:B-1----:R4:W1:Y:S04]  /*18d0*/  LDS.64 R10, [R29.X8+0x60] ;  /* 0x000060001d0a7984 */ /* 0x0028680000008a00 */
[----:B---3--:R4:W3:Y:S04]  /*18e0*/  LDS.64 R12, [R29.X8+0x70] ;  /* 0x000070001d0c7984 */ /* 0x0088e80000008a00 */
[----:B------:R4:W0:Y:S04]  /*18f0*/  LDS.64 R14, [R29.X8+0x80] ;  /* 0x000080001d0e7984 */ /* 0x0008280000008a00 */
[----:B------:R4:W0:Y:S04]  /*1900*/  LDS.64 R20, [R29.X8+0x90] ;  /* 0x000090001d147984 */ /* 0x0008280000008a00 */
[----:B------:R4:W0:Y:S04]  /*1910*/  LDS.64 R30, [R29.X8+0xa0] ;  /* 0x0000a0001d1e7984 */ /* 0x0008280000008a00 */
[----:B--2---:R4:W2:Y:S04]  /*1920*/  LDS.64 R32, [R29.X8+0xb0] ;  /* 0x0000b0001d207984 */ /* 0x0048a80000008a00 */
[----:B------:R4:W0:Y:S04]  /*1930*/  LDS.64 R34, [R29.X8+0xc0] ;  /* 0x0000c0001d227984 */ /* 0x0008280000008a00 */
[----:B------:R4:W0:Y:S04]  /*1940*/  LDS.64 R36, [R29.X8+0xd0] ;  /* 0x0000d0001d247984 */ /* 0x0008280000008a00 */
[----:B------:R4:W0:Y:S04]  /*1950*/  LDS.64 R38, [R29.X8+0xe0] ;  /* 0x0000e0001d267984 */ /* 0x0008280000008a00 */
[----:B------:R4:W0:Y:S04]  /*1960*/  LDS.64 R40, [R29.X8+0xf0] ;  /* 0x0000f0001d287984 */ /* 0x0008280000008a00 */
[----:B------:R4:W0:Y:S04]  /*1970*/  LDS.64 R42, [R29.X8+0x100] ;  /* 0x000100001d2a7984 */ /* 0x0008280000008a00 */
[----:B------:R4:W0:Y:S01]  /*1980*/  LDS.64 R44, [R29.X8+0x110] ;  /* 0x000110001d2c7984 */ /* 0x0008220000008a00 */
[----:B------:R-:W-:Y:S05]  /*1990*/  @P2 BRA `(.L_x_912) ;  /* 0x0000010000002947 */ /* 0x000fea0003800000 */
[----:B-1-3--:R1:W3:Y:S04]  /*19a0*/  LDS.64 R46, [R29.X8+0x120] ;  /* 0x000120001d2e7984 */ /* 0x00a2e80000008a00 */
[----:B------:R1:W4:Y:S04]  /*19b0*/  LDS.64 R48, [R29.X8+0x130] ;  /* 0x000130001d307984 */ /* 0x0003280000008a00 */
[----:B------:R1:W2:Y:S04]  /*19c0*/  LDS.64 R50, [R29.X8+0x140] ;  /* 0x000140001d327984 */ /* 0x0002a80000008a00 */
[----:B------:R1:W0:Y:S04]  /*19d0*/  LDS.64 R52, [R29.X8+0x150] ;  /* 0x000150001d347984 */ /* 0x0002280000008a00 */
        /* <DEDUP_REMOVED lines=11> */
[----:B------:R1:W0:Y:S02]  /*1a90*/  LDS.64 R76, [R29.X8+0x210] ;  /* 0x000210001d4c7984 */ /* 0x0002240000008a00 */
.L_x_912:
[--C-:B-1234-:R-:W-:Y:S01]  /*1aa0*/  IADD3 R29, R17, 0xf, -R0.reuse ;  /* 0x0000000f111d7810 */ /* 0x11efe20007ffe800 */
[----:B------:R-:W-:Y:S01]  /*1ab0*/  IMAD.IADD R118, R25, 0x1, R0 ;  /* 0x0000000119767824 */ /* 0x000fe200078e0200 */
[----:B------:R-:W-:Y:S01]  /*1ac0*/  BSSY B0, `(.L_x_913) ;  /* 0x000025c000007945 */ /* 0x000fe20003800000 */
[----:B------:R-:W-:Y:S01]  /*1ad0*/  IMAD R25, R78, c[0x0][0x1d0], R19 ;  /* 0x000074004e197a24 */ /* 0x000fe200078e0213 */
[----:B------:R-:W-:-:S03]  /*1ae0*/  SHF.R.S32.HI R80, RZ, 0x1f, R29 ;  /* 0x0000001fff507819 */ /* 0x000fc6000001141d */
[----:B------:R-:W-:Y:S01]  /*1af0*/  IMAD.SHL.U32 R25, R25, 0x40, RZ ;  /* 0x0000004019197824 */ /* 0x000fe200078e00ff */
[----:B------:R-:W-:-:S04]  /*1b00*/  LEA.HI R80, R80, R29, RZ, 0x4 ;  /* 0x0000001d50507211 */ /* 0x000fc800078f20ff */
[----:B------:R-:W-:-:S05]  /*1b10*/  LOP3.LUT R29, R80, 0xfffffff0, RZ, 0xc0, !PT ;  /* 0xfffffff0501d7812 */ /* 0x000fca00078ec0ff */
[----:B------:R-:W-:-:S05]  /*1b20*/  IMAD.IADD R29, R29, 0x1, R0 ;  /* 0x000000011d1d7824 */ /* 0x000fca00078e0200 */
[----:B------:R-:W-:-:S13]  /*1b30*/  ISETP.GE.AND P0, PT, R118, R29, PT ;  /* 0x0000001d7600720c */ /* 0x000fda0003f06270 */
[----:B------:R-:W-:Y:S05]  /*1b40*/  @P0 BRA `(.L_x_914) ;  /* 0x0000253000000947 */ /* 0x000fea0003800000 */
[----:B------:R-:W-:Y:S02]  /*1b50*/  IMAD R78, R24, c[0x0][0x1d8], R19 ;  /* 0x00007600184e7a24 */ /* 0x000fe400078e0213 */
[--C-:B------:R-:W-:Y:S02]  /*1b60*/  IMAD R116, R18, c[0x0][0x1d4], R117.reuse ;  /* 0x0000750012747a24 */ /* 0x100fe400078e0275 */
[----:B------:R-:W-:Y:S01]  /*1b70*/  IMAD.MOV.U32 R119, RZ, RZ, c[0x0][0x1e8] ;  /* 0x00007a00ff777624 */ /* 0x000fe200078e00ff */
[----:B------:R-:W-:Y:S01]  /*1b80*/  LEA R78, R78, R117, 0x6 ;  /* 0x000000754e4e7211 */ /* 0x000fe200078e30ff */
[----:B------:R-:W-:Y:S01]  /*1b90*/  IMAD R117, R25, c[0x0][0x1d4], R117 ;  /* 0x0000750019757a24 */ /* 0x000fe200078e0275 */
[----:B------:R-:W-:Y:S01]  /*1ba0*/  SHF.R.S32.HI R120, RZ, 0x1f, R116 ;  /* 0x0000001fff787819 */ /* 0x000fe20000011474 */
[----:B------:R-:W-:Y:S01]  /*1bb0*/  IMAD.MOV.U32 R79, RZ, RZ, 0x4 ;  /* 0x00000004ff4f7424 */ /* 0x000fe200078e00ff */
[C---:B------:R-:W-:Y:S02]  /*1bc0*/  IADD3 R122, R78.reuse, 0x4, RZ ;  /* 0x000000044e7a7810 */ /* 0x040fe40007ffe0ff */
[----:B------:R-:W-:Y:S01]  /*1bd0*/  IADD3 R119, R119, c[0x0][0x210], RZ ;  /* 0x0000840077777a10 */ /* 0x000fe20007ffe0ff */
[----:B------:R-:W-:Y:S01]  /*1be0*/  IMAD.WIDE R78, R78, R79, c[0x0][0x230] ;  /* 0x00008c004e4e7625 */ /* 0x000fe200078e024f */
[----:B------:R-:W-:-:S03]  /*1bf0*/  SHF.R.S32.HI R121, RZ, 0x1f, R117 ;  /* 0x0000001fff797819 */ /* 0x000fc60000011475 */
.L_x_950:
[----:B------:R-:W-:Y:S01]  /*1c00*/  IABS R129, c[0x0][0x1d4] ;  /* 0x0000750000817a13 */ /* 0x000fe20000000000 */
[----:B------:R-:W-:Y:S01]  /*1c10*/  IMAD R127, R26, c[0x0][0x1d4], RZ ;  /* 0x000075001a7f7a24 */ /* 0x000fe200078e02ff */
[----:B------:R-:W-:-:S02]  /*1c20*/  ISETP.NE.U32.AND P0, PT, RZ, c[0x0][0x200], PT ;  /* 0x00008000ff007a0c */ /* 0x000fc40003f05070 */
[----:B------:R-:W1:Y:S02]  /*1c30*/  I2F.RP R126, R129 ;  /* 0x00000081007e7306 */ /* 0x000e640000209400 */
[----:B------:R-:W-:-:S13]  /*1c40*/  ISETP.NE.AND.EX P0, PT, RZ, c[0x0][0x204], PT, P0 ;  /* 0x00008100ff007a0c */ /* 0x000fda0003f05300 */
[----:B------:R-:W-:Y:S01]  /*1c50*/  @P0 SHF.R.S32.HI R113, RZ, 0x1f, R118 ;  /* 0x0000001fff710819 */ /* 0x000fe20000011476 */
[----:B-1----:R-:W1:Y:S01]  /*1c60*/  MUFU.RCP R126, R126 ;  /* 0x0000007e007e7308 */ /* 0x002e620000001000 */
[--C-:B------:R-:W-:Y:S02]  /*1c70*/  @P0 SHF.R.S32.HI R114, RZ, 0x1f, R127.reuse ;  /* 0x0000001fff720819 */ /* 0x100fe4000001147f */
[----:B------:R-:W-:-:S04]  /*1c80*/  @P0 IADD3 R112, P1, P3, R118, c[0x0][0x200], R127 ;  /* 0x0000800076700a10 */ /* 0x000fc80007b3e07f */
[----:B------:R-:W-:-:S05]  /*1c90*/  @P0 IADD3.X R113, R113, c[0x0][0x204], R114, P1, P3 ;  /* 0x0000810071710a10 */ /* 0x000fca0000fe6472 */
[----:B------:R2:W5:Y:S01]  /*1ca0*/  @P0 LDG.E.U8 R123, [R112.64] ;  /* 0x00000024707b0981 */ /* 0x000562000c1e1100 */
[----:B------:R-:W-:Y:S01]  /*1cb0*/  ISETP.GE.AND P3, PT, R118, RZ, PT ;  /* 0x000000ff7600720c */ /* 0x000fe20003f66270 */
[----:B------:R-:W-:Y:S01]  /*1cc0*/  BSSY B1, `(.L_x_915) ;  /* 0x0000034000017945 */ /* 0x000fe20003800000 */
[----:B------:R-:W-:Y:S02]  /*1cd0*/  ISETP.NE.AND P4, PT, RZ, c[0x0][0x1d4], PT ;  /* 0x00007500ff007a0c */ /* 0x000fe40003f85270 */
[----:B-1----:R-:W-:-:S04]  /*1ce0*/  IADD3 R114, R126, 0xffffffe, RZ ;  /* 0x0ffffffe7e727810 */ /* 0x002fc80007ffe0ff */
[----:B------:R1:W3:Y:S02]  /*1cf0*/  F2I.FTZ.U32.TRUNC.NTZ R115, R114 ;  /* 0x0000007200737305 */ /* 0x0002e4000021f000 */
[----:B-1----:R-:W-:Y:S02]  /*1d00*/  IMAD.MOV.U32 R114, RZ, RZ, RZ ;  /* 0x000000ffff727224 */ /* 0x002fe400078e00ff */
[----:B---3--:R-:W-:-:S04]  /*1d10*/  IMAD.MOV R124, RZ, RZ, -R115 ;  /* 0x000000ffff7c7224 */ /* 0x008fc800078e0a73 */
[----:B------:R-:W-:Y:S01]  /*1d20*/  IMAD R131, R124, R129, RZ ;  /* 0x000000817c837224 */ /* 0x000fe200078e02ff */
[----:B------:R-:W-:-:S03]  /*1d30*/  IABS R124, R118 ;  /* 0x00000076007c7213 */ /* 0x000fc60000000000 */
[----:B------:R-:W-:-:S04]  /*1d40*/  IMAD.HI.U32 R131, R115, R131, R114 ;  /* 0x0000008373837227 */ /* 0x000fc800078e0072 */
[----:B------:R-:W-:Y:S02]  /*1d50*/  IMAD.MOV.U32 R115, RZ, RZ, 0x4 ;  /* 0x00000004ff737424 */ /* 0x000fe400078e00ff */
[----:B--2---:R-:W-:-:S04]  /*1d60*/  IMAD.HI.U32 R112, R131, R124, RZ ;  /* 0x0000007c83707227 */ /* 0x004fc800078e00ff */
[----:B------:R-:W-:-:S04]  /*1d70*/  IMAD.MOV R113, RZ, RZ, -R112 ;  /* 0x000000ffff717224 */ /* 0x000fc800078e0a70 */
[----:B------:R-:W-:-:S05]  /*1d80*/  IMAD R124, R129, R113, R124 ;  /* 0x00000071817c7224 */ /* 0x000fca00078e027c */
[----:B------:R-:W-:-:S13]  /*1d90*/  ISETP.GT.U32.AND P1, PT, R129, R124, PT ;  /* 0x0000007c8100720c */ /* 0x000fda0003f24070 */
[----:B------:R-:W-:-:S04]  /*1da0*/  @!P1 IADD3 R124, R124, -R129, RZ ;  /* 0x800000817c7c9210 */ /* 0x000fc80007ffe0ff */
[----:B------:R-:W-:-:S13]  /*1db0*/  ISETP.GT.U32.AND P1, PT, R129, R124, PT ;  /* 0x0000007c8100720c */ /* 0x000fda0003f24070 */
[----:B------:R-:W-:-:S04]  /*1dc0*/  @!P1 IMAD.IADD R124, R124, 0x1, -R129 ;  /* 0x000000017c7c9824 */ /* 0x000fc800078e0a81 */
[----:B------:R-:W-:Y:S01]  /*1dd0*/  @!P3 IMAD.MOV R124, RZ, RZ, -R124 ;  /* 0x000000ffff7cb224 */ /* 0x000fe200078e0a7c */
[----:B------:R-:W-:-:S04]  /*1de0*/  @!P4 LOP3.LUT R124, RZ, c[0x0][0x1d4], RZ, 0x33, !PT ;  /* 0x00007500ff7cca12 */ /* 0x000fc800078e33ff */
[----:B------:R-:W-:Y:S02]  /*1df0*/  SHF.R.S32.HI R112, RZ, 0x1f, R124 ;  /* 0x0000001fff707819 */ /* 0x000fe4000001147c */
[----:B------:R-:W-:-:S04]  /*1e00*/  IADD3 R113, P1, R124, R127, RZ ;  /* 0x0000007f7c717210 */ /* 0x000fc80007f3e0ff */
[----:B------:R-:W-:Y:S02]  /*1e10*/  LEA.HI.X.SX32 R114, R127, R112, 0x1, P1 ;  /* 0x000000707f727211 */ /* 0x000fe400008f0eff */
[----:B------:R-:W-:Y:S02]  /*1e20*/  ISETP.GE.AND P1, PT, R118, R17, PT ;  /* 0x000000117600720c */ /* 0x000fe40003f26270 */
[----:B------:R-:W-:-:S04]  /*1e30*/  LEA R112, P3, R113, c[0x0][0x1a8], 0x2 ;  /* 0x00006a0071707a11 */ /* 0x000fc800078610ff */
[----:B------:R-:W-:Y:S01]  /*1e40*/  LEA.HI.X R113, R113, c[0x0][0x1ac], R114, 0x2, P3 ;  /* 0x00006b0071717a11 */ /* 0x000fe200018f1472 */
[----:B------:R-:W-:-:S06]  /*1e50*/  IMAD.WIDE R114, R122, R115, c[0x0][0x230] ;  /* 0x00008c007a727625 */ /* 0x000fcc00078e0273 */
[----:B------:R-:W-:Y:S05]  /*1e60*/  @P1 BRA `(.L_x_916) ;  /* 0x0000019000001947 */ /* 0x000fea0003800000 */
[----:B------:R-:W2:Y:S01]  /*1e70*/  LDG.E R106, [R112.64] ;  /* 0x00000024706a7981 */ /* 0x000ea2000c1e1900 */
        /* <DEDUP_REMOVED lines=14> */
[----:B------:R-:W2:Y:S01]  /*1f60*/  @P5 LDG.E.64 R128, [R78.64] ;  /* 0x000000244e805981 */ /* 0x000ea2000c1e1b00 */
[----:B------:R-:W-:Y:S01]  /*1f70*/  IADD3 R130, P3, R116, R127, RZ ;  /* 0x0000007f74827210 */ /* 0x000fe20007f7e0ff */
[----:B-----5:R-:W-:Y:S02]  /*1f80*/  FADD.FTZ R106, R46, R106 ;  /* 0x0000006a2e6a7221 */ /* 0x020fe40000010000 */
[----:B------:R-:W-:Y:S01]  /*1f90*/  FADD.FTZ R107, R47, R107 ;  /* 0x0000006b2f6b7221 */ /* 0x000fe20000010000 */
[----:B------:R-:W-:Y:S02]  /*1fa0*/  LEA.HI.X.SX32 R127, R127, R120, 0x1, P3 ;  /* 0x000000787f7f7211 */ /* 0x000fe400018f0eff */
[----:B------:R-:W-:-:S04]  /*1fb0*/  LEA R126, P3, R130, c[0x0][0x198], 0x2 ;  /* 0x00006600827e7a11 */ /* 0x000fc800078610ff */
[----:B------:R-:W-:Y:S01]  /*1fc0*/  LEA.HI.X R127, R130, c[0x0][0x19c], R127, 0x2, P3 ;  /* 0x00006700827f7a11 */ /* 0x000fe200018f147f */
[----:B--2---:R-:W-:Y:S02]  /*1fd0*/  @P5 FMUL.FTZ R106, R106, R128 ;  /* 0x000000806a6a5220 */ /* 0x004fe40000410000 */
[----:B------:R-:W-:-:S05]  /*1fe0*/  @P5 FMUL.FTZ R107, R107, R129 ;  /* 0x000000816b6b5220 */ /* 0x000fca0000410000 */
[----:B------:R1:W-:Y:S02]  /*1ff0*/  STG.E.64 [R126.64], R106 ;  /* 0x0000006a7e007986 */ /* 0x0003e4000c101b24 */
.L_x_916:
[----:B------:R-:W-:Y:S05]  /*2000*/  BSYNC B1 ;  /* 0x0000000000017941 */ /* 0x000fea0003800000 */
.L_x_915:
[----:B------:R-:W-:Y:S01]  /*2010*/  BSSY B1, `(.L_x_917) ;  /* 0x000001c000017945 */ /* 0x000fe20003800000 */
[----:B------:R-:W-:Y:S05]  /*2020*/  @P1 BRA `(.L_x_918) ;  /* 0x000001a000001947 */ /* 0x000fea0003800000 */
[----:B------:R-:W2:Y:S01]  /*2030*/  LDG.E R108, [R112.64] ;  /* 0x00000024706c7981 */ /* 0x000ea2000c1e1900 */
[----:B------:R-:W-:-:S05]  /*2040*/  IADD3 R109, R124, c[0x0][0x1d4], RZ ;  /* 0x000075007c6d7a10 */ /* 0x000fca0007ffe0ff */
[----:B-1----:R-:W-:Y:S02]  /*2050*/  IMAD.SHL.U32 R127, R109, 0x4, RZ ;  /* 0x000000046d7f7824 */ /* 0x002fe400078e00ff */
[----:B--2---:R-:W-:-:S04]  /*2060*/  IMAD R108, R108, c[0x0][0x1d8], RZ ;  /* 0x000076006c6c7a24 */ /* 0x004fc800078e02ff */
        /* <DEDUP_REMOVED lines=22> */
.L_x_918:
[----:B------:R-:W-:Y:S05]  /*21d0*/  BSYNC B1 ;  /* 0x0000000000017941 */ /* 0x000fea0003800000 */
.L_x_917:
[----:B------:R-:W-:Y:S01]  /*21e0*/  BSSY B1, `(.L_x_919) ;  /* 0x000001d000017945 */ /* 0x000fe20003800000 */
[----:B------:R-:W-:Y:S05]  /*21f0*/  @P1 BRA `(.L_x_920) ;  /* 0x000001b000001947 */ /* 0x000fea0003800000 */
[----:B------:R-:W2:Y:S01]  /*2200*/  LDG.E R110, [R112.64] ;  /* 0x00000024706e7981 */ /* 0x000ea2000c1e1900 */
[----:B------:R-:W-:-:S04]  /*2210*/  IMAD.MOV.U32 R111, RZ, RZ, c[0x0][0x1d4] ;  /* 0x00007500ff6f7624 */ /* 0x000fc800078e00ff */
[----:B------:R-:W-:-:S05]  /*2220*/  IMAD R111, R111, 0x2, R124 ;  /* 0x000000026f6f7824 */ /* 0x000fca00078e027c */
[----:B-1----:R-:W-:Y:S01]  /*2230*/  SHF.L.U32 R127, R111, 0x2, RZ ;  /* 0x000000026f7f7819 */ /* 0x002fe200000006ff */
        /* <DEDUP_REMOVED lines=13> */
[----:B------:R-:W2:Y:S01]  /*2310*/  @P4 LDG.E.64 R128, [R114.64+0x10] ;  /* 0x0000102472804981 */ /* 0x000ea2000c1e1b00 */
        /* <DEDUP_REMOVED lines=9> */
.L_x_920:
[----:B------:R-:W-:Y:S05]  /*23b0*/  BSYNC B1 ;  /* 0x0000000000017941 */ /* 0x000fea0003800000 */
.L_x_919:
[----:B------:R-:W-:Y:S01]  /*23c0*/  BSSY B1, `(.L_x_921) ;  /* 0x000001d000017945 */ /* 0x000fe20003800000 */
[----:B------:R-:W-:Y:S05]  /*23d0*/  @P1 BRA `(.L_x_922) ;  /* 0x000001b000001947 */ /* 0x000fea0003800000 */
[----:B------:R-:W2:Y:S01]  /*23e0*/  LDG.E R82, [R112.64] ;  /* 0x0000002470527981 */ /* 0x000ea2000c1e1900 */
[----:B------:R-:W-:-:S04]  /*23f0*/  IMAD.MOV.U32 R83, RZ, RZ, c[0x0][0x1d4] ;  /* 0x00007500ff537624 */ /* 0x000fc800078e00ff */
[----:B------:R-:W-:-:S04]  /*2400*/  IMAD R83, R83, 0x3, R124 ;  /* 0x0000000353537824 */ /* 0x000fc800078e027c */
        /* <DEDUP_REMOVED lines=16> */
[----:B0----5:R-:W-:Y:S02]  /*2510*/  FADD.FTZ R82, R52, R82 ;  /* 0x0000005234527221 */ /* 0x021fe40000010000 */
[----:B------:R-:W-:Y:S01]  /*2520*/  FADD.FTZ R83, R53, R83 ;  /* 0x0000005335537221 */ /* 0x000fe20000010000 */
[----:B------:R-:W-:Y:S02]  /*2530*/  LEA.HI.X.SX32 R127, R127, R120, 0x1, P3 ;  /* 0x000000787f7f7211 */ /* 0x000fe400018f0eff */
[----:B------:R-:W-:-:S04]  /*2540*/  LEA R126, P3, R130, c[0x0][0x198], 0x2 ;  /* 0x00006600827e7a11 */ /* 0x000fc800078610ff */
[----:B------:R-:W-:Y:S01]  /*2550*/  LEA.HI.X R127, R130, c[0x0][0x19c], R127, 0x2, P3 ;  /* 0x00006700827f7a11 */ /* 0x000fe200018f147f */
[----:B--2---:R-:W-:Y:S02]  /*2560*/  @P4 FMUL.FTZ R82, R82, R128 ;  /* 0x0000008052524220 */ /* 0x004fe40000410000 */
[----:B------:R-:W-:-:S05]  /*2570*/  @P4 FMUL.FTZ R83, R83, R129 ;  /* 0x0000008153534220 */ /* 0x000fca0000410000 */
[----:B------:R0:W-:Y:S02]  /*2580*/  STG.E.64 [R126.64], R82 ;  /* 0x000000527e007986 */ /* 0x0001e4000c101b24 */
.L_x_922:
[----:B------:R-:W-:Y:S05]  /*2590*/  BSYNC B1 ;  /* 0x0000000000017941 */ /* 0x000fea0003800000 */
.L_x_921:
[----:B------:R-:W-:Y:S01]  /*25a0*/  BSSY B1, `(.L_x_923) ;  /* 0x000001d000017945 */ /* 0x000fe20003800000 */
[----:B------:R-:W-:Y:S05]  /*25b0*/  @P1 BRA `(.L_x_924) ;  /* 0x000001b000001947 */ /* 0x000fea0003800000 */
[----:B------:R-:W2:Y:S01]  /*25c0*/  LDG.E R84, [R112.64] ;  /* 0x0000002470547981 */ /* 0x000ea2000c1e1900 */
[----:B------:R-:W-:-:S05]  /*25d0*/  MOV R85, c[0x0][0x1d4] ;  /* 0x0000750000557a02 */ /* 0x000fca0000000f00 */
[----:B------:R-:W-:-:S04]  /*25e0*/  IMAD R85, R85, 0x4, R124 ;  /* 0x0000000455557824 */ /* 0x000fc800078e027c */
[----:B01----:R-:W-:Y:S02]  /*25f0*/  IMAD.SHL.U32 R127, R85, 0x4, RZ ;  /* 0x00000004557f7824 */ /* 0x003fe400078e00ff */
        /* <DEDUP_REMOVED lines=23> */
.L_x_924:
[----:B------:R-:W-:Y:S05]  /*2770*/  BSYNC B1 ;  /* 0x0000000000017941 */ /* 0x000fea0003800000 */
.L_x_923:
[----:B------:R-:W-:Y:S01]  /*2780*/  BSSY B1, `(.L_x_925) ;  /* 0x000001d000017945 */ /* 0x000fe20003800000 */
[----:B------:R-:W-:Y:S05]  /*2790*/  @P1 BRA `(.L_x_926) ;  /* 0x000001b000001947 */ /* 0x000fea0003800000 */
[----:B------:R-:W2:Y:S01]  /*27a0*/  LDG.E R86, [R112.64] ;  /* 0x0000002470567981 */ /* 0x000ea2000c1e1900 */
[----:B------:R-:W-:-:S04]  /*27b0*/  IMAD.MOV.U32 R87, RZ, RZ, c[0x0][0x1d4] ;  /* 0x00007500ff577624 */ /* 0x000fc800078e00ff */
[----:B------:R-:W-:-:S05]  /*27c0*/  IMAD R87, R87, 0x5, R124 ;  /* 0x0000000557577824 */ /* 0x000fca00078e027c */
[----:B01----:R-:W-:Y:S01]  /*27d0*/  SHF.L.U32 R127, R87, 0x2, RZ ;  /* 0x00000002577f7819 */ /* 0x003fe200000006ff */
        /* <DEDUP_REMOVED lines=23> */
.L_x_926:
[----:B------:R-:W-:Y:S05]  /*2950*/  BSYNC B1 ;  /* 0x0000000000017941 */ /* 0x000fea0003800000 */
.L_x_925:
[----:B------:R-:W-:Y:S01]  /*2960*/  BSSY B1, `(.L_x_927) ;  /* 0x000001d000017945 */ /* 0x000fe20003800000 */
[----:B------:R-:W-:Y:S05]  /*2970*/  @P1 BRA `(.L_x_928) ;  /* 0x000001b000001947 */ /* 0x000fea0003800000 */
[----:B------:R-:W2:Y:S01]  /*2980*/  LDG.E R88, [R112.64] ;  /* 0x0000002470587981 */ /* 0x000ea2000c1e1900 */
[----:B------:R-:W-:-:S04]  /*2990*/  IMAD.MOV.U32 R89, RZ, RZ, c[0x0][0x1d4] ;  /* 0x00007500ff597624 */ /* 0x000fc800078e00ff */
        /* <DEDUP_REMOVED lines=25> */
.L_x_928:
[----:B------:R-:W-:Y:S05]  /*2b30*/  BSYNC B1 ;  /* 0x0000000000017941 */ /* 0x000fea0003800000 */
.L_x_927:
        /* <DEDUP_REMOVED lines=29> */
.L_x_930:
[----:B------:R-:W-:Y:S05]  /*2d10*/  BSYNC B1 ;  /* 0x0000000000017941 */ /* 0x000fea0003800000 */
.L_x_929:
        /* <DEDUP_REMOVED lines=29> */
.L_x_932:
[----:B------:R-:W-:Y:S05]  /*2ef0*/  BSYNC B1 ;  /* 0x0000000000017941 */ /* 0x000fea0003800000 */
.L_x_931:
        /* <DEDUP_REMOVED lines=29> */
.L_x_934:
[----:B------:R-:W-:Y:S05]  /*30d0*/  BSYNC B1 ;  /* 0x0000000000017941 */ /* 0x000fea0003800000 */
.L_x_933:
        /* <DEDUP_REMOVED lines=29> */
.L_x_936:
[----:B------:R-:W-:Y:S05]  /*32b0*/  BSYNC B1 ;  /* 0x0000000000017941 */ /* 0x000fea0003800000 */
.L_x_935:
[----:B------:R-:W-:Y:S01]  /*32c0*/  BSSY B1, `(.L_x_937) ;  /* 0x000001d000017945 */ /* 0x000fe20003800000 */
[----:B------:R-:W-:Y:S05]  /*32d0*/  @P1 BRA `(.L_x_938) ;  /* 0x000001b000001947 */ /* 0x000fea0003800000 */
[----:B------:R-:W2:Y:S01]  /*32e0*/  LDG.E R98, [R112.64] ;  /* 0x0000002470627981 */ /* 0x000ea2000c1e1900 */
[----:B------:R-:W-:-:S04]  /*32f0*/  IMAD.MOV.U32 R99, RZ, RZ, c[0x0][0x1d4] ;  /* 0x00007500ff637624 */ /* 0x000fc800078e00ff */
[----:B------:R-:W-:-:S04]  /*3300*/  IMAD R99, R99, 0xb, R124 ;  /* 0x0000000b63637824 */ /* 0x000fc800078e027c */
[----:B01----:R-:W-:Y:S02]  /*3310*/  IMAD.SHL.U32 R127, R99, 0x4, RZ ;  /* 0x00000004637f7824 */ /* 0x003fe400078e00ff */
        /* <DEDUP_REMOVED lines=23> */
.L_x_938:
[----:B------:R-:W-:Y:S05]  /*3490*/  BSYNC B1 ;  /* 0x0000000000017941 */ /* 0x000fea0003800000 */
.L_x_937:
        /* <DEDUP_REMOVED lines=29> */
.L_x_940:
[----:B------:R-:W-:Y:S05]  /*3670*/  BSYNC B1 ;  /* 0x0000000000017941 */ /* 0x000fea0003800000 */
.L_x_939:
        /* <DEDUP_REMOVED lines=29> */
.L_x_942:
[----:B------:R-:W-:Y:S05]  /*3850*/  BSYNC B1 ;  /* 0x0000000000017941 */ /* 0x000fea0003800000 */
.L_x_941:
        /* <DEDUP_REMOVED lines=29> */
.L_x_944:
[----:B------:R-:W-:Y:S05]  /*3a30*/  BSYNC B1 ;  /* 0x0000000000017941 */ /* 0x000fea0003800000 */
.L_x_943:
        /* <DEDUP_REMOVED lines=29> */
.L_x_946:
[----:B------:R-:W-:Y:S05]  /*3c10*/  BSYNC B1 ;  /* 0x0000000000017941 */ /* 0x000fea0003800000 */
.L_x_945:
[----:B0----5:R-:W-:Y:S01]  /*3c20*/  FMUL.FTZ R113, R4, R108 ;  /* 0x0000006c04717220 */ /* 0x021fe20000410000 */
[----:B------:R-:W-:Y:S01]  /*3c30*/  ISETP.NE.AND P0, PT, R123, RZ, P0 ;  /* 0x000000ff7b00720c */ /* 0x000fe20000705270 */
[----:B------:R-:W-:Y:S01]  /*3c40*/  FMUL.FTZ R112, R5, R109 ;  /* 0x0000006d05707220 */ /* 0x000fe20000410000 */
[----:B-1----:R-:W-:Y:S01]  /*3c50*/  LOP3.LUT R126, R22, 0x1, RZ, 0xc0, !PT ;  /* 0x00000001167e7812 */ /* 0x002fe200078ec0ff */
        /* <DEDUP_REMOVED lines=29> */
[----:B------:R-:W-:-:S04]  /*3e30*/  FFMA.FTZ R112, R45, R81, R112 ;  /* 0x000000512d707223 */ /* 0x000fc80000010070 */
[----:B------:R-:W-:Y:S01]  /*3e40*/  FADD.FTZ R127, R113, R112 ;  /* 0x00000070717f7221 */ /* 0x000fe20000010000 */
[----:B------:R-:W-:Y:S05]  /*3e50*/  BRA.DIV ~URZ, `(.L_x_947) ;  /* 0x000032f27f007947 */ /* 0x000fea000b800000 */
[----:B------:R0:W1:Y:S02]  /*3e60*/  SHFL.BFLY PT, R112, R127, 0x1, 0x1f ;  /* 0x0c201f007f707f89 */ /* 0x00006400000e0000 */
.L_x_1011:
        /* <DEDUP_REMOVED lines=8> */
[----:B------:R-:W-:-:S05]  /*3ef0*/  @P3 IMAD R112, R19, c[0x0][0x220], R23 ;  /* 0x0000880013703a24 */ /* 0x000fca00078e0217 */
[----:B------:R-:W-:Y:S01]  /*3f00*/  @P3 IADD3 R113, R112, -0x1, RZ ;  /* 0xffffffff70713810 */ /* 0x000fe20007ffe0ff */
[----:B------:R-:W-:Y:S02]  /*3f10*/  @P3 IMAD.MOV.U32 R112, RZ, RZ, 0x4 ;  /* 0x00000004ff703424 */ /* 0x000fe400078e00ff */
[----:B------:R-:W-:Y:S02]  /*3f20*/  @P1 IMAD.MOV.U32 R114, RZ, RZ, 0x4 ;  /* 0x00000004ff721424 */ /* 0x000fe400078e00ff */
[----:B------:R-:W-:Y:S02]  /*3f30*/  @P3 IMAD R113, R113, c[0x0][0x220], R118 ;  /* 0x0000880071713a24 */ /* 0x000fe400078e0276 */
[----:B------:R-:W-:-:S04]  /*3f40*/  @P1 IMAD.WIDE R114, R19, R114, c[0x0][0x228] ;  /* 0x00008a0013721625 */ /* 0x000fc800078e0272 */
[----:B------:R-:W-:Y:S02]  /*3f50*/  @P3 IMAD.WIDE R112, R113, R112, c[0x0][0x218] ;  /* 0x0000860071703625 */ /* 0x000fe400078e0270 */
[----:B------:R-:W2:Y:S04]  /*3f60*/  @P1 LDG.E R114, [R114.64] ;  /* 0x0000002472721981 */ /* 0x000ea8000c1e1900 */
[----:B------:R-:W3:Y:S01]  /*3f70*/  @P3 LDG.E R113, [R112.64] ;  /* 0x0000002470713981 */ /* 0x000ee2000c1e1900 */
[C---:B------:R-:W-:Y:S02]  /*3f80*/  @P1 ISETP.GE.AND P4, PT, R118.reuse, R119, PT ;  /* 0x000000777600120c */ /* 0x040fe40003f86270 */
[----:B0-----:R-:W-:Y:S02]  /*3f90*/  @P1 IADD3 R127, R118, 0x1, -R23 ;  /* 0x00000001767f1810 */ /* 0x001fe40007ffe817 */
[----:B------:R-:W-:-:S04]  /*3fa0*/  @P1 SEL R124, R28, RZ, !P4 ;  /* 0x000000ff1c7c1207 */ /* 0x000fc80006000000 */
[----:B------:R-:W-:-:S06]  /*3fb0*/  @P1 IADD3 R127, R124, R127, RZ ;  /* 0x0000007f7c7f1210 */ /* 0x000fcc0007ffe0ff */
[----:B------:R-:W2:Y:S01]  /*3fc0*/  @P1 I2F R127, R127 ;  /* 0x0000007f007f1306 */ /* 0x000ea20000201400 */
[----:B------:R-:W-:Y:S02]  /*3fd0*/  FMUL.FTZ R124, R123, c[0x0][0x1f0] ;  /* 0x00007c007b7c7a20 */ /* 0x000fe40000410000 */
[----:B------:R-:W-:Y:S02]  /*3fe0*/  IMAD.IADD R123, R118, 0x1, -R0 ;  /* 0x00000001767b7824 */ /* 0x000fe400078e0a00 */
[----:B---3--:R-:W-:-:S04]  /*3ff0*/  @P3 FADD.FTZ R124, R124, R113 ;  /* 0x000000717c7c3221 */ /* 0x008fc80000010000 */
[----:B--2---:R-:W-:-:S05]  /*4000*/  @P1 FFMA.FTZ R124, R127, R114, R124 ;  /* 0x000000727f7c1223 */ /* 0x004fca000001007c */
[----:B------:R0:W-:Y:S01]  /*4010*/  STS [R123.X4+0x220], R124 ;  /* 0x0002207c7b007388 */ /* 0x0001e20000004800 */
[----:B------:R-:W-:-:S03]  /*4020*/  @!P0 FMNMX.FTZ R27, R27, R124, !PT ;  /* 0x0000007c1b1b8209 */ /* 0x000fc60007810000 */
.L_x_949:
[----:B------:R-:W-:Y:S05]  /*4030*/  BSYNC B1 ;  /* 0x0000000000017941 */ /* 0x000fea0003800000 */
.L_x_948:
[----:B------:R-:W-:-:S04]  /*4040*/  IADD3 R118, R118, 0x40, RZ ;  /* 0x0000004076767810 */ /* 0x000fc80007ffe0ff */
[----:B------:R-:W-:-:S13]  /*4050*/  ISETP.GE.AND P0, PT, R118, R29, PT ;  /* 0x0000001d7600720c */ /* 0x000fda0003f06270 */
[----:B0-----:R-:W-:Y:S01]  /*4060*/  @P0 CALL.REL.NOINC `(.L_x_914) ;  /* 0x0000001000000944 */ /* 0x001fe20003c00000 */
[----:B------:R-:W-:Y:S05]  /*4070*/  BRA `(.L_x_950) ;  /* 0xffffdb8000007947 */ /* 0x000fea000383ffff */
.L_x_914:
[----:B------:R-:W-:Y:S05]  /*4080*/  BSYNC B0 ;  /* 0x0000000000007941 */ /* 0x000fea0003800000 */
.L_x_913:
[----:B------:R-:W-:Y:S05]  /*4090*/  BRA.DIV ~URZ, `(.L_x_951) ;  /* 0x000031327f007947 */ /* 0x000fea000b800000 */
[----:B------:R1:W2:Y:S02]  /*40a0*/  SHFL.BFLY PT, R2, R27, 0x10, 0x1f ;  /* 0x0e001f001b027f89 */ /* 0x0002a400000e0000 */
.L_x_1012:
[----:B-12---:R-:W-:Y:S01]  /*40b0*/  FMNMX.FTZ R27, R2, R27, !PT ;  /* 0x0000001b021b7209 */ /* 0x006fe20007810000 */
[----:B------:R-:W-:Y:S05]  /*40c0*/  BRA.DIV ~URZ, `(.L_x_952) ;  /* 0x000031827f007947 */ /* 0x000fea000b800000 */
[----:B------:R-:W1:Y:S02]  /*40d0*/  SHFL.BFLY PT, R2, R27, 0x8, 0x1f ;  /* 0x0d001f001b027f89 */ /* 0x000e6400000e0000 */
[----:B-1----:R-:W-:-:S05]  /*40e0*/  FMNMX.FTZ R2, R27, R2, !PT ;  /* 0x000000021b027209 */ /* 0x002fca0007810000 */
[----:B------:R-:W1:Y:S02]  /*40f0*/  SHFL.BFLY PT, R3, R2, 0x4, 0x1f ;  /* 0x0c801f0002037f89 */ /* 0x000e6400000e0000 */
[----:B-1----:R-:W-:-:S05]  /*4100*/  FMNMX.FTZ R3, R2, R3, !PT ;  /* 0x0000000302037209 */ /* 0x002fca0007810000 */
[----:B0-----:R0:W1:Y:S02]  /*4110*/  SHFL.BFLY PT, R4, R3, 0x2, 0x1f ;  /* 0x0c401f0003047f89 */ /* 0x00106400000e0000 */
.L_x_1013:
[----:B------:R-:W-:Y:S01]  /*4120*/  SHF.R.S32.HI R7, RZ, 0x1f, R22 ;  /* 0x0000001fff077819 */ /* 0x000fe20000011416 */
[----:B------:R-:W-:Y:S01]  /*4130*/  WARPSYNC 0xffffffff ;  /* 0xffffffff00007948 */ /* 0x000fe20003800000 */
[----:B01----:R-:W-:Y:S02]  /*4140*/  FMNMX.FTZ R3, R4, R3, !PT ;  /* 0x0000000304037209 */ /* 0x003fe40007810000 */
[----:B------:R-:W-:-:S04]  /*4150*/  LEA.HI R2, R7, R22, RZ, 0x5 ;  /* 0x0000001607027211 */ /* 0x000fc800078f28ff */
[----:B------:R-:W-:-:S05]  /*4160*/  LOP3.LUT R5, R2, 0xffffffe0, RZ, 0xc0, !PT ;  /* 0xffffffe002057812 */ /* 0x000fca00078ec0ff */
[----:B------:R-:W-:-:S05]  /*4170*/  IMAD.IADD R5, R22, 0x1, -R5 ;  /* 0x0000000116057824 */ /* 0x000fca00078e0a05 */
[----:B------:R-:W-:-:S13]  /*4180*/  ISETP.NE.AND P0, PT, R5, RZ, PT ;  /* 0x000000ff0500720c */ /* 0x000fda0003f05270 */
[----:B------:R-:W-:-:S05]  /*4190*/  @!P0 SHF.R.S32.HI R2, RZ, 0x5, R2 ;  /* 0x00000005ff028819 */ /* 0x000fca0000011402 */
[----:B------:R0:W-:Y:S02]  /*41a0*/  @!P0 STS [R2.X4], R3 ;  /* 0x0000000302008388 */ /* 0x0001e40000004800 */
[----:B------:R-:W-:Y:S01]  /*41b0*/  BAR.SYNC.DEFER_BLOCKING 0x0 ;  /* 0x0000000000007b1d */ /* 0x000fe20000010000 */
[----:B------:R-:W-:Y:S01]  /*41c0*/  ISETP.GT.AND P0, PT, R5, 0x3, PT ;  /* 0x000000030500780c */ /* 0x000fe20003f04270 */
[----:B0-----:R-:W-:Y:S01]  /*41d0*/  IMAD.MOV.U32 R2, RZ, RZ, -0x800001 ;  /* 0xff7fffffff027424 */ /* 0x001fe200078e00ff */
[----:B------:R-:W-:Y:S01]  /*41e0*/  HFMA2.MMA R6, -RZ, RZ, 0, 0 ;  /* 0x00000000ff067435 */ /* 0x000fe200000001ff */
[----:B------:R-:W-:Y:S02]  /*41f0*/  IMAD.IADD R9, R22, 0x1, R0 ;  /* 0x0000000116097824 */ /* 0x000fe400078e0200 */
[----:B------:R-:W-:Y:S03]  /*4200*/  BSSY B0, `(.L_x_953) ;  /* 0x000007a000007945 */ /* 0x000fe60003800000 */
[----:B------:R-:W-:-:S05]  /*4210*/  ISETP.GE.AND P1, PT, R9, R23, PT ;  /* 0x000000170900720c */ /* 0x000fca0003f26270 */
[----:B------:R-:W0:Y:S04]  /*4220*/  @!P0 LDS R2, [R5.X4] ;  /* 0x0000000005028984 */ /* 0x000e280000004800 */
[----:B0-----:R-:W0:Y:S02]  /*4230*/  SHFL.BFLY PT, R3, R2, 0x2, 0x1f ;  /* 0x0c401f0002037f89 */ /* 0x001e2400000e0000 */
        /* <DEDUP_REMOVED lines=8> */
[----:B0-----:R-:W-:Y:S01]  /*42c0*/  IADD3 R4, -R22, R23, R2 ;  /* 0x0000001716047210 */ /* 0x001fe20007ffe102 */
[----:B------:R-:W-:-:S03]  /*42d0*/  IMAD.MOV.U32 R8, RZ, RZ, R9 ;  /* 0x000000ffff087224 */ /* 0x000fc600078e0009 */
[----:B------:R-:W-:-:S04]  /*42e0*/  LEA.HI R2, R4, 0x1, RZ, 0x19 ;  /* 0x0000000104027811 */ /* 0x000fc800078fc8ff */
[----:B------:R-:W-:-:S13]  /*42f0*/  LOP3.LUT P0, R2, R2, 0x3, RZ, 0xc0, !PT ;  /* 0x0000000302027812 */ /* 0x000fda000780c0ff */
[----:B------:R-:W-:Y:S05]  /*4300*/  @!P0 BRA `(.L_x_956) ;  /* 0x0000020000008947 */ /* 0x000fea0003800000 */
[----:B------:R-:W-:Y:S01]  /*4310*/  IMAD R12, R26, c[0x0][0x1d4], RZ ;  /* 0x000075001a0c7a24 */ /* 0x000fe200078e02ff */
[--C-:B------:R-:W-:Y:S01]  /*4320*/  SHF.R.S32.HI R3, RZ, 0x1f, R9.reuse ;  /* 0x0000001fff037819 */ /* 0x100fe20000011409 */
[----:B------:R-:W-:Y:S01]  /*4330*/  IMAD.MOV.U32 R5, RZ, RZ, R2 ;  /* 0x000000ffff057224 */ /* 0x000fe200078e0002 */
[----:B------:R-:W-:Y:S01]  /*4340*/  ISETP.NE.U32.AND P0, PT, RZ, c[0x0][0x200], PT ;  /* 0x00008000ff007a0c */ /* 0x000fe20003f05070 */
[--C-:B------:R-:W-:Y:S01]  /*4350*/  IMAD.MOV.U32 R8, RZ, RZ, R9.reuse ;  /* 0x000000ffff087224 */ /* 0x100fe200078e0009 */
[----:B------:R-:W-:Y:S02]  /*4360*/  SHF.R.S32.HI R6, RZ, 0x1f, R12 ;  /* 0x0000001fff067819 */ /* 0x000fe4000001140c */
[----:B------:R-:W-:Y:S02]  /*4370*/  IADD3 R12, P3, P4, R12, c[0x0][0x200], R9 ;  /* 0x000080000c0c7a10 */ /* 0x000fe40007c7e009 */
[----:B------:R-:W-:Y:S02]  /*4380*/  ISETP.NE.AND.EX P0, PT, RZ, c[0x0][0x204], PT, P0 ;  /* 0x00008100ff007a0c */ /* 0x000fe40003f05300 */
[----:B------:R-:W-:-:S02]  /*4390*/  IADD3.X R3, R6, c[0x0][0x204], R3, P3, P4 ;  /* 0x0000810006037a10 */ /* 0x000fc40001fe8403 */
[----:B------:R-:W-:Y:S02]  /*43a0*/  LEA R10, R22, 0x220, 0x2 ;  /* 0x00000220160a7811 */ /* 0x000fe400078e10ff */
[----:B------:R-:W-:-:S06]  /*43b0*/  MOV R6, RZ ;  /* 0x000000ff00067202 */ /* 0x000fcc0000000f00 */
.L_x_960:
[----:B------:R-:W-:Y:S01]  /*43c0*/  BSSY B2, `(.L_x_957) ;  /* 0x000000b000027945 */ /* 0x000fe20003800000 */
[----:B0-----:R-:W-:Y:S05]  /*43d0*/  @!P0 BRA `(.L_x_958) ;  /* 0x0000005000008947 */ /* 0x001fea0003800000 */
[----:B------:R-:W-:-:S06]  /*43e0*/  IMAD.MOV.U32 R2, RZ, RZ, R12 ;  /* 0x000000ffff027224 */ /* 0x000fcc00078e000c */
[----:B------:R-:W2:Y:S01]  /*43f0*/  LDG.E.U8 R2, [R2.64] ;  /* 0x0000002402027981 */ /* 0x000ea2000c1e1100 */
[----:B------:R-:W-:Y:S01]  /*4400*/  IMAD.MOV.U32 R11, RZ, RZ, RZ ;  /* 0x000000ffff0b7224 */ /* 0x000fe200078e00ff */
[----:B--2---:R-:W-:-:S13]  /*4410*/  ISETP.NE.AND P3, PT, R2, RZ, PT ;  /* 0x000000ff0200720c */ /* 0x004fda0003f65270 */
[----:B------:R-:W-:Y:S05]  /*4420*/  @P3 BRA `(.L_x_959) ;  /* 0x0000004000003947 */ /* 0x000fea0003800000 */
.L_x_958:
[----:B------:R-:W0:Y:S02]  /*4430*/  LDS R2, [R10] ;  /* 0x000000000a027984 */ /* 0x000e240000000800 */
[----:B01----:R-:W-:-:S04]  /*4440*/  FADD.FTZ R2, -R14, R2 ;  /* 0x000000020e027221 */ /* 0x003fc80000010100 */
[----:B------:R-:W-:-:S04]  /*4450*/  FMUL.FTZ R2, R2, 1.4426950216293334961 ;  /* 0x3fb8aa3b02027820 */ /* 0x000fc80000410000 */
[----:B------:R0:W1:Y:S03]  /*4460*/  MUFU.EX2 R11, R2 ;  /* 0x00000002000b7308 */ /* 0x0000660000000800 */
.L_x_959:
[----:B------:R-:W-:Y:S05]  /*4470*/  BSYNC B2 ;  /* 0x0000000000027941 */ /* 0x000fea0003800000 */
.L_x_957:
[----:B------:R-:W-:Y:S01]  /*4480*/  IADD3 R5, R5, -0x1, RZ ;  /* 0xffffffff05057810 */ /* 0x000fe20007ffe0ff */
[----:B-1----:R1:W-:Y:S01]  /*4490*/  STS [R10], R11 ;  /* 0x0000000b0a007388 */ /* 0x0023e20000000800 */
[----:B------:R-:W-:Y:S01]  /*44a0*/  IADD3 R12, P4, R12, 0x80, RZ ;  /* 0x000000800c0c7810 */ /* 0x000fe20007f9e0ff */
[----:B------:R-:W-:Y:S01]  /*44b0*/  FADD.FTZ R6, R11, R6 ;  /* 0x000000060b067221 */ /* 0x000fe20000010000 */
[----:B------:R-:W-:Y:S02]  /*44c0*/  ISETP.NE.AND P3, PT, R5, RZ, PT ;  /* 0x000000ff0500720c */ /* 0x000fe40003f65270 */
[----:B------:R-:W-:Y:S02]  /*44d0*/  IADD3 R8, R8, 0x80, RZ ;  /* 0x0000008008087810 */ /* 0x000fe40007ffe0ff */
[----:B------:R-:W-:Y:S02]  /*44e0*/  IADD3.X R3, RZ, R3, RZ, P4, !PT ;  /* 0x00000003ff037210 */ /* 0x000fe400027fe4ff */
[----:B-1----:R-:W-:-:S07]  /*44f0*/  IADD3 R10, R10, 0x200, RZ ;  /* 0x000002000a0a7810 */ /* 0x002fce0007ffe0ff */
[----:B------:R-:W-:Y:S05]  /*4500*/  @P3 BRA `(.L_x_960) ;  /* 0xfffffeb000003947 */ /* 0x000fea000383ffff */
.L_x_956:
[----:B------:R-:W-:Y:S05]  /*4510*/  BSYNC B1 ;  /* 0x0000000000017941 */ /* 0x000fea0003800000 */
.L_x_955:
[----:B------:R-:W-:-:S13]  /*4520*/  ISETP.GE.U32.AND P0, PT, R4, 0x180, PT ;  /* 0x000001800400780c */ /* 0x000fda0003f06070 */
[----:B------:R-:W-:Y:S05]  /*4530*/  @!P0 BRA `(.L_x_954) ;  /* 0x0000046000008947 */ /* 0x000fea0003800000 */
[----:B------:R-:W-:Y:S01]  /*4540*/  LEA R3, R8, 0x400, 0x2 ;  /* 0x0000040008037811 */ /* 0x000fe200078e10ff */
[----:B------:R-:W-:Y:S01]  /*4550*/  IMAD R5, R26, c[0x0][0x1d4], RZ ;  /* 0x000075001a057a24 */ /* 0x000fe200078e02ff */
[----:B------:R-:W-:Y:S02]  /*4560*/  ISETP.NE.U32.AND P0, PT, RZ, c[0x0][0x200], PT ;  /* 0x00008000ff007a0c */ /* 0x000fe40003f05070 */
[----:B0-----:R-:W-:Y:S01]  /*4570*/  SHF.R.S32.HI R2, RZ, 0x1f, R8 ;  /* 0x0000001fff027819 */ /* 0x001fe20000011408 */
[----:B------:R-:W-:Y:S01]  /*4580*/  IMAD R3, R0, -0x4, R3 ;  /* 0xfffffffc00037824 */ /* 0x000fe200078e0203 */
[--C-:B------:R-:W-:Y:S02]  /*4590*/  SHF.R.S32.HI R11, RZ, 0x1f, R5.reuse ;  /* 0x0000001fff0b7819 */ /* 0x100fe40000011405 */
[----:B------:R-:W-:Y:S02]  /*45a0*/  IADD3 R10, P3, P4, R8, c[0x0][0x200], R5 ;  /* 0x00008000080a7a10 */ /* 0x000fe40007c7e005 */
[----:B------:R-:W-:-:S02]  /*45b0*/  ISETP.NE.AND.EX P0, PT, RZ, c[0x0][0x204], PT, P0 ;  /* 0x00008100ff007a0c */ /* 0x000fc40003f05300 */
[----:B------:R-:W-:Y:S02]  /*45c0*/  IADD3.X R11, R2, c[0x0][0x204], R11, P3, P4 ;  /* 0x00008100020b7a10 */ /* 0x000fe40001fe840b */
[----:B------:R-:W-:-:S05]  /*45d0*/  IADD3 R4, R3, 0x220, RZ ;  /* 0x0000022003047810 */ /* 0x000fca0007ffe0ff */
.L_x_973:
[----:B------:R-:W-:Y:S01]  /*45e0*/  BSSY B1, `(.L_x_961) ;  /* 0x000000c000017945 */ /* 0x000fe20003800000 */
[----:B------:R-:W-:Y:S02]  /*45f0*/  IMAD.MOV.U32 R2, RZ, RZ, R10 ;  /* 0x000000ffff027224 */ /* 0x000fe400078e000a */
[----:B------:R-:W-:Y:S01]  /*4600*/  IMAD.MOV.U32 R3, RZ, RZ, R11 ;  /* 0x000000ffff037224 */ /* 0x000fe200078e000b */
[----:B------:R-:W-:Y:S05]  /*4610*/  @!P0 BRA `(.L_x_962) ;  /* 0x0000004000008947 */ /* 0x000fea0003800000 */
[----:B------:R-:W2:Y:S02]  /*4620*/  LDG.E.U8 R5, [R2.64] ;  /* 0x0000002402057981 */ /* 0x000ea4000c1e1100 */
[----:B--2---:R-:W-:-:S13]  /*4630*/  ISETP.NE.AND P3, PT, R5, RZ, PT ;  /* 0x000000ff0500720c */ /* 0x004fda0003f65270 */
[----:B------:R-:W-:Y:S01]  /*4640*/  @P3 IMAD.MOV.U32 R5, RZ, RZ, RZ ;  /* 0x000000ffff053224 */ /* 0x000fe200078e00ff */
[----:B------:R-:W-:Y:S05]  /*4650*/  @P3 BRA `(.L_x_963) ;  /* 0x0000004000003947 */ /* 0x000fea0003800000 */
.L_x_962:
[----:B------:R-:W0:Y:S02]  /*4660*/  LDS R5, [R4+-0x400] ;  /* 0xfffc000004057984 */ /* 0x000e240000000800 */
[----:B01----:R-:W-:-:S04]  /*4670*/  FADD.FTZ R5, -R14, R5 ;  /* 0x000000050e057221 */ /* 0x003fc80000010100 */
[----:B------:R-:W-:-:S06]  /*4680*/  FMUL.FTZ R5, R5, 1.4426950216293334961 ;  /* 0x3fb8aa3b05057820 */ /* 0x000fcc0000410000 */
[----:B------:R-:W0:Y:S02]  /*4690*/  MUFU.EX2 R5, R5 ;  /* 0x0000000500057308 */ /* 0x000e240000000800 */
.L_x_963:
[----:B------:R-:W-:Y:S05]  /*46a0*/  BSYNC B1 ;  /* 0x0000000000017941 */ /* 0x000fea0003800000 */
.L_x_961:
[----:B0-----:R0:W-:Y:S01]  /*46b0*/  STS [R4+-0x400], R5 ;  /* 0xfffc000504007388 */ /* 0x0011e20000000800 */
[----:B------:R-:W-:Y:S01]  /*46c0*/  BSSY B1, `(.L_x_964) ;  /* 0x000000b000017945 */ /* 0x000fe20003800000 */
[----:B------:R-:W-:Y:S01]  /*46d0*/  FADD.FTZ R6, R5, R6 ;  /* 0x0000000605067221 */ /* 0x000fe20000010000 */
[----:B------:R-:W-:Y:S05]  /*46e0*/  @!P0 BRA `(.L_x_965) ;  /* 0x0000004000008947 */ /* 0x000fea0003800000 */
[----:B0-----:R-:W2:Y:S02]  /*46f0*/  LDG.E.U8 R5, [R2.64+0x80] ;  /* 0x0000802402057981 */ /* 0x001ea4000c1e1100 */
[----:B--2---:R-:W-:-:S13]  /*4700*/  ISETP.NE.AND P3, PT, R5, RZ, PT ;  /* 0x000000ff0500720c */ /* 0x004fda0003f65270 */
[----:B------:R-:W-:Y:S01]  /*4710*/  @P3 MOV R5, RZ ;  /* 0x000000ff00053202 */ /* 0x000fe20000000f00 */
[----:B------:R-:W-:Y:S05]  /*4720*/  @P3 BRA `(.L_x_966) ;  /* 0x0000004000003947 */ /* 0x000fea0003800000 */
.L_x_965:
[----:B0-----:R-:W0:Y:S02]  /*4730*/  LDS R5, [R4+-0x200] ;  /* 0xfffe000004057984 */ /* 0x001e240000000800 */
[----:B01----:R-:W-:-:S04]  /*4740*/  FADD.FTZ R5, -R14, R5 ;  /* 0x000000050e057221 */ /* 0x003fc80000010100 */
[----:B------:R-:W-:-:S06]  /*4750*/  FMUL.FTZ R5, R5, 1.4426950216293334961 ;  /* 0x3fb8aa3b05057820 */ /* 0x000fcc0000410000 */
[----:B------:R-:W0:Y:S02]  /*4760*/  MUFU.EX2 R5, R5 ;  /* 0x0000000500057308 */ /* 0x000e240000000800 */
.L_x_966:
[----:B------:R-:W-:Y:S05]  /*4770*/  BSYNC B1 ;  /* 0x0000000000017941 */ /* 0x000fea0003800000 */
.L_x_964:
[----:B0-----:R0:W-:Y:S01]  /*4780*/  STS [R4+-0x200], R5 ;  /* 0xfffe000504007388 */ /* 0x0011e20000000800 */
[----:B------:R-:W-:Y:S01]  /*4790*/  BSSY B1, `(.L_x_967) ;  /* 0x000000b000017945 */ /* 0x000fe20003800000 */
[----:B------:R-:W-:Y:S01]  /*47a0*/  FADD.FTZ R6, R6, R5 ;  /* 0x0000000506067221 */ /* 0x000fe20000010000 */
[----:B------:R-:W-:Y:S05]  /*47b0*/  @!P0 BRA `(.L_x_968) ;  /* 0x0000004000008947 */ /* 0x000fea0003800000 */
[----:B0-----:R-:W2:Y:S02]  /*47c0*/  LDG.E.U8 R5, [R2.64+0x100] ;  /* 0x0001002402057981 */ /* 0x001ea4000c1e1100 */
[----:B--2---:R-:W-:Y:S01]  /*47d0*/  ISETP.NE.AND P3, PT, R5, RZ, PT ;  /* 0x000000ff0500720c */ /* 0x004fe20003f65270 */
[----:B------:R-:W-:-:S12]  /*47e0*/  IMAD.MOV.U32 R5, RZ, RZ, RZ ;  /* 0x000000ffff057224 */ /* 0x000fd800078e00ff */
[----:B------:R-:W-:Y:S05]  /*47f0*/  @P3 BRA `(.L_x_969) ;  /* 0x0000004000003947 */ /* 0x000fea0003800000 */
.L_x_968:
[----:B0-----:R-:W0:Y:S02]  /*4800*/  LDS R5, [R4] ;  /* 0x0000000004057984 */ /* 0x001e240000000800 */
[----:B01----:R-:W-:-:S04]  /*4810*/  FADD.FTZ R5, -R14, R5 ;  /* 0x000000050e057221 */ /* 0x003fc80000010100 */
[----:B------:R-:W-:-:S06]  /*4820*/  FMUL.FTZ R5, R5, 1.4426950216293334961 ;  /* 0x3fb8aa3b05057820 */ /* 0x000fcc0000410000 */
[----:B------:R-:W0:Y:S02]  /*4830*/  MUFU.EX2 R5, R5 ;  /* 0x0000000500057308 */ /* 0x000e240000000800 */
.L_x_969:
[----:B------:R-:W-:Y:S05]  /*4840*/  BSYNC B1 ;  /* 0x0000000000017941 */ /* 0x000fea0003800000 */
.L_x_967:
        /* <DEDUP_REMOVED lines=8> */
.L_x_971:
[----:B0-----:R-:W0:Y:S02]  /*48d0*/  LDS R5, [R4+0x200] ;  /* 0x0002000004057984 */ /* 0x001e240000000800 */
[----:B01----:R-:W-:-:S04]  /*48e0*/  FADD.FTZ R5, -R14, R5 ;  /* 0x000000050e057221 */ /* 0x003fc80000010100 */
[----:B------:R-:W-:-:S06]  /*48f0*/  FMUL.FTZ R5, R5, 1.4426950216293334961 ;  /* 0x3fb8aa3b05057820 */ /* 0x000fcc0000410000 */
[----:B------:R-:W0:Y:S02]  /*4900*/  MUFU.EX2 R5, R5 ;  /* 0x0000000500057308 */ /* 0x000e240000000800 */
.L_x_972:
[----:B------:R-:W-:Y:S05]  /*4910*/  BSYNC B1 ;  /* 0x0000000000017941 */ /* 0x000fea0003800000 */
.L_x_970:
        /* <DEDUP_REMOVED lines=8> */
.L_x_954:
[----:B------:R-:W-:Y:S05]  /*49a0*/  BSYNC B0 ;  /* 0x0000000000007941 */ /* 0x000fea0003800000 */
.L_x_953:
[----:B------:R-:W2:Y:S01]  /*49b0*/  SHFL.BFLY PT, R3, R6, 0x10, 0x1f ;  /* 0x0e001f0006037f89 */ /* 0x000ea200000e0000 */
[----:B------:R-:W-:-:S04]  /*49c0*/  LOP3.LUT P0, R8, R22, 0x1f, RZ, 0xc0, !PT ;  /* 0x0000001f16087812 */ /* 0x000fc8000780c0ff */
[----:B------:R-:W-:Y:S01]  /*49d0*/  ISETP.GT.U32.AND P3, PT, R8, 0x3, PT ;  /* 0x000000030800780c */ /* 0x000fe20003f64070 */
[----:B--2---:R-:W-:-:S08]  /*49e0*/  FADD.FTZ R3, R3, R6 ;  /* 0x0000000603037221 */ /* 0x004fd00000010000 */
[----:B------:R-:W-:Y:S01]  /*49f0*/  @!P0 SHF.R.U32.HI R6, RZ, 0x3, R22 ;  /* 0x00000003ff068819 */ /* 0x000fe20000011616 */
[----:B0-----:R-:W0:Y:S03]  /*4a00*/  SHFL.BFLY PT, R2, R3, 0x8, 0x1f ;  /* 0x0d001f0003027f89 */ /* 0x001e2600000e0000 */
        /* <DEDUP_REMOVED lines=15> */
[----:B------:R0:W2:Y:S01]  /*4b00*/  SHFL.IDX PT, R4, R3, RZ, 0x1f ;  /* 0x00001fff03047589 */ /* 0x0000a200000e0000 */
[----:B------:R-:W-:Y:S05]  /*4b10*/  @P1 BRA.U `(.L_x_974) ;  /* 0x000004a100001947 */ /* 0x000fea0003800000 */
[----:B------:R-:W3:Y:S01]  /*4b20*/  LDC.U8 R12, c[0x0][0x26c] ;  /* 0x00009b00ff0c7b82 */ /* 0x000ee20000000000 */
[----:B------:R-:W-:Y:S01]  /*4b30*/  BSSY B0, `(.L_x_974) ;  /* 0x0000048000007945 */ /* 0x000fe20003800000 */
[----:B---3--:R-:W-:-:S13]  /*4b40*/  ISETP.NE.AND P0, PT, R12, RZ, PT ;  /* 0x000000ff0c00720c */ /* 0x008fda0003f05270 */
[----:B------:R-:W-:Y:S01]  /*4b50*/  @P0 MOV R2, c[0x0][0x268] ;  /* 0x00009a0000020a02 */ /* 0x000fe20000000f00 */
[----:B0-----:R-:W-:-:S04]  /*4b60*/  @P0 IMAD R3, R26, c[0x0][0x1d8], R19 ;  /* 0x000076001a030a24 */ /* 0x001fc800078e0213 */
[----:B------:R-:W-:-:S04]  /*4b70*/  @P0 IMAD R2, R3, R2, c[0x0][0x1ec] ;  /* 0x00007b0003020624 */ /* 0x000fc800078e0202 */
[----:B------:R-:W-:Y:S02]  /*4b80*/  @P0 IMAD R5, R2, c[0x0][0x1d4], RZ ;  /* 0x0000750002050a24 */ /* 0x000fe400078e02ff */
[----:B------:R-:W-:Y:S02]  /*4b90*/  CS2R R2, SRZ ;  /* 0x0000000000027805 */ /* 0x000fe4000001ff00 */
[--C-:B------:R-:W-:Y:S01]  /*4ba0*/  @P0 IMAD.MOV.U32 R2, RZ, RZ, R5.reuse ;  /* 0x000000ffff020224 */ /* 0x100fe200078e0005 */
[----:B------:R-:W-:Y:S01]  /*4bb0*/  @P0 SHF.R.S32.HI R3, RZ, 0x1f, R5 ;  /* 0x0000001fff030819 */ /* 0x000fe20000011405 */
[----:B------:R-:W-:Y:S05]  /*4bc0*/  @P1 BRA `(.L_x_975) ;  /* 0x000003e000001947 */ /* 0x000fea0003800000 */
[----:B------:R-:W-:Y:S01]  /*4bd0*/  LOP3.LUT R5, RZ, R0, RZ, 0x33, !PT ;  /* 0x00000000ff057212 */ /* 0x000fe200078e33ff */
[----:B--2---:R-:W-:Y:S01]  /*4be0*/  FADD.FTZ R4, R4, 9.9999999747524270788e-07 ;  /* 0x358637bd04047421 */ /* 0x004fe20000010000 */
[----:B------:R-:W-:Y:S02]  /*4bf0*/  BSSY B1, `(.L_x_976) ;  /* 0x0000019000017945 */ /* 0x000fe40003800000 */
[----:B------:R-:W-:Y:S01]  /*4c00*/  IADD3 R5, -R22, R23, R5 ;  /* 0x0000001716057210 */ /* 0x000fe20007ffe105 */
[----:B------:R0:W2:Y:S03]  /*4c10*/  MUFU.RCP R13, R4 ;  /* 0x00000004000d7308 */ /* 0x0000a60000001000 */
[----:B------:R-:W-:-:S02]  /*4c20*/  LEA.HI R6, R5, 0x1, RZ, 0x19 ;  /* 0x0000000105067811 */ /* 0x000fc400078fc8ff */
[----:B------:R-:W-:Y:S02]  /*4c30*/  ISETP.GE.U32.AND P1, PT, R5, 0x180, PT ;  /* 0x000001800500780c */ /* 0x000fe40003f26070 */
[----:B------:R-:W-:-:S13]  /*4c40*/  LOP3.LUT P3, R6, R6, 0x3, RZ, 0xc0, !PT ;  /* 0x0000000306067812 */ /* 0x000fda000786c0ff */
[----:B------:R-:W-:Y:S05]  /*4c50*/  @!P3 BRA `(.L_x_977) ;  /* 0x000001200000b947 */ /* 0x000fea0003800000 */
[----:B0-2---:R-:W-:Y:S02]  /*4c60*/  IADD3 R11, P3, R9, R2, RZ ;  /* 0x00000002090b7210 */ /* 0x005fe40007f7e0ff */
[----:B------:R-:W-:Y:S02]  /*4c70*/  LEA R8, R22, 0x220, 0x2 ;  /* 0x0000022016087811 */ /* 0x000fe400078e10ff */
[----:B------:R-:W-:Y:S02]  /*4c80*/  LEA R10, P4, R11, c[0x0][0x260], 0x2 ;  /* 0x000098000b0a7a11 */ /* 0x000fe400078810ff */
[----:B------:R-:W-:-:S04]  /*4c90*/  LEA.HI.X.SX32 R4, R9, R3, 0x1, P3 ;  /* 0x0000000309047211 */ /* 0x000fc800018f0eff */
[----:B------:R-:W-:-:S04]  /*4ca0*/  LEA.HI.X R11, R11, c[0x0][0x264], R4, 0x2, P4 ;  /* 0x000099000b0b7a11 */ /* 0x000fc800020f1404 */
.L_x_978:
[----:B--2---:R-:W0:Y:S01]  /*4cb0*/  LDS R4, [R8] ;  /* 0x0000000008047984 */ /* 0x004e220000000800 */
[----:B------:R-:W-:Y:S01]  /*4cc0*/  @P0 IMAD.MOV.U32 R5, RZ, RZ, R11 ;  /* 0x000000ffff050224 */ /* 0x000fe200078e000b */
[----:B------:R-:W-:Y:S02]  /*4cd0*/  IADD3 R6, R6, -0x1, RZ ;  /* 0xffffffff06067810 */ /* 0x000fe40007ffe0ff */
[----:B------:R-:W-:Y:S02]  /*4ce0*/  IADD3 R9, R9, 0x80, RZ ;  /* 0x0000008009097810 */ /* 0x000fe40007ffe0ff */
[----:B------:R-:W-:Y:S01]  /*4cf0*/  ISETP.NE.AND P4, PT, R6, RZ, PT ;  /* 0x000000ff0600720c */ /* 0x000fe20003f85270 */
[----:B0-----:R-:W-:Y:S02]  /*4d00*/  FMUL.FTZ R15, R4, R13 ;  /* 0x0000000d040f7220 */ /* 0x001fe40000410000 */
[----:B------:R-:W-:Y:S01]  /*4d10*/  @P0 IMAD.MOV.U32 R4, RZ, RZ, R10 ;  /* 0x000000ffff040224 */ /* 0x000fe200078e000a */
[----:B------:R-:W-:-:S02]  /*4d20*/  IADD3 R10, P3, R10, 0x200, RZ ;  /* 0x000002000a0a7810 */ /* 0x000fc40007f7e0ff */
[----:B------:R0:W-:Y:S02]  /*4d30*/  STS [R8], R15 ;  /* 0x0000000f08007388 */ /* 0x0001e40000000800 */
[----:B------:R-:W-:Y:S02]  /*4d40*/  IADD3.X R11, RZ, R11, RZ, P3, !PT ;  /* 0x0000000bff0b7210 */ /* 0x000fe40001ffe4ff */
[----:B------:R2:W-:Y:S01]  /*4d50*/  @P0 STG.E [R4.64], R15 ;  /* 0x0000000f04000986 */ /* 0x0005e2000c101924 */
[----:B0-----:R-:W-:Y:S02]  /*4d60*/  IADD3 R8, R8, 0x200, RZ ;  /* 0x0000020008087810 */ /* 0x001fe40007ffe0ff */
[----:B------:R-:W-:Y:S05]  /*4d70*/  @P4 BRA `(.L_x_978) ;  /* 0xffffff3000004947 */ /* 0x000fea000383ffff */
.L_x_977:
[----:B0-2---:R-:W-:Y:S05]  /*4d80*/  BSYNC B1 ;  /* 0x0000000000017941 */ /* 0x005fea0003800000 */
.L_x_976:
[----:B------:R-:W-:Y:S05]  /*4d90*/  @!P1 BRA `(.L_x_975) ;  /* 0x0000021000009947 */ /* 0x000fea0003800000 */
[----:B------:R-:W-:Y:S01]  /*4da0*/  IADD3 R11, P0, R9, R2, RZ ;  /* 0x00000002090b7210 */ /* 0x000fe20007f1e0ff */
[----:B------:R-:W-:Y:S01]  /*4db0*/  IMAD.SHL.U32 R2, R0, 0x4, RZ ;  /* 0x0000000400027824 */ /* 0x000fe200078e00ff */
[----:B------:R-:W-:Y:S02]  /*4dc0*/  ISETP.NE.AND P3, PT, R12, RZ, PT ;  /* 0x000000ff0c00720c */ /* 0x000fe40003f65270 */
[----:B------:R-:W-:Y:S01]  /*4dd0*/  LEA R10, P1, R11, c[0x0][0x260], 0x2 ;  /* 0x000098000b0a7a11 */ /* 0x000fe200078210ff */
[C---:B------:R-:W-:Y:S01]  /*4de0*/  IMAD R2, R9.reuse, 0x4, -R2 ;  /* 0x0000000409027824 */ /* 0x040fe200078e0a02 */
[----:B------:R-:W-:-:S04]  /*4df0*/  LEA.HI.X.SX32 R4, R9, R3, 0x1, P0 ;  /* 0x0000000309047211 */ /* 0x000fc800000f0eff */
[----:B------:R-:W-:Y:S02]  /*4e00*/  LEA.HI.X R11, R11, c[0x0][0x264], R4, 0x2, P1 ;  /* 0x000099000b0b7a11 */ /* 0x000fe400008f1404 */
[----:B------:R-:W-:-:S05]  /*4e10*/  IADD3 R4, R2, 0x220, RZ ;  /* 0x0000022002047810 */ /* 0x000fca0007ffe0ff */
.L_x_979:
[----:B------:R-:W0:Y:S01]  /*4e20*/  LDS R2, [R4+0x600] ;  /* 0x0006000004027984 */ /* 0x000e220000000800 */
[----:B------:R-:W-:Y:S02]  /*4e30*/  MOV R3, R11 ;  /* 0x0000000b00037202 */ /* 0x000fe40000000f00 */
[----:B------:R-:W-:Y:S01]  /*4e40*/  IADD3 R9, R9, 0x200, RZ ;  /* 0x0000020009097810 */ /* 0x000fe20007ffe0ff */
[----:B------:R-:W2:Y:S03]  /*4e50*/  LDS R5, [R4] ;  /* 0x0000000004057984 */ /* 0x000ea60000000800 */
[----:B------:R-:W-:Y:S01]  /*4e60*/  ISETP.GE.AND P0, PT, R9, R23, PT ;  /* 0x000000170900720c */ /* 0x000fe20003f06270 */
[----:B------:R-:W3:Y:S04]  /*4e70*/  LDS R6, [R4+0x200] ;  /* 0x0002000004067984 */ /* 0x000ee80000000800 */
[----:B------:R-:W4:Y:S01]  /*4e80*/  LDS R8, [R4+0x400] ;  /* 0x0004000004087984 */ /* 0x000f220000000800 */
[----:B0-----:R-:W-:-:S02]  /*4e90*/  FMUL.FTZ R29, R2, R13 ;  /* 0x0000000d021d7220 */ /* 0x001fc40000410000 */
[----:B------:R-:W-:Y:S02]  /*4ea0*/  IMAD.MOV.U32 R2, RZ, RZ, R10 ;  /* 0x000000ffff027224 */ /* 0x000fe400078e000a */
[-C--:B--2---:R-:W-:Y:S01]  /*4eb0*/  FMUL.FTZ R15, R5, R13.reuse ;  /* 0x0000000d050f7220 */ /* 0x084fe20000410000 */
[----:B------:R-:W-:Y:S01]  /*4ec0*/  IADD3 R5, R4, 0x800, RZ ;  /* 0x0000080004057810 */ /* 0x000fe20007ffe0ff */
[----:B------:R-:W-:Y:S01]  /*4ed0*/  STS [R4+0x600], R29 ;  /* 0x0006001d04007388 */ /* 0x000fe20000000800 */
[----:B------:R-:W-:Y:S01]  /*4ee0*/  IADD3 R10, P1, R2, 0x800, RZ ;  /* 0x00000800020a7810 */ /* 0x000fe20007f3e0ff */
[-C--:B---3--:R-:W-:Y:S02]  /*4ef0*/  FMUL.FTZ R21, R6, R13.reuse ;  /* 0x0000000d06157220 */ /* 0x088fe40000410000 */
[----:B------:R-:W-:Y:S01]  /*4f00*/  @P3 STG.E [R2.64+0x600], R29 ;  /* 0x0006001d02003986 */ /* 0x000fe2000c101924 */
[----:B----4-:R-:W-:-:S03]  /*4f10*/  FMUL.FTZ R27, R8, R13 ;  /* 0x0000000d081b7220 */ /* 0x010fc60000410000 */
[----:B------:R-:W-:Y:S01]  /*4f20*/  @P3 STG.E [R2.64], R15 ;  /* 0x0000000f02003986 */ /* 0x000fe2000c101924 */
[----:B------:R-:W-:-:S03]  /*4f30*/  IMAD.X R11, RZ, RZ, R3, P1 ;  /* 0x000000ffff0b7224 */ /* 0x000fc600008e0603 */
[----:B------:R-:W-:Y:S04]  /*4f40*/  @P3 STG.E [R2.64+0x200], R21 ;  /* 0x0002001502003986 */ /* 0x000fe8000c101924 */
[----:B------:R-:W-:Y:S04]  /*4f50*/  @P3 STG.E [R2.64+0x400], R27 ;  /* 0x0004001b02003986 */ /* 0x000fe8000c101924 */
[----:B------:R-:W-:Y:S04]  /*4f60*/  STS [R4], R15 ;  /* 0x0000000f04007388 */ /* 0x000fe80000000800 */
[----:B------:R-:W-:Y:S04]  /*4f70*/  STS [R4+0x200], R21 ;  /* 0x0002001504007388 */ /* 0x000fe80000000800 */
[----:B------:R0:W-:Y:S02]  /*4f80*/  STS [R4+0x400], R27 ;  /* 0x0004001b04007388 */ /* 0x0001e40000000800 */
[----:B0-----:R-:W-:Y:S01]  /*4f90*/  IMAD.MOV.U32 R4, RZ, RZ, R5 ;  /* 0x000000ffff047224 */ /* 0x001fe200078e0005 */
[----:B------:R-:W-:Y:S05]  /*4fa0*/  @!P0 BRA `(.L_x_979) ;  /* 0xfffffe7000008947 */ /* 0x000fea000383ffff */
.L_x_975:
[----:B------:R-:W-:Y:S05]  /*4fb0*/  BSYNC B0 ;  /* 0x0000000000007941 */ /* 0x000fea0003800000 */
.L_x_974:
[----:B------:R-:W-:Y:S01]  /*4fc0*/  SHF.R.S32.HI R2, RZ, 0x1f, R17 ;  /* 0x0000001fff027819 */ /* 0x000fe20000011411 */
[----:B------:R-:W-:Y:S01]  /*4fd0*/  BSSY B0, `(.L_x_980) ;  /* 0x000001d000007945 */ /* 0x000fe20003800000 */
[----:B------:R-:W-:Y:S01]  /*4fe0*/  LEA.HI R7, R7, R22, RZ, 0x4 ;  /* 0x0000001607077211 */ /* 0x000fe200078f20ff */
[----:B------:R-:W-:Y:S01]  /*4ff0*/  CS2R R10, SRZ ;  /* 0x00000000000a7805 */ /* 0x000fe2000001ff00 */
[----:B------:R-:W-:Y:S01]  /*5000*/  LEA.HI R2, R2, R17, RZ, 0x3 ;  /* 0x0000001102027211 */ /* 0x000fe200078f18ff */
[----:B------:R-:W-:Y:S01]  /*5010*/  CS2R R8, SRZ ;  /* 0x0000000000087805 */ /* 0x000fe2000001ff00 */
[----:B------:R-:W-:-:S02]  /*5020*/  SHF.R.S32.HI R12, RZ, 0x4, R7 ;  /* 0x00000004ff0c7819 */ /* 0x000fc40000011407 */
[----:B------:R-:W-:Y:S02]  /*5030*/  LOP3.LUT R2, R2, 0xfffffff8, RZ, 0xc0, !PT ;  /* 0xfffffff802027812 */ /* 0x000fe400078ec0ff */
[----:B------:R-:W-:Y:S01]  /*5040*/  LOP3.LUT R15, R7, 0xfffffff0, RZ, 0xc0, !PT ;  /* 0xfffffff0070f7812 */ /* 0x000fe200078ec0ff */
[----:B------:R-:W-:Y:S01]  /*5050*/  IMAD.MOV.U32 R7, RZ, RZ, RZ ;  /* 0x000000ffff077224 */ /* 0x000fe200078e00ff */
[----:B0-----:R-:W-:-:S03]  /*5060*/  IADD3 R3, R17, -R2, RZ ;  /* 0x8000000211037210 */ /* 0x001fc60007ffe0ff */
[----:B------:R-:W-:Y:S01]  /*5070*/  IMAD.IADD R15, R22, 0x1, -R15 ;  /* 0x00000001160f7824 */ /* 0x000fe200078e0a0f */
[----:B------:R-:W-:-:S03]  /*5080*/  ISETP.NE.AND P1, PT, R12, R3, PT ;  /* 0x000000030c00720c */ /* 0x000fc60003f25270 */
[----:B------:R-:W-:Y:S01]  /*5090*/  IMAD.SHL.U32 R13, R15, 0x4, RZ ;  /* 0x000000040f0d7824 */ /* 0x000fe200078e00ff */
[----:B------:R-:W-:-:S03]  /*50a0*/  ISETP.NE.OR P0, PT, RZ, c[0x0][0x1ec], P1 ;  /* 0x00007b00ff007a0c */ /* 0x000fc60000f05670 */
[--C-:B-1----:R-:W-:Y:S02]  /*50b0*/  IMAD R14, R18, c[0x0][0x1d4], R13.reuse ;  /* 0x00007500120e7a24 */ /* 0x102fe400078e020d */
[----:B------:R-:W-:-:S03]  /*50c0*/  IMAD R25, R25, c[0x0][0x1d4], R13 ;  /* 0x0000750019197a24 */ /* 0x000fc600078e020d */
[----:B------:R-:W-:Y:S02]  /*50d0*/  SHF.R.S32.HI R20, RZ, 0x1f, R14 ;  /* 0x0000001fff147819 */ /* 0x000fe4000001140e */
[----:B------:R-:W-:-:S03]  /*50e0*/  SHF.R.S32.HI R21, RZ, 0x1f, R25 ;  /* 0x0000001fff157819 */ /* 0x000fc60000011419 */
[----:B------:R-:W-:Y:S05]  /*50f0*/  @P0 BRA `(.L_x_981) ;  /* 0x000000a000000947 */ /* 0x000fea0003800000 */
[----:B------:R-:W-:Y:S01]  /*5100*/  ISETP.NE.U32.AND P0, PT, RZ, c[0x0][0x190], PT ;  /* 0x00006400ff007a0c */ /* 0x000fe20003f05070 */
[----:B------:R-:W-:Y:S01]  /*5110*/  CS2R R10, SRZ ;  /* 0x00000000000a7805 */ /* 0x000fe2000001ff00 */
[----:B------:R-:W-:Y:S02]  /*5120*/  CS2R R8, SRZ ;  /* 0x0000000000087805 */ /* 0x000fe4000001ff00 */
[----:B------:R-:W-:-:S13]  /*5130*/  ISETP.NE.AND.EX P0, PT, RZ, c[0x0][0x194], PT, P0 ;  /* 0x00006500ff007a0c */ /* 0x000fda0003f05300 */
[----:B------:R-:W-:Y:S05]  /*5140*/  @!P0 BRA `(.L_x_982) ;  /* 0x0000004000008947 */ /* 0x000fea0003800000 */
[----:B------:R-:W-:Y:S01]  /*5150*/  HFMA2.MMA R9, -RZ, RZ, 0, 2.384185791015625e-07 ;  /* 0x00000004ff097435 */ /* 0x000fe200000001ff */
[----:B------:R-:W-:-:S09]  /*5160*/  IMAD R8, R19, 0x40, R13 ;  /* 0x0000004013087824 */ /* 0x000fd200078e020d */
[----:B------:R-:W-:-:S06]  /*5170*/  IMAD.WIDE R8, R8, R9, c[0x0][0x190] ;  /* 0x0000640008087625 */ /* 0x000fcc00078e0209 */
[----:B------:R-:W5:Y:S02]  /*5180*/  LDG.E.128 R8, [R8.64] ;  /* 0x0000002408087981 */ /* 0x000f64000c1e1d00 */
.L_x_982:
[----:B-----5:R0:W-:Y:S02]  /*5190*/  STS.128 [R15.X16+0x120], R8 ;  /* 0x000120080f007388 */ /* 0x0201e4000000cc00 */
.L_x_981:
[----:B------:R-:W-:Y:S05]  /*51a0*/  BSYNC B0 ;  /* 0x0000000000007941 */ /* 0x000fea0003800000 */
.L_x_980:
[----:B------:R-:W-:Y:S01]  /*51b0*/  IMAD.IADD R28, R12, 0x1, R0 ;  /* 0x000000010c1c7824 */ /* 0x000fe200078e0200 */
[----:B------:R-:W-:Y:S01]  /*51c0*/  IMNMX R27, R17, c[0x0][0x1d4], PT ;  /* 0x00007500111b7a17 */ /* 0x000fe20003800200 */
[----:B------:R-:W-:Y:S01]  /*51d0*/  BAR.SYNC.DEFER_BLOCKING 0x0 ;  /* 0x0000000000007b1d */ /* 0x000fe20000010000 */
[----:B------:R-:W-:Y:S02]  /*51e0*/  IMAD.MOV.U32 R6, RZ, RZ, RZ ;  /* 0x000000ffff067224 */ /* 0x000fe400078e00ff */
[----:B------:R-:W-:-:S03]  /*51f0*/  IMAD.SHL.U32 R3, R28, 0x40, RZ ;  /* 0x000000401c037824 */ /* 0x000fc600078e00ff */
[----:B------:R-:W-:Y:S02]  /*5200*/  BSSY B0, `(.L_x_983) ;  /* 0x0000088000007945 */ /* 0x000fe40003800000 */
[----:B--2---:R-:W-:-:S04]  /*5210*/  IADD3 R4, P0, R14, R3, RZ ;  /* 0x000000030e047210 */ /* 0x004fc80007f1e0ff */
[----:B------:R-:W-:Y:S02]  /*5220*/  LEA.HI.X.SX32 R3, R3, R20, 0x1, P0 ;  /* 0x0000001403037211 */ /* 0x000fe400000f0eff */
[----:B------:R-:W-:Y:S02]  /*5230*/  ISETP.GE.AND P0, PT, R28, R27, PT ;  /* 0x0000001b1c00720c */ /* 0x000fe40003f06270 */
[----:B------:R-:W-:-:S04]  /*5240*/  LEA R2, P3, R4, c[0x0][0x1a0], 0x2 ;  /* 0x0000680004027a11 */ /* 0x000fc800078610ff */
[----:B------:R-:W-:Y:S02]  /*5250*/  LEA.HI.X R3, R4, c[0x0][0x1a4], R3, 0x2, P3 ;  /* 0x0000690004037a11 */ /* 0x000fe400018f1403 */
[----:B------:R-:W-:-:S05]  /*5260*/  CS2R R4, SRZ ;  /* 0x0000000000047805 */ /* 0x000fca000001ff00 */
[----:B------:R-:W-:Y:S05]  /*5270*/  @P0 BRA `(.L_x_984) ;  /* 0x0000080000000947 */ /* 0x000fea0003800000 */
[----:B------:R-:W-:Y:S01]  /*5280*/  ULDC UR4, c[0x0][0x1d4] ;  /* 0x0000750000047ab9 */ /* 0x000fe20000000800 */
[----:B------:R-:W-:Y:S01]  /*5290*/  IADD3 R5, -R23, RZ, RZ ;  /* 0x000000ff17057210 */ /* 0x000fe20007ffe1ff */
[----:B------:R-:W-:Y:S01]  /*52a0*/  ULOP3.LUT UR4, URZ, UR4, URZ, 0x33, !UPT ;  /* 0x000000043f047292 */ /* 0x000fe2000f8e333f */
[----:B------:R-:W-:Y:S01]  /*52b0*/  IADD3 R4, -R0, -0x2, -R12 ;  /* 0xfffffffe00047810 */ /* 0x000fe20007ffe90c */
[----:B------:R-:W-:Y:S01]  /*52c0*/  IMAD R30, R24, c[0x0][0x1d8], R19 ;  /* 0x00007600181e7a24 */ /* 0x000fe200078e0213 */
[----:B------:R-:W-:Y:S01]  /*52d0*/  BSSY B1, `(.L_x_985) ;  /* 0x0000030000017945 */ /* 0x000fe20003800000 */
[----:B------:R-:W-:Y:S01]  /*52e0*/  IMAD.MOV.U32 R31, RZ, RZ, 0x4 ;  /* 0x00000004ff1f7424 */ /* 0x000fe200078e00ff */
[----:B------:R-:W-:Y:S01]  /*52f0*/  CS2R R6, SRZ ;  /* 0x0000000000067805 */ /* 0x000fe2000001ff00 */
[----:B------:R-:W-:Y:S01]  /*5300*/  IMNMX R5, R5, UR4, !PT ;  /* 0x0000000405057c17 */ /* 0x000fe2000f800200 */
[----:B------:R-:W-:Y:S01]  /*5310*/  IMAD.MOV.U32 R42, RZ, RZ, R28 ;  /* 0x000000ffff2a7224 */ /* 0x000fe200078e001c */
[----:B------:R-:W-:-:S03]  /*5320*/  LEA R30, R30, R13, 0x6 ;  /* 0x0000000d1e1e7211 */ /* 0x000fc600078e30ff */
[----:B------:R-:W-:Y:S02]  /*5330*/  IMAD.IADD R29, R4, 0x1, -R5 ;  /* 0x00000001041d7824 */ /* 0x000fe400078e0a05 */
[----:B------:R-:W-:Y:S01]  /*5340*/  CS2R R4, SRZ ;  /* 0x0000000000047805 */ /* 0x000fe2000001ff00 */
[----:B------:R-:W-:Y:S02]  /*5350*/  IMAD.WIDE R30, R30, R31, c[0x0][0x238] ;  /* 0x00008e001e1e7625 */ /* 0x000fe400078e021f */
[----:B------:R-:W-:-:S13]  /*5360*/  LOP3.LUT P0, RZ, R29, 0x8, RZ, 0xc0, !PT ;  /* 0x000000081dff7812 */ /* 0x000fda000780c0ff */
[----:B------:R-:W-:Y:S05]  /*5370*/  @P0 BRA `(.L_x_986) ;  /* 0x0000025000000947 */ /* 0x000fea0003800000 */
[----:B------:R-:W-:Y:S01]  /*5380*/  IMAD R7, R26, c[0x0][0x1d4], RZ ;  /* 0x000075001a077a24 */ /* 0x000fe200078e02ff */
[----:B------:R-:W-:Y:S01]  /*5390*/  SHF.R.S32.HI R4, RZ, 0x1f, R28 ;  /* 0x0000001fff047819 */ /* 0x000fe2000001141c */
[----:B------:R1:W2:Y:S03]  /*53a0*/  LDS R40, [R12.X4+0x220] ;  /* 0x000220000c287984 */ /* 0x0002a60000004800 */
        /* <DEDUP_REMOVED lines=11> */
[----:B------:R-:W-:-:S05]  /*5460*/  LEA.HI.X R7, R7, c[0x0][0x1a4], R32, 0x2, P0 ;  /* 0x0000690007077a11 */ /* 0x000fca00000f1420 */
[----:B------:R1:W5:Y:S01]  /*5470*/  LDG.E.128 R32, [R6.64] ;  /* 0x0000002406207981 */ /* 0x000362000c1e1d00 */
[----:B------:R-:W-:Y:S02]  /*5480*/  ULDC UR4, c[0x0][0x1ec] ;  /* 0x00007b0000047ab9 */ /* 0x000fe40000000800 */
[----:B------:R-:W-:-:S06]  /*5490*/  UISETP.NE.AND UP0, UPT, URZ, UR4, UPT ;  /* 0x000000043f00728c */ /* 0x000fcc000bf05270 */
[----:B------:R-:W-:-:S13]  /*54a0*/  PLOP3.LUT P2, PT, PT, PT, UP0, 0x80, 0x0 ;  /* 0x000000000000781c */ /* 0x000fda0003f4f008 */
[----:B------:R-:W-:Y:S05]  /*54b0*/  @P2 BRA `(.L_x_987) ;  /* 0x000000c000002947 */ /* 0x000fea0003800000 */
[----:B-12---:R-:W-:Y:S01]  /*54c0*/  ISETP.NE.AND P4, PT, R125, RZ, PT ;  /* 0x000000ff7d00720c */ /* 0x006fe20003f85270 */
[----:B------:R-:W1:-:S12]  /*54d0*/  LDS.128 R4, [R15.X16+0x120] ;  /* 0x000120000f047984 */ /* 0x000e58000000cc00 */
[----:B------:R-:W2:Y:S01]  /*54e0*/  @P4 LDG.E.128 R36, [R30.64] ;  /* 0x000000241e244981 */ /* 0x000ea2000c1e1d00 */
[----:B-1---5:R-:W-:Y:S02]  /*54f0*/  FADD.FTZ R32, R32, R4 ;  /* 0x0000000420207221 */ /* 0x022fe40000010000 */
[----:B------:R-:W-:Y:S02]  /*5500*/  FADD.FTZ R33, R33, R5 ;  /* 0x0000000521217221 */ /* 0x000fe40000010000 */
[----:B------:R-:W-:Y:S02]  /*5510*/  FADD.FTZ R34, R34, R6 ;  /* 0x0000000622227221 */ /* 0x000fe40000010000 */
[----:B------:R-:W-:Y:S02]  /*5520*/  FADD.FTZ R35, R35, R7 ;  /* 0x0000000723237221 */ /* 0x000fe40000010000 */
[----:B--2---:R-:W-:Y:S02]  /*5530*/  @P4 FMUL.FTZ R32, R32, R36 ;  /* 0x0000002420204220 */ /* 0x004fe40000410000 */
[----:B------:R-:W-:-:S02]  /*5540*/  @P4 FMUL.FTZ R33, R33, R37 ;  /* 0x0000002521214220 */ /* 0x000fc40000410000 */
[----:B------:R-:W-:Y:S02]  /*5550*/  @P4 FMUL.FTZ R34, R34, R38 ;  /* 0x0000002622224220 */ /* 0x000fe40000410000 */
[----:B------:R-:W-:-:S05]  /*5560*/  @P4 FMUL.FTZ R35, R35, R39 ;  /* 0x0000002723234220 */ /* 0x000fca0000410000 */
[----:B------:R1:W-:Y:S02]  /*5570*/  STG.E.128 [R2.64], R32 ;  /* 0x0000002002007986 */ /* 0x0003e4000c101d24 */
.L_x_987:
[----:B-12--5:R-:W-:Y:S01]  /*5580*/  FFMA.FTZ R4, R40, R32, RZ ;  /* 0x0000002028047223 */ /* 0x026fe200000100ff */
[----:B------:R-:W-:Y:S01]  /*5590*/  IADD3 R42, R28, 0x8, RZ ;  /* 0x000000081c2a7810 */ /* 0x000fe20007ffe0ff */
[C---:B------:R-:W-:Y:S02]  /*55a0*/  FFMA.FTZ R5, R40.reuse, R33, RZ ;  /* 0x0000002128057223 */ /* 0x040fe400000100ff */
[C---:B------:R-:W-:Y:S02]  /*55b0*/  FFMA.FTZ R6, R40.reuse, R34, RZ ;  /* 0x0000002228067223 */ /* 0x040fe400000100ff */
[----:B------:R-:W-:Y:S02]  /*55c0*/  FFMA.FTZ R7, R40, R35, RZ ;  /* 0x0000002328077223 */ /* 0x000fe400000100ff */
.L_x_986:
[----:B------:R-:W-:Y:S05]  /*55d0*/  BSYNC B1 ;  /* 0x0000000000017941 */ /* 0x000fea0003800000 */
.L_x_985:
[----:B------:R-:W-:-:S13]  /*55e0*/  LOP3.LUT P0, RZ, R29, 0xfffffff8, RZ, 0xc0, !PT ;  /* 0xfffffff81dff7812 */ /* 0x000fda000780c0ff */
[----:B------:R-:W-:Y:S05]  /*55f0*/  @!P0 BRA `(.L_x_984) ;  /* 0x0000048000008947 */ /* 0x000fea0003800000 */
[----:B------:R-:W-:Y:S01]  /*5600*/  ULDC UR4, c[0x0][0x1ec] ;  /* 0x00007b0000047ab9 */ /* 0x000fe20000000800 */
[----:B------:R-:W-:Y:S01]  /*5610*/  IMAD R52, R26, c[0x0][0x1d4], RZ ;  /* 0x000075001a347a24 */ /* 0x000fe200078e02ff */
[----:B------:R-:W-:-:S06]  /*5620*/  UISETP.NE.AND UP0, UPT, URZ, UR4, UPT ;  /* 0x000000043f00728c */ /* 0x000fcc000bf05270 */
[----:B------:R-:W-:Y:S02]  /*5630*/  PLOP3.LUT P2, PT, PT, PT, UP0, 0x80, 0x0 ;  /* 0x000000000000781c */ /* 0x000fe40003f4f008 */
.L_x_990:
[----:B------:R-:W-:Y:S02]  /*5640*/  SHF.R.S32.HI R29, RZ, 0x1f, R42 ;  /* 0x0000001fff1d7819 */ /* 0x000fe4000001142a */
[C---:B------:R-:W-:Y:S02]  /*5650*/  IADD3 R32, P0, R52.reuse, R42, RZ ;  /* 0x0000002a34207210 */ /* 0x040fe40007f1e0ff */
[----:B------:R-:W-:Y:S02]  /*5660*/  ISETP.NE.AND P4, PT, R125, RZ, PT ;  /* 0x000000ff7d00720c */ /* 0x000fe40003f85270 */
[----:B------:R-:W-:Y:S02]  /*5670*/  LEA.HI.X.SX32 R29, R52, R29, 0x1, P0 ;  /* 0x0000001d341d7211 */ /* 0x000fe400000f0eff */
[----:B------:R-:W-:-:S04]  /*5680*/  LEA R38, P0, R32, c[0x0][0x1a8], 0x2 ;  /* 0x00006a0020267a11 */ /* 0x000fc800078010ff */
[----:B------:R-:W-:-:S05]  /*5690*/  LEA.HI.X R39, R32, c[0x0][0x1ac], R29, 0x2, P0 ;  /* 0x00006b0020277a11 */ /* 0x000fca00000f141d */
[----:B------:R-:W2:Y:S01]  /*56a0*/  LDG.E R29, [R38.64] ;  /* 0x00000024261d7981 */ /* 0x000ea2000c1e1900 */
[----:B------:R-:W-:Y:S02]  /*56b0*/  IMAD.SHL.U32 R33, R42, 0x40, RZ ;  /* 0x000000402a217824 */ /* 0x000fe400078e00ff */
[----:B--2---:R-:W-:-:S04]  /*56c0*/  IMAD R29, R29, c[0x0][0x1d8], RZ ;  /* 0x000076001d1d7a24 */ /* 0x004fc800078e02ff */
[----:B------:R-:W-:-:S04]  /*56d0*/  IMAD R29, R29, c[0x0][0x1d4], R42 ;  /* 0x000075001d1d7a24 */ /* 0x000fc800078e022a */
[----:B------:R-:W-:Y:S01]  /*56e0*/  IMAD.SHL.U32 R32, R29, 0x40, RZ ;  /* 0x000000401d207824 */ /* 0x000fe200078e00ff */
[----:B------:R-:W-:-:S04]  /*56f0*/  IADD3 R29, P3, R14, R33, RZ ;  /* 0x000000210e1d7210 */ /* 0x000fc80007f7e0ff */
[----:B------:R-:W-:Y:S02]  /*5700*/  IADD3 R35, P0, R25, R32, RZ ;  /* 0x0000002019237210 */ /* 0x000fe40007f1e0ff */
[----:B------:R-:W-:Y:S02]  /*5710*/  LEA.HI.X.SX32 R34, R33, R20, 0x1, P3 ;  /* 0x0000001421227211 */ /* 0x000fe400018f0eff */
[----:B------:R-:W-:Y:S02]  /*5720*/  LEA.HI.X.SX32 R36, R32, R21, 0x1, P0 ;  /* 0x0000001520247211 */ /* 0x000fe400000f0eff */
[----:B------:R-:W-:Y:S02]  /*5730*/  LEA R32, P0, R35, c[0x0][0x1a0], 0x2 ;  /* 0x0000680023207a11 */ /* 0x000fe400078010ff */
[----:B-1----:R-:W-:Y:S02]  /*5740*/  LEA R40, P3, R29, c[0x0][0x1a0], 0x2 ;  /* 0x000068001d287a11 */ /* 0x002fe400078610ff */
[----:B------:R-:W-:-:S02]  /*5750*/  LEA.HI.X R33, R35, c[0x0][0x1a4], R36, 0x2, P0 ;  /* 0x0000690023217a11 */ /* 0x000fc400000f1424 */
[----:B------:R-:W-:-:S04]  /*5760*/  LEA.HI.X R41, R29, c[0x0][0x1a4], R34, 0x2, P3 ;  /* 0x000069001d297a11 */ /* 0x000fc800018f1422 */
[----:B------:R-:W5:Y:S01]  /*5770*/  LDG.E.128 R32, [R32.64] ;  /* 0x0000002420207981 */ /* 0x000f62000c1e1d00 */
[----:B------:R-:W-:Y:S05]  /*5780*/  @P2 BRA `(.L_x_988) ;  /* 0x000000b000002947 */ /* 0x000fea0003800000 */
[----:B------:R-:W2:Y:S04]  /*5790*/  @P4 LDG.E.128 R48, [R30.64] ;  /* 0x000000241e304981 */ /* 0x000ea8000c1e1d00 */
[----:B------:R-:W1:Y:S02]  /*57a0*/  LDS.128 R44, [R15.X16+0x120] ;  /* 0x000120000f2c7984 */ /* 0x000e64000000cc00 */
[----:B-1---5:R-:W-:Y:S02]  /*57b0*/  FADD.FTZ R32, R32, R44 ;  /* 0x0000002c20207221 */ /* 0x022fe40000010000 */
        /* <DEDUP_REMOVED lines=8> */
.L_x_988:
[----:B------:R-:W2:Y:S02]  /*5840*/  LDG.E R38, [R38.64+0x20] ;  /* 0x0000202426267981 */ /* 0x000ea4000c1e1900 */
[----:B--2---:R-:W-:-:S04]  /*5850*/  IMAD R29, R38, c[0x0][0x1d8], RZ ;  /* 0x00007600261d7a24 */ /* 0x004fc800078e02ff */
[----:B------:R-:W-:-:S05]  /*5860*/  IMAD R29, R29, c[0x0][0x1d4], R42 ;  /* 0x000075001d1d7a24 */ /* 0x000fca00078e022a */
[----:B------:R-:W-:-:S04]  /*5870*/  LEA R36, R29, 0x200, 0x6 ;  /* 0x000002001d247811 */ /* 0x000fc800078e30ff */
[----:B------:R-:W-:-:S04]  /*5880*/  IADD3 R29, P0, R25, R36, RZ ;  /* 0x00000024191d7210 */ /* 0x000fc80007f1e0ff */
[----:B------:R-:W-:Y:S02]  /*5890*/  LEA.HI.X.SX32 R44, R36, R21, 0x1, P0 ;  /* 0x00000015242c7211 */ /* 0x000fe400000f0eff */
[----:B------:R-:W-:-:S04]  /*58a0*/  LEA R36, P0, R29, c[0x0][0x1a0], 0x2 ;  /* 0x000068001d247a11 */ /* 0x000fc800078010ff */
[----:B------:R-:W-:-:S05]  /*58b0*/  LEA.HI.X R37, R29, c[0x0][0x1a4], R44, 0x2, P0 ;  /* 0x000069001d257a11 */ /* 0x000fca00000f142c */
[----:B------:R2:W5:Y:S01]  /*58c0*/  LDG.E.128 R44, [R36.64] ;  /* 0x00000024242c7981 */ /* 0x000562000c1e1d00 */
[----:B------:R-:W-:-:S05]  /*58d0*/  IADD3 R29, R42, -R0, RZ ;  /* 0x800000002a1d7210 */ /* 0x000fca0007ffe0ff */
[----:B------:R-:W3:Y:S02]  /*58e0*/  LDS R43, [R29.X4+0x220] ;  /* 0x000220001d2b7984 */ /* 0x000ee40000004800 */
[----:B---3-5:R-:W-:Y:S01]  /*58f0*/  FFMA.FTZ R38, R43, R32, R4 ;  /* 0x000000202b267223 */ /* 0x028fe20000010004 */
[----:B-1----:R-:W-:Y:S01]  /*5900*/  LEA R32, R29, 0x220, 0x2 ;  /* 0x000002201d207811 */ /* 0x002fe200078e10ff */
[C---:B------:R-:W-:Y:S02]  /*5910*/  FFMA.FTZ R48, R43.reuse, R33, R5 ;  /* 0x000000212b307223 */ /* 0x040fe40000010005 */
[C---:B------:R-:W-:Y:S02]  /*5920*/  FFMA.FTZ R34, R43.reuse, R34, R6 ;  /* 0x000000222b227223 */ /* 0x040fe40000010006 */
[----:B------:R-:W-:Y:S01]  /*5930*/  FFMA.FTZ R50, R43, R35, R7 ;  /* 0x000000232b327223 */ /* 0x000fe20000010007 */
[----:B------:R-:W-:Y:S05]  /*5940*/  @P2 BRA `(.L_x_989) ;  /* 0x000000b000002947 */ /* 0x000fea0003800000 */
[----:B--2---:R-:W2:Y:S04]  /*5950*/  @P4 LDG.E.128 R4, [R30.64] ;  /* 0x000000241e044981 */ /* 0x004ea8000c1e1d00 */
        /* <DEDUP_REMOVED lines=10> */
.L_x_989:
[----:B--2---:R-:W2:Y:S01]  /*5a00*/  LDS R7, [R32+0x20] ;  /* 0x0000200020077984 */ /* 0x004ea20000000800 */
[----:B------:R-:W-:-:S04]  /*5a10*/  IADD3 R42, R42, 0x10, RZ ;  /* 0x000000102a2a7810 */ /* 0x000fc80007ffe0ff */
[----:B------:R-:W-:Y:S01]  /*5a20*/  ISETP.GE.AND P0, PT, R42, R27, PT ;  /* 0x0000001b2a00720c */ /* 0x000fe20003f06270 */
[C---:B--2---:R-:W-:Y:S02]  /*5a30*/  FFMA.FTZ R4, R7.reuse, R44, R38 ;  /* 0x0000002c07047223 */ /* 0x044fe40000010026 */
[C---:B------:R-:W-:Y:S02]  /*5a40*/  FFMA.FTZ R5, R7.reuse, R45, R48 ;  /* 0x0000002d07057223 */ /* 0x040fe40000010030 */
[C---:B------:R-:W-:Y:S02]  /*5a50*/  FFMA.FTZ R6, R7.reuse, R46, R34 ;  /* 0x0000002e07067223 */ /* 0x040fe40000010022 */
[----:B------:R-:W-:-:S06]  /*5a60*/  FFMA.FTZ R7, R7, R47, R50 ;  /* 0x0000002f07077223 */ /* 0x000fcc0000010032 */
[----:B------:R-:W-:Y:S05]  /*5a70*/  @!P0 BRA `(.L_x_990) ;  /* 0xfffffbc000008947 */ /* 0x000fea000383ffff */
.L_x_984:
[----:B------:R-:W-:Y:S05]  /*5a80*/  BSYNC B0 ;  /* 0x0000000000007941 */ /* 0x000fea0003800000 */
.L_x_983:
        /* <DEDUP_REMOVED lines=16> */
[----:B------:R-:W-:Y:S01]  /*5b90*/  IMAD.MOV.U32 R32, RZ, RZ, RZ ;  /* 0x000000ffff207224 */ /* 0x000fe200078e00ff */
[----:B------:R-:W-:Y:S02]  /*5ba0*/  IABS R29, R28 ;  /* 0x0000001c001d7213 */ /* 0x000fe40000000000 */
[----:B------:R-:W2:Y:S01]  /*5bb0*/  I2F.RP R35, R34 ;  /* 0x0000002200237306 */ /* 0x000ea20000209400 */
[----:B------:R-:W-:Y:S02]  /*5bc0*/  ISETP.GE.AND P2, PT, R28, RZ, PT ;  /* 0x000000ff1c00720c */ /* 0x000fe40003f46270 */
[----:B------:R-:W-:-:S05]  /*5bd0*/  ISETP.NE.AND P3, PT, RZ, c[0x0][0x1d4], PT ;  /* 0x00007500ff007a0c */ /* 0x000fca0003f65270 */
[----:B--2---:R-:W2:Y:S02]  /*5be0*/  MUFU.RCP R35, R35 ;  /* 0x0000002300237308 */ /* 0x004ea40000001000 */
[----:B--2---:R-:W-:-:S06]  /*5bf0*/  IADD3 R33, R35, 0xffffffe, RZ ;  /* 0x0ffffffe23217810 */ /* 0x004fcc0007ffe0ff */
[----:B------:R-:W2:Y:S02]  /*5c00*/  F2I.FTZ.U32.TRUNC.NTZ R33, R33 ;  /* 0x0000002100217305 */ /* 0x000ea4000021f000 */
[----:B--2---:R-:W-:-:S05]  /*5c10*/  IADD3 R27, RZ, -R33, RZ ;  /* 0x80000021ff1b7210 */ /* 0x004fca0007ffe0ff */
[----:B------:R-:W-:-:S04]  /*5c20*/  IMAD R27, R27, R34, RZ ;  /* 0x000000221b1b7224 */ /* 0x000fc800078e02ff */
[----:B------:R-:W-:-:S06]  /*5c30*/  IMAD.HI.U32 R32, R33, R27, R32 ;  /* 0x0000001b21207227 */ /* 0x000fcc00078e0020 */
[----:B------:R-:W-:-:S04]  /*5c40*/  IMAD.HI.U32 R27, R32, R29, RZ ;  /* 0x0000001d201b7227 */ /* 0x000fc800078e00ff */
[----:B------:R-:W-:-:S04]  /*5c50*/  IMAD.MOV R32, RZ, RZ, -R27 ;  /* 0x000000ffff207224 */ /* 0x000fc800078e0a1b */
[----:B------:R-:W-:-:S05]  /*5c60*/  IMAD R27, R34, R32, R29 ;  /* 0x00000020221b7224 */ /* 0x000fca00078e021d */
[----:B------:R-:W-:-:S13]  /*5c70*/  ISETP.GT.U32.AND P0, PT, R34, R27, PT ;  /* 0x0000001b2200720c */ /* 0x000fda0003f04070 */
[----:B------:R-:W-:-:S05]  /*5c80*/  @!P0 IMAD.IADD R27, R27, 0x1, -R34 ;  /* 0x000000011b1b8824 */ /* 0x000fca00078e0a22 */
[----:B------:R-:W-:-:S13]  /*5c90*/  ISETP.GT.U32.AND P0, PT, R34, R27, PT ;  /* 0x0000001b2200720c */ /* 0x000fda0003f04070 */
[----:B------:R-:W-:Y:S01]  /*5ca0*/  @!P0 IADD3 R27, R27, -R34, RZ ;  /* 0x800000221b1b8210 */ /* 0x000fe20007ffe0ff */
[----:B------:R-:W-:-:S04]  /*5cb0*/  IMAD R34, R26, c[0x0][0x1d4], RZ ;  /* 0x000075001a227a24 */ /* 0x000fc800078e02ff */
        /* <DEDUP_REMOVED lines=15> */
[----:B------:R2:W3:Y:S04]  /*5db0*/  LDS R27, [R12.X4+0x220] ;  /* 0x000220000c1b7984 */ /* 0x0004e80000004800 */
[----:B------:R2:W5:Y:S01]  /*5dc0*/  LDG.E.128 R36, [R34.64] ;  /* 0x0000002422247981 */ /* 0x000562000c1e1d00 */
[----:B------:R-:W-:Y:S02]  /*5dd0*/  ULDC UR4, c[0x0][0x1ec] ;  /* 0x00007b0000047ab9 */ /* 0x000fe40000000800 */
[----:B------:R-:W-:-:S06]  /*5de0*/  UISETP.NE.AND UP0, UPT, URZ, UR4, UPT ;  /* 0x000000043f00728c */ /* 0x000fcc000bf05270 */
[----:B------:R-:W-:-:S13]  /*5df0*/  PLOP3.LUT P2, PT, PT, PT, UP0, 0x80, 0x0 ;  /* 0x000000000000781c */ /* 0x000fda0003f4f008 */
[----:B------:R-:W-:Y:S05]  /*5e00*/  @P2 BRA `(.L_x_997) ;  /* 0x000000c000002947 */ /* 0x000fea0003800000 */
[----:B--2---:R-:W-:Y:S01]  /*5e10*/  ISETP.NE.AND P4, PT, R125, RZ, PT ;  /* 0x000000ff7d00720c */ /* 0x004fe20003f85270 */
[----:B-1----:R-:W1:-:S12]  /*5e20*/  LDS.128 R40, [R15.X16+0x120] ;  /* 0x000120000f287984 */ /* 0x002e58000000cc00 */
        /* <DEDUP_REMOVED lines=10> */
.L_x_997:
[C---:B--23-5:R-:W-:Y:S02]  /*5ed0*/  FFMA.FTZ R4, R27.reuse, R36, R4 ;  /* 0x000000241b047223 */ /* 0x06cfe40000010004 */
[C---:B------:R-:W-:Y:S02]  /*5ee0*/  FFMA.FTZ R5, R27.reuse, R37, R5 ;  /* 0x000000251b057223 */ /* 0x040fe40000010005 */
[C---:B------:R-:W-:Y:S02]  /*5ef0*/  FFMA.FTZ R6, R27.reuse, R38, R6 ;  /* 0x000000261b067223 */ /* 0x040fe40000010006 */
[----:B------:R-:W-:Y:S02]  /*5f00*/  FFMA.FTZ R7, R27, R39, R7 ;  /* 0x000000271b077223 */ /* 0x000fe40000010007 */
.L_x_996:
[----:B------:R-:W-:Y:S05]  /*5f10*/  BSYNC B2 ;  /* 0x0000000000027941 */ /* 0x000fea0003800000 */
.L_x_995:
[----:B------:R-:W-:Y:S02]  /*5f20*/  IADD3 R28, R28, 0x8, RZ ;  /* 0x000000081c1c7810 */ /* 0x000fe40007ffe0ff */
.L_x_994:
[----:B------:R-:W-:Y:S05]  /*5f30*/  BSYNC B1 ;  /* 0x0000000000017941 */ /* 0x000fea0003800000 */
.L_x_993:
[----:B------:R-:W-:-:S13]  /*5f40*/  LOP3.LUT P0, RZ, R23, 0xfffffff8, RZ, 0xc0, !PT ;  /* 0xfffffff817ff7812 */ /* 0x000fda000780c0ff */
[----:B------:R-:W-:Y:S05]  /*5f50*/  @!P0 BRA `(.L_x_992) ;  /* 0x000008a000008947 */ /* 0x000fea0003800000 */
[----:B-1----:R-:W-:Y:S01]  /*5f60*/  IMAD.SHL.U32 R3, R0, 0x4, RZ ;  /* 0x0000000400037824 */ /* 0x002fe200078e00ff */
[----:B------:R-:W-:Y:S01]  /*5f70*/  HFMA2.MMA R23, -RZ, RZ, 0, 0 ;  /* 0x00000000ff177435 */ /* 0x000fe200000001ff */
[C---:B------:R-:W-:Y:S02]  /*5f80*/  LEA R46, R28.reuse, 0x200, 0x6 ;  /* 0x000002001c2e7811 */ /* 0x040fe400078e30ff */
[----:B------:R-:W-:-:S05]  /*5f90*/  IMAD R44, R28, 0x4, -R3 ;  /* 0x000000041c2c7824 */ /* 0x000fca00078e0a03 */
.L_x_1004:
        /* <DEDUP_REMOVED lines=10> */
[----:B------:R-:W-:Y:S02]  /*6040*/  MOV R32, RZ ;  /* 0x000000ff00207202 */ /* 0x000fe40000000f00 */
[----:B------:R-:W1:Y:S01]  /*6050*/  I2F.RP R35, R34 ;  /* 0x0000002200237306 */ /* 0x000e620000209400 */
[----:B------:R-:W-:Y:S02]  /*6060*/  IABS R29, R28 ;  /* 0x0000001c001d7213 */ /* 0x000fe40000000000 */
[----:B------:R-:W-:Y:S02]  /*6070*/  ISETP.GE.AND P2, PT, R28, RZ, PT ;  /* 0x000000ff1c00720c */ /* 0x000fe40003f46270 */
[----:B------:R-:W-:-:S03]  /*6080*/  ISETP.NE.AND P3, PT, RZ, c[0x0][0x1d4], PT ;  /* 0x00007500ff007a0c */ /* 0x000fc60003f65270 */
[----:B-1----:R-:W1:Y:S02]  /*6090*/  MUFU.RCP R35, R35 ;  /* 0x0000002300237308 */ /* 0x002e640000001000 */
[----:B-1----:R-:W-:-:S06]  /*60a0*/  IADD3 R33, R35, 0xffffffe, RZ ;  /* 0x0ffffffe23217810 */ /* 0x002fcc0007ffe0ff */
[----:B------:R-:W1:Y:S02]  /*60b0*/  F2I.FTZ.U32.TRUNC.NTZ R33, R33 ;  /* 0x0000002100217305 */ /* 0x000e64000021f000 */
[----:B-1----:R-:W-:-:S04]  /*60c0*/  IMAD.MOV R27, RZ, RZ, -R33 ;  /* 0x000000ffff1b7224 */ /* 0x002fc800078e0a21 */
        /* <DEDUP_REMOVED lines=8> */
[----:B------:R-:W-:Y:S02]  /*6150*/  @!P0 IMAD.IADD R27, R27, 0x1, -R34 ;  /* 0x000000011b1b8824 */ /* 0x000fe400078e0a22 */
[----:B------:R-:W-:-:S03]  /*6160*/  IMAD R34, R26, c[0x0][0x1d4], RZ ;  /* 0x000075001a227a24 */ /* 0x000fc600078e02ff */
        /* <DEDUP_REMOVED lines=33> */
.L_x_1000:
[C---:B-12--5:R-:W-:Y:S02]  /*6380*/  FFMA.FTZ R4, R27.reuse, R36, R4 ;  /* 0x000000241b047223 */ /* 0x066fe40000010004 */
[C---:B------:R-:W-:Y:S02]  /*6390*/  FFMA.FTZ R5, R27.reuse, R37, R5 ;  /* 0x000000251b057223 */ /* 0x040fe40000010005 */
[C---:B------:R-:W-:Y:S02]  /*63a0*/  FFMA.FTZ R6, R27.reuse, R38, R6 ;  /* 0x000000261b067223 */ /* 0x040fe40000010006 */
[----:B------:R-:W-:Y:S02]  /*63b0*/  FFMA.FTZ R7, R27, R39, R7 ;  /* 0x000000271b077223 */ /* 0x000fe40000010007 */
.L_x_999:
[----:B------:R-:W-:Y:S05]  /*63c0*/  BSYNC B1 ;  /* 0x0000000000017941 */ /* 0x000fea0003800000 */
.L_x_998:
[----:B------:R-:W-:Y:S01]  /*63d0*/  IADD3 R36, R28, 0x8, RZ ;  /* 0x000000081c247810 */ /* 0x000fe20007ffe0ff */
[----:B------:R-:W-:Y:S03]  /*63e0*/  BSSY B1, `(.L_x_1001) ;  /* 0x000003c000017945 */ /* 0x000fe60003800000 */
[----:B------:R-:W-:-:S13]  /*63f0*/  ISETP.GE.AND P0, PT, R36, c[0x0][0x1d4], PT ;  /* 0x0000750024007a0c */ /* 0x000fda0003f06270 */
[----:B------:R-:W-:Y:S05]  /*6400*/  @!P0 BRA `(.L_x_1002) ;  /* 0x0000039000008947 */ /* 0x000fea0003800000 */
[----:B------:R-:W-:Y:S01]  /*6410*/  IABS R34, c[0x0][0x1d4] ;  /* 0x0000750000227a13 */ /* 0x000fe20000000000 */
[----:B------:R-:W-:Y:S01]  /*6420*/  IMAD.MOV.U32 R32, RZ, RZ, RZ ;  /* 0x000000ffff207224 */ /* 0x000fe200078e00ff */
        /* <DEDUP_REMOVED lines=8> */
[----:B------:R-:W-:-:S04]  /*64b0*/  IMAD R27, R27, R34, RZ ;  /* 0x000000221b1b7224 */ /* 0x000fc800078e02ff */
[----:B------:R-:W-:-:S06]  /*64c0*/  IMAD.HI.U32 R32, R33, R27, R32 ;  /* 0x0000001b21207227 */ /* 0x000fcc00078e0020 */
[----:B------:R-:W-:-:S05]  /*64d0*/  IMAD.HI.U32 R27, R32, R29, RZ ;  /* 0x0000001d201b7227 */ /* 0x000fca00078e00ff */
[----:B------:R-:W-:-:S05]  /*64e0*/  IADD3 R32, -R27, RZ, RZ ;  /* 0x000000ff1b207210 */ /* 0x000fca0007ffe1ff */
        /* <DEDUP_REMOVED lines=39> */
.L_x_1003:
[C---:B-12--5:R-:W-:Y:S02]  /*6760*/  FFMA.FTZ R4, R27.reuse, R36, R4 ;  /* 0x000000241b047223 */ /* 0x066fe40000010004 */
[C---:B------:R-:W-:Y:S02]  /*6770*/  FFMA.FTZ R5, R27.reuse, R37, R5 ;  /* 0x000000251b057223 */ /* 0x040fe40000010005 */
[C---:B------:R-:W-:Y:S02]  /*6780*/  FFMA.FTZ R6, R27.reuse, R38, R6 ;  /* 0x000000261b067223 */ /* 0x040fe40000010006 */
[----:B------:R-:W-:Y:S02]  /*6790*/  FFMA.FTZ R7, R27, R39, R7 ;  /* 0x000000271b077223 */ /* 0x000fe40000010007 */
.L_x_1002:
[----:B------:R-:W-:Y:S05]  /*67a0*/  BSYNC B1 ;  /* 0x0000000000017941 */ /* 0x000fea0003800000 */
.L_x_1001:
[----:B------:R-:W-:Y:S02]  /*67b0*/  IADD3 R28, R28, 0x10, RZ ;  /* 0x000000101c1c7810 */ /* 0x000fe40007ffe0ff */
[----:B------:R-:W-:Y:S02]  /*67c0*/  IADD3 R23, R23, 0x40, RZ ;  /* 0x0000004017177810 */ /* 0x000fe40007ffe0ff */
[----:B------:R-:W-:-:S02]  /*67d0*/  ISETP.GE.AND P0, PT, R28, R17, PT ;  /* 0x000000111c00720c */ /* 0x000fc40003f06270 */
[----:B------:R-:W-:-:S11]  /*67e0*/  IADD3 R46, R46, 0x400, RZ ;  /* 0x000004002e2e7810 */ /* 0x000fd60007ffe0ff */
[----:B------:R-:W-:Y:S05]  /*67f0*/  @!P0 BRA `(.L_x_1004) ;  /* 0xfffff7a000008947 */ /* 0x000fea000383ffff */
.L_x_992:
[----:B------:R-:W-:Y:S05]  /*6800*/  BSYNC B0 ;  /* 0x0000000000007941 */ /* 0x000fea0003800000 */
.L_x_991:
[----:B------:R-:W-:Y:S01]  /*6810*/  BSSY B0, `(.L_x_1005) ;  /* 0x0000025000007945 */ /* 0x000fe20003800000 */
[----:B------:R-:W-:Y:S05]  /*6820*/  @P1 BRA `(.L_x_1006) ;  /* 0x0000023000001947 */ /* 0x000fea0003800000 */
[----:B-1----:R-:W-:-:S05]  /*6830*/  IMAD.SHL.U32 R3, R17, 0x40, RZ ;  /* 0x0000004011037824 */ /* 0x002fca00078e00ff */
[----:B0-----:R-:W-:-:S04]  /*6840*/  IADD3 R15, P0, R14, R3, RZ ;  /* 0x000000030e0f7210 */ /* 0x001fc80007f1e0ff */
[----:B------:R-:W-:Y:S02]  /*6850*/  LEA.HI.X.SX32 R26, R3, R20, 0x1, P0 ;  /* 0x00000014031a7211 */ /* 0x000fe400000f0eff */
[----:B------:R-:W-:-:S04]  /*6860*/  LEA R2, P0, R15, c[0x0][0x1a0], 0x2 ;  /* 0x000068000f027a11 */ /* 0x000fc800078010ff */
[----:B------:R-:W-:-:S05]  /*6870*/  LEA.HI.X R3, R15, c[0x0][0x1a4], R26, 0x2, P0 ;  /* 0x000069000f037a11 */ /* 0x000fca00000f141a */
[----:B------:R0:W5:Y:S01]  /*6880*/  LDG.E.128 R28, [R2.64] ;  /* 0x00000024021c7981 */ /* 0x000162000c1e1d00 */
[----:B------:R-:W-:Y:S01]  /*6890*/  IMAD.IADD R0, R17, 0x1, -R0 ;  /* 0x0000000111007824 */ /* 0x000fe200078e0a00 */
[----:B------:R-:W-:Y:S05]  /*68a0*/  BSSY B1, `(.L_x_1007) ;  /* 0x0000017000017945 */ /* 0x000fea0003800000 */
[----:B------:R-:W1:Y:S01]  /*68b0*/  LDS R0, [R0.X4+0x220] ;  /* 0x0002200000007984 */ /* 0x000e620000004800 */
[----:B------:R-:W-:Y:S05]  /*68c0*/  @P2 BRA `(.L_x_1008) ;  /* 0x0000014000002947 */ /* 0x000fea0003800000 */
[----:B------:R-:W-:-:S13]  /*68d0*/  ISETP.NE.AND P3, PT, R125, RZ, PT ;  /* 0x000000ff7d00720c */ /* 0x000fda0003f65270 */
[----:B------:R-:W-:Y:S02]  /*68e0*/  @P3 IMAD R24, R24, c[0x0][0x1d8], R19 ;  /* 0x0000760018183a24 */ /* 0x000fe400078e0213 */
[----:B------:R-:W-:-:S03]  /*68f0*/  @P3 IMAD.MOV.U32 R25, RZ, RZ, 0x4 ;  /* 0x00000004ff193424 */ /* 0x000fc600078e00ff */
[----:B------:R-:W-:-:S05]  /*6900*/  @P3 LEA R24, R24, R13, 0x6 ;  /* 0x0000000d18183211 */ /* 0x000fca00078e30ff */
[----:B------:R-:W-:-:S06]  /*6910*/  @P3 IMAD.WIDE R24, R24, R25, c[0x0][0x238] ;  /* 0x00008e0018183625 */ /* 0x000fcc00078e0219 */
[----:B------:R-:W2:Y:S01]  /*6920*/  @P3 LDG.E.128 R24, [R24.64] ;  /* 0x0000002418183981 */ /* 0x000ea2000c1e1d00 */
[----:B0-----:R-:W-:Y:S02]  /*6930*/  IMAD.SHL.U32 R3, R16, 0x40, RZ ;  /* 0x0000004010037824 */ /* 0x001fe400078e00ff */
        /* <DEDUP_REMOVED lines=8> */
[----:B--2---:R-:W-:Y:S02]  /*69c0*/  @P3 FMUL.FTZ R28, R28, R24 ;  /* 0x000000181c1c3220 */ /* 0x004fe40000410000 */
[----:B------:R-:W-:Y:S02]  /*69d0*/  @P3 FMUL.FTZ R29, R29, R25 ;  /* 0x000000191d1d3220 */ /* 0x000fe40000410000 */
[----:B------:R-:W-:Y:S02]  /*69e0*/  @P3 FMUL.FTZ R30, R30, R26 ;  /* 0x0000001a1e1e3220 */ /* 0x000fe40000410000 */
[----:B------:R-:W-:-:S05]  /*69f0*/  @P3 FMUL.FTZ R31, R31, R27 ;  /* 0x0000001b1f1f3220 */ /* 0x000fca0000410000 */
[----:B------:R0:W-:Y:S02]  /*6a00*/  STG.E.128 [R2.64], R28 ;  /* 0x0000001c02007986 */ /* 0x0001e4000c101d24 */
.L_x_1008:
[----:B------:R-:W-:Y:S05]  /*6a10*/  BSYNC B1 ;  /* 0x0000000000017941 */ /* 0x000fea0003800000 */
.L_x_1007:
[C---:B-1---5:R-:W-:Y:S02]  /*6a20*/  FFMA.FTZ R4, R0.reuse, R28, R4 ;  /* 0x0000001c00047223 */ /* 0x062fe40000010004 */
[C---:B------:R-:W-:Y:S02]  /*6a30*/  FFMA.FTZ R5, R0.reuse, R29, R5 ;  /* 0x0000001d00057223 */ /* 0x040fe40000010005 */
[C---:B------:R-:W-:Y:S02]  /*6a40*/  FFMA.FTZ R6, R0.reuse, R30, R6 ;  /* 0x0000001e00067223 */ /* 0x040fe40000010006 */
[----:B------:R-:W-:Y:S02]  /*6a50*/  FFMA.FTZ R7, R0, R31, R7 ;  /* 0x0000001f00077223 */ /* 0x000fe40000010007 */
.L_x_1006:
[----:B------:R-:W-:Y:S05]  /*6a60*/  BSYNC B0 ;  /* 0x0000000000007941 */ /* 0x000fea0003800000 */
.L_x_1005:
[----:B------:R-:W-:Y:S01]  /*6a70*/  BAR.SYNC.DEFER_BLOCKING 0x0 ;  /* 0x0000000000007b1d */ /* 0x000fe20000010000 */
[----:B------:R-:W-:Y:S01]  /*6a80*/  LOP3.LUT R0, R22, 0xffffffc0, RZ, 0xc0, !PT ;  /* 0xffffffc016007812 */ /* 0x000fe200078ec0ff */
[----:B------:R-:W-:Y:S01]  /*6a90*/  IMAD R12, R12, 0x40, R13 ;  /* 0x000000400c0c7824 */ /* 0x000fe200078e020d */
[----:B------:R-:W-:Y:S02]  /*6aa0*/  ISETP.GT.AND P1, PT, R22, 0x3f, PT ;  /* 0x0000003f1600780c */ /* 0x000fe40003f24270 */
[----:B------:R-:W-:-:S02]  /*6ab0*/  ISETP.NE.AND P0, PT, R0, 0x40, PT ;  /* 0x000000400000780c */ /* 0x000fc40003f05270 */
[C---:B------:R-:W-:Y:S02]  /*6ac0*/  LOP3.LUT R0, R22.reuse, 0xffffffe0, RZ, 0xc0, !PT ;  /* 0xffffffe016007812 */ /* 0x040fe400078ec0ff */
[----:B------:R-:W-:-:S09]  /*6ad0*/  ISETP.GT.AND P2, PT, R22, 0x1f, PT ;  /* 0x0000001f1600780c */ /* 0x000fd20003f44270 */
[----:B------:R-:W-:Y:S04]  /*6ae0*/  @!P0 STS.128 [R12.X4+-0x1e0], R4 ;  /* 0xfffe20040c008388 */ /* 0x000fe80000004c00 */
[----:B------:R-:W-:Y:S01]  /*6af0*/  BAR.SYNC.DEFER_BLOCKING 0x0 ;  /* 0x0000000000007b1d */ /* 0x000fe20000010000 */
[----:B------:R-:W-:Y:S02]  /*6b00*/  ISETP.NE.AND P0, PT, R0, 0x20, PT ;  /* 0x000000200000780c */ /* 0x000fe40003f05270 */
[----:B------:R-:W-:-:S03]  /*6b10*/  LOP3.LUT R0, R22, 0xfffffff0, RZ, 0xc0, !PT ;  /* 0xfffffff016007812 */ /* 0x000fc600078ec0ff */
[----:B0-----:R-:W0:Y:S02]  /*6b20*/  @!P1 LDS.128 R8, [R12.X4+0x220] ;  /* 0x000220000c089984 */ /* 0x001e240000004c00 */
[----:B0-----:R-:W-:Y:S02]  /*6b30*/  @!P1 FADD.FTZ R4, R4, R8 ;  /* 0x0000000804049221 */ /* 0x001fe40000010000 */
[----:B------:R-:W-:Y:S02]  /*6b40*/  @!P1 FADD.FTZ R5, R5, R9 ;  /* 0x0000000905059221 */ /* 0x000fe40000010000 */
[----:B------:R-:W-:Y:S02]  /*6b50*/  @!P1 FADD.FTZ R6, R6, R10 ;  /* 0x0000000a06069221 */ /* 0x000fe40000010000 */
[----:B------:R-:W-:Y:S01]  /*6b60*/  @!P1 FADD.FTZ R7, R7, R11 ;  /* 0x0000000b07079221 */ /* 0x000fe20000010000 */
[----:B------:R-:W-:Y:S01]  /*6b70*/  BAR.SYNC.DEFER_BLOCKING 0x0 ;  /* 0x0000000000007b1d */ /* 0x000fe20000010000 */
[----:B------:R-:W-:-:S02]  /*6b80*/  ISETP.GT.AND P1, PT, R22, 0xf, PT ;  /* 0x0000000f1600780c */ /* 0x000fc40003f24270 */
[----:B------:R-:W-:-:S03]  /*6b90*/  IADD3 R22, R22, 0xf, RZ ;  /* 0x0000000f16167810 */ /* 0x000fc60007ffe0ff */
[----:B------:R-:W-:Y:S04]  /*6ba0*/  @!P0 STS.128 [R12.X4+0x20], R4 ;  /* 0x000020040c008388 */ /* 0x000fe80000004c00 */
[----:B------:R-:W-:Y:S01]  /*6bb0*/  BAR.SYNC.DEFER_BLOCKING 0x0 ;  /* 0x0000000000007b1d */ /* 0x000fe20000010000 */
[----:B------:R-:W-:-:S05]  /*6bc0*/  ISETP.NE.AND P0, PT, R0, 0x10, PT ;  /* 0x000000100000780c */ /* 0x000fca0003f05270 */
[----:B------:R-:W0:Y:S02]  /*6bd0*/  @!P2 LDS.128 R8, [R12.X4+0x220] ;  /* 0x000220000c08a984 */ /* 0x000e240000004c00 */
[----:B0-----:R-:W-:Y:S02]  /*6be0*/  @!P2 FADD.FTZ R4, R4, R8 ;  /* 0x000000080404a221 */ /* 0x001fe40000010000 */
        /* <DEDUP_REMOVED lines=10> */
[----:B0-----:R-:W-:Y:S02]  /*6c90*/  IMAD.MOV.U32 R0, RZ, RZ, c[0x0][0x258] ;  /* 0x00009600ff007624 */ /* 0x001fe400078e00ff */
[----:B--2---:R-:W-:-:S02]  /*6ca0*/  @!P1 FADD.FTZ R4, R4, R8 ;  /* 0x0000000804049221 */ /* 0x004fc40000010000 */
[----:B------:R-:W-:Y:S01]  /*6cb0*/  @!P1 FADD.FTZ R5, R5, R9 ;  /* 0x0000000905059221 */ /* 0x000fe20000010000 */
[----:B------:R-:W-:Y:S01]  /*6cc0*/  ISETP.NE.AND P0, PT, R0, 0x2, PT ;  /* 0x000000020000780c */ /* 0x000fe20003f05270 */
[----:B------:R-:W-:Y:S02]  /*6cd0*/  @!P1 FADD.FTZ R6, R6, R10 ;  /* 0x0000000a06069221 */ /* 0x000fe40000010000 */
[----:B------:R-:W-:-:S10]  /*6ce0*/  @!P1 FADD.FTZ R7, R7, R11 ;  /* 0x0000000b07079221 */ /* 0x000fd40000010000 */
[----:B-1----:R-:W-:Y:S01]  /*6cf0*/  @P0 IADD3 R2, R18, R13, RZ ;  /* 0x0000000d12020210 */ /* 0x002fe20007ffe0ff */
[----:B------:R-:W-:-:S04]  /*6d00*/  @P0 IMAD.MOV.U32 R3, RZ, RZ, 0x4 ;  /* 0x00000004ff030424 */ /* 0x000fc800078e00ff */
[----:B------:R-:W-:-:S05]  /*6d10*/  @P0 IMAD.WIDE R2, R2, R3, c[0x0][0x160] ;  /* 0x0000580002020625 */ /* 0x000fca00078e0203 */
[----:B------:R0:W-:Y:S01]  /*6d20*/  @P0 STG.E.128 [R2.64], R4 ;  /* 0x0000000402000986 */ /* 0x0001e2000c101d24 */
[----:B------:R-:W-:Y:S05]  /*6d30*/  @P0 EXIT ;  /* 0x000000000000094d */ /* 0x000fea0003800000 */
[----:B0-----:R-:W-:Y:S02]  /*6d40*/  IMAD.MOV.U32 R2, RZ, RZ, c[0x0][0x250] ;  /* 0x00009400ff027624 */ /* 0x001fe400078e00ff */
[----:B------:R-:W-:-:S05]  /*6d50*/  IMAD.MOV.U32 R3, RZ, RZ, c[0x0][0x254] ;  /* 0x00009500ff037624 */ /* 0x000fca00078e00ff */
[----:B------:R-:W2:Y:S01]  /*6d60*/  LDG.E R2, [R2.64] ;  /* 0x0000002402027981 */ /* 0x000ea2000c1e1900 */
[----:B------:R-:W-:Y:S01]  /*6d70*/  IADD3 R13, R18, R13, RZ ;  /* 0x0000000d120d7210 */ /* 0x000fe20007ffe0ff */
[C---:B--2---:R-:W-:Y:S02]  /*6d80*/  FMUL.FTZ R4, R2.reuse, R4 ;  /* 0x0000000402047220 */ /* 0x044fe40000410000 */
[C---:B------:R-:W-:Y:S02]  /*6d90*/  FMUL.FTZ R5, R2.reuse, R5 ;  /* 0x0000000502057220 */ /* 0x040fe40000410000 */
[C---:B------:R-:W-:Y:S02]  /*6da0*/  FMUL.FTZ R6, R2.reuse, R6 ;  /* 0x0000000602067220 */ /* 0x040fe40000410000 */
[----:B------:R-:W0:Y:S01]  /*6db0*/  F2I.S8.NTZ R4, R4 ;  /* 0x0000000400047305 */ /* 0x000e220000202100 */
[----:B------:R-:W-:-:S07]  /*6dc0*/  FMUL.FTZ R7, R2, R7 ;  /* 0x0000000702077220 */ /* 0x000fce0000410000 */
[----:B------:R-:W1:Y:S08]  /*6dd0*/  F2I.S8.NTZ R5, R5 ;  /* 0x0000000500057305 */ /* 0x000e700000202100 */
[----:B------:R-:W2:Y:S01]  /*6de0*/  F2I.S8.NTZ R6, R6 ;  /* 0x0000000600067305 */ /* 0x000ea20000202100 */
[----:B0-----:R-:W-:-:S04]  /*6df0*/  PRMT R0, R4, 0x8880, RZ ;  /* 0x0000888004007816 */ /* 0x001fc800000000ff */
[----:B------:R-:W-:-:S03]  /*6e00*/  PRMT R0, R0, 0x7710, RZ ;  /* 0x0000771000007816 */ /* 0x000fc600000000ff */
[----:B------:R-:W0:Y:S01]  /*6e10*/  F2I.S8.NTZ R7, R7 ;  /* 0x0000000700077305 */ /* 0x000e220000202100 */
[----:B-1----:R-:W-:Y:S02]  /*6e20*/  PRMT R8, R5, 0x8880, RZ ;  /* 0x0000888005087816 */ /* 0x002fe400000000ff */
[----:B------:R-:W-:Y:S02]  /*6e30*/  LOP3.LUT R3, R0, 0xff, RZ, 0xc0, !PT ;  /* 0x000000ff00037812 */ /* 0x000fe400078ec0ff */
[----:B------:R-:W-:Y:S02]  /*6e40*/  PRMT R2, R8, 0x7710, RZ ;  /* 0x0000771008027816 */ /* 0x000fe400000000ff */
[----:B--2---:R-:W-:Y:S02]  /*6e50*/  PRMT R0, R6, 0x8880, RZ ;  /* 0x0000888006007816 */ /* 0x004fe400000000ff */
[----:B------:R-:W-:Y:S02]  /*6e60*/  PRMT R3, R2, 0x7604, R3 ;  /* 0x0000760402037816 */ /* 0x000fe40000000003 */
[----:B------:R-:W-:-:S02]  /*6e70*/  PRMT R0, R0, 0x7710, RZ ;  /* 0x0000771000007816 */ /* 0x000fc400000000ff */
[----:B------:R-:W-:Y:S02]  /*6e80*/  IADD3 R2, P0, R13, c[0x0][0x160], RZ ;  /* 0x000058000d027a10 */ /* 0x000fe40007f1e0ff */
[----:B0-----:R-:W-:Y:S02]  /*6e90*/  PRMT R4, R7, 0x8880, RZ ;  /* 0x0000888007047816 */ /* 0x001fe400000000ff */
[----:B------:R-:W-:Y:S02]  /*6ea0*/  PRMT R5, R0, 0x7054, R3 ;  /* 0x0000705400057816 */ /* 0x000fe40000000003 */
[----:B------:R-:W-:Y:S02]  /*6eb0*/  PRMT R4, R4, 0x7710, RZ ;  /* 0x0000771004047816 */ /* 0x000fe400000000ff */
[----:B------:R-:W-:Y:S02]  /*6ec0*/  LEA.HI.X.SX32 R3, R13, c[0x0][0x164], 0x1, P0 ;  /* 0x000059000d037a11 */ /* 0x000fe400000f0eff */
[----:B------:R-:W-:-:S05]  /*6ed0*/  PRMT R5, R4, 0x654, R5 ;  /* 0x0000065404057816 */ /* 0x000fca0000000005 */
[----:B------:R-:W-:Y:S01]  /*6ee0*/  STG.E [R2.64], R5 ;  /* 0x0000000502007986 */ /* 0x000fe2000c101924 */
[----:B------:R-:W-:Y:S05]  /*6ef0*/  EXIT ;  /* 0x000000000000794d */ /* 0x000fea0003800000 */
.L_x_909:
[----:B------:R-:W-:Y:S01]  /*6f00*/  IMAD.MOV.U32 R114, RZ, RZ, R5 ;  /* 0x000000ffff727224 */ /* 0x000fe200078e0005 */
[----:B------:R-:W-:Y:S01]  /*6f10*/  MOV R124, 0xffffffff ;  /* 0xffffffff007c7802 */ /* 0x000fe20000000f00 */
[----:B------:R-:W-:Y:S01]  /*6f20*/  IMAD.MOV.U32 R115, RZ, RZ, 0x10 ;  /* 0x00000010ff737424 */ /* 0x000fe200078e00ff */
[----:B------:R-:W-:Y:S01]  /*6f30*/  MOV R112, 0x6f60 ;  /* 0x00006f6000707802 */ /* 0x000fe20000000f00 */
[----:B------:R-:W-:Y:S02]  /*6f40*/  IMAD.MOV.U32 R123, RZ, RZ, 0x1f ;  /* 0x0000001fff7b7424 */ /* 0x000fe400078e00ff */
[----:B---3--:R-:W-:Y:S05]  /*6f50*/  CALL.REL.NOINC `($__internal_7_$__cuda_sm70_shflsync_bfly_p) ;  /* 0x0000045000007944 */ /* 0x008fea0003c00000 */
[----:B-1----:R-:W-:Y:S01]  /*6f60*/  IMAD.MOV.U32 R2, RZ, RZ, R114 ;  /* 0x000000ffff027224 */ /* 0x002fe200078e0072 */
[----:B0-----:R-:W-:Y:S05]  /*6f70*/  BRA `(.L_x_1009) ;  /* 0xffffa70000007947 */ /* 0x001fea000383ffff */
.L_x_910:
[----:B------:R-:W-:Y:S01]  /*6f80*/  HFMA2.MMA R123, -RZ, RZ, 0, 1.847743988037109375e-06 ;  /* 0x0000001fff7b7435 */ /* 0x000fe200000001ff */
[----:B------:R-:W-:Y:S01]  /*6f90*/  IMAD.MOV.U32 R114, RZ, RZ, R7 ;  /* 0x000000ffff727224 */ /* 0x000fe200078e0007 */
[----:B------:R-:W-:Y:S01]  /*6fa0*/  MOV R112, 0x6fe0 ;  /* 0x00006fe000707802 */ /* 0x000fe20000000f00 */
[----:B------:R-:W-:Y:S02]  /*6fb0*/  IMAD.MOV.U32 R115, RZ, RZ, 0x8 ;  /* 0x00000008ff737424 */ /* 0x000fe400078e00ff */
[----:B------:R-:W-:-:S02]  /*6fc0*/  IMAD.MOV.U32 R124, RZ, RZ, -0x1 ;  /* 0xffffffffff7c7424 */ /* 0x000fc400078e00ff */
[----:B0--3--:R-:W-:Y:S05]  /*6fd0*/  CALL.REL.NOINC `($__internal_7_$__cuda_sm70_shflsync_bfly_p) ;  /* 0x000003d000007944 */ /* 0x009fea0003c00000 */
[----:B-1----:R-:W-:Y:S01]  /*6fe0*/  FADD.FTZ R7, R7, R114 ;  /* 0x0000007207077221 */ /* 0x002fe20000010000 */
[----:B0-----:R-:W-:Y:S01]  /*6ff0*/  MOV R124, 0xffffffff ;  /* 0xffffffff007c7802 */ /* 0x001fe20000000f00 */
[----:B------:R-:W-:Y:S01]  /*7000*/  IMAD.MOV.U32 R115, RZ, RZ, 0x4 ;  /* 0x00000004ff737424 */ /* 0x000fe200078e00ff */
[----:B------:R-:W-:Y:S01]  /*7010*/  MOV R112, 0x7050 ;  /* 0x0000705000707802 */ /* 0x000fe20000000f00 */
[----:B------:R-:W-:-:S02]  /*7020*/  IMAD.MOV.U32 R123, RZ, RZ, 0x1f ;  /* 0x0000001fff7b7424 */ /* 0x000fc400078e00ff */
[----:B------:R-:W-:Y:S02]  /*7030*/  IMAD.MOV.U32 R114, RZ, RZ, R7 ;  /* 0x000000ffff727224 */ /* 0x000fe400078e0007 */
[----:B------:R-:W-:Y:S05]  /*7040*/  CALL.REL.NOINC `($__internal_7_$__cuda_sm70_shflsync_bfly_p) ;  /* 0x0000036000007944 */ /* 0x000fea0003c00000 */
[----:B-1----:R-:W-:Y:S01]  /*7050*/  FADD.FTZ R7, R7, R114 ;  /* 0x0000007207077221 */ /* 0x002fe20000010000 */
[----:B0-----:R-:W-:Y:S01]  /*7060*/  MOV R124, 0xffffffff ;  /* 0xffffffff007c7802 */ /* 0x001fe20000000f00 */
[----:B------:R-:W-:Y:S01]  /*7070*/  IMAD.MOV.U32 R115, RZ, RZ, 0x2 ;  /* 0x00000002ff737424 */ /* 0x000fe200078e00ff */
[----:B------:R-:W-:Y:S01]  /*7080*/  MOV R112, 0x70c0 ;  /* 0x000070c000707802 */ /* 0x000fe20000000f00 */
[----:B------:R-:W-:Y:S02]  /*7090*/  IMAD.MOV.U32 R123, RZ, RZ, 0x1f ;  /* 0x0000001fff7b7424 */ /* 0x000fe400078e00ff */
[----:B------:R-:W-:Y:S02]  /*70a0*/  IMAD.MOV.U32 R114, RZ, RZ, R7 ;  /* 0x000000ffff727224 */ /* 0x000fe400078e0007 */
[----:B------:R-:W-:Y:S05]  /*70b0*/  CALL.REL.NOINC `($__internal_7_$__cuda_sm70_shflsync_bfly_p) ;  /* 0x000002f000007944 */ /* 0x000fea0003c00000 */
[----:B-1----:R-:W-:Y:S01]  /*70c0*/  FADD.FTZ R4, R7, R114 ;  /* 0x0000007207047221 */ /* 0x002fe20000010000 */
[----:B0-----:R-:W-:Y:S01]  /*70d0*/  MOV R124, 0xffffffff ;  /* 0xffffffff007c7802 */ /* 0x001fe20000000f00 */
[----:B------:R-:W-:Y:S01]  /*70e0*/  IMAD.MOV.U32 R115, RZ, RZ, 0x1 ;  /* 0x00000001ff737424 */ /* 0x000fe200078e00ff */
[----:B------:R-:W-:Y:S01]  /*70f0*/  MOV R112, 0x7130 ;  /* 0x0000713000707802 */ /* 0x000fe20000000f00 */
[----:B------:R-:W-:-:S02]  /*7100*/  IMAD.MOV.U32 R123, RZ, RZ, 0x1f ;  /* 0x0000001fff7b7424 */ /* 0x000fc400078e00ff */
[----:B------:R-:W-:Y:S02]  /*7110*/  IMAD.MOV.U32 R114, RZ, RZ, R4 ;  /* 0x000000ffff727224 */ /* 0x000fe400078e0004 */
[----:B------:R-:W-:Y:S05]  /*7120*/  CALL.REL.NOINC `($__internal_7_$__cuda_sm70_shflsync_bfly_p) ;  /* 0x0000028000007944 */ /* 0x000fea0003c00000 */
[----:B-1----:R-:W-:Y:S01]  /*7130*/  IMAD.MOV.U32 R5, RZ, RZ, R114 ;  /* 0x000000ffff057224 */ /* 0x002fe200078e0072 */
[----:B0-----:R-:W-:Y:S05]  /*7140*/  BRA `(.L_x_1010) ;  /* 0xffffa5c000007947 */ /* 0x001fea000383ffff */
.L_x_947:
[----:B------:R-:W-:Y:S01]  /*7150*/  HFMA2.MMA R115, -RZ, RZ, 0, 5.9604644775390625e-08 ;  /* 0x00000001ff737435 */ /* 0x000fe200000001ff */
[----:B------:R-:W-:Y:S01]  /*7160*/  IMAD.MOV.U32 R114, RZ, RZ, R127 ;  /* 0x000000ffff727224 */ /* 0x000fe200078e007f */
[----:B------:R-:W-:Y:S01]  /*7170*/  MOV R112, 0x71b0 ;  /* 0x000071b000707802 */ /* 0x000fe20000000f00 */
[----:B------:R-:W-:Y:S02]  /*7180*/  IMAD.MOV.U32 R123, RZ, RZ, 0x1f ;  /* 0x0000001fff7b7424 */ /* 0x000fe400078e00ff */
[----:B------:R-:W-:Y:S02]  /*7190*/  IMAD.MOV.U32 R124, RZ, RZ, -0x1 ;  /* 0xffffffffff7c7424 */ /* 0x000fe400078e00ff */
[----:B------:R-:W-:Y:S05]  /*71a0*/  CALL.REL.NOINC `($__internal_7_$__cuda_sm70_shflsync_bfly_p) ;  /* 0x0000020000007944 */ /* 0x000fea0003c00000 */
[----:B-1----:R-:W-:Y:S01]  /*71b0*/  IMAD.MOV.U32 R112, RZ, RZ, R114 ;  /* 0x000000ffff707224 */ /* 0x002fe200078e0072 */
[----:B0-----:R-:W-:Y:S05]  /*71c0*/  BRA `(.L_x_1011) ;  /* 0xffffcca000007947 */ /* 0x001fea000383ffff */
.L_x_951:
[----:B------:R-:W-:Y:S01]  /*71d0*/  MOV R114, R27 ;  /* 0x0000001b00727202 */ /* 0x000fe20000000f00 */
[----:B------:R-:W-:Y:S01]  /*71e0*/  IMAD.MOV.U32 R115, RZ, RZ, 0x10 ;  /* 0x00000010ff737424 */ /* 0x000fe200078e00ff */
[----:B------:R-:W-:Y:S01]  /*71f0*/  MOV R112, 0x7230 ;  /* 0x0000723000707802 */ /* 0x000fe20000000f00 */
[----:B------:R-:W-:-:S02]  /*7200*/  IMAD.MOV.U32 R123, RZ, RZ, 0x1f ;  /* 0x0000001fff7b7424 */ /* 0x000fc400078e00ff */
[----:B------:R-:W-:Y:S02]  /*7210*/  IMAD.MOV.U32 R124, RZ, RZ, -0x1 ;  /* 0xffffffffff7c7424 */ /* 0x000fe400078e00ff */
[----:B0-----:R-:W-:Y:S05]  /*7220*/  CALL.REL.NOINC `($__internal_7_$__cuda_sm70_shflsync_bfly_p) ;  /* 0x0000018000007944 */ /* 0x001fea0003c00000 */
[----:B-1----:R-:W-:Y:S01]  /*7230*/  MOV R2, R114 ;  /* 0x0000007200027202 */ /* 0x002fe20000000f00 */
[----:B0-----:R-:W-:Y:S05]  /*7240*/  BRA `(.L_x_1012) ;  /* 0xffffce6000007947 */ /* 0x001fea000383ffff */
.L_x_952:
[----:B------:R-:W-:Y:S01]  /*7250*/  IMAD.MOV.U32 R114, RZ, RZ, R27 ;  /* 0x000000ffff727224 */ /* 0x000fe200078e001b */
[----:B------:R-:W-:Y:S01]  /*7260*/  MOV R124, 0xffffffff ;  /* 0xffffffff007c7802 */ /* 0x000fe20000000f00 */
[----:B------:R-:W-:Y:S01]  /*7270*/  IMAD.MOV.U32 R115, RZ, RZ, 0x8 ;  /* 0x00000008ff737424 */ /* 0x000fe200078e00ff */
[----:B------:R-:W-:Y:S01]  /*7280*/  MOV R112, 0x72b0 ;  /* 0x000072b000707802 */ /* 0x000fe20000000f00 */
[----:B------:R-:W-:Y:S02]  /*7290*/  IMAD.MOV.U32 R123, RZ, RZ, 0x1f ;  /* 0x0000001fff7b7424 */ /* 0x000fe400078e00ff */
[----:B0-----:R-:W-:Y:S05]  /*72a0*/  CALL.REL.NOINC `($__internal_7_$__cuda_sm70_shflsync_bfly_p) ;  /* 0x0000010000007944 */ /* 0x001fea0003c00000 */
[----:B-1----:R-:W-:Y:S01]  /*72b0*/  FMNMX.FTZ R3, R27, R114, !PT ;  /* 0x000000721b037209 */ /* 0x002fe20007810000 */
[----:B0-----:R-:W-:Y:S01]  /*72c0*/  IMAD.MOV.U32 R115, RZ, RZ, 0x4 ;  /* 0x00000004ff737424 */ /* 0x001fe200078e00ff */
[----:B------:R-:W-:Y:S01]  /*72d0*/  MOV R112, 0x7320 ;  /* 0x0000732000707802 */ /* 0x000fe20000000f00 */
[----:B------:R-:W-:Y:S01]  /*72e0*/  IMAD.MOV.U32 R123, RZ, RZ, 0x1f ;  /* 0x0000001fff7b7424 */ /* 0x000fe200078e00ff */
[----:B------:R-:W-:Y:S01]  /*72f0*/  MOV R114, R3 ;  /* 0x0000000300727202 */ /* 0x000fe20000000f00 */
[----:B------:R-:W-:-:S02]  /*7300*/  IMAD.MOV.U32 R124, RZ, RZ, -0x1 ;  /* 0xffffffffff7c7424 */ /* 0x000fc400078e00ff */
[----:B------:R-:W-:Y:S05]  /*7310*/  CALL.REL.NOINC `($__internal_7_$__cuda_sm70_shflsync_bfly_p) ;  /* 0x0000009000007944 */ /* 0x000fea0003c00000 */
[----:B-1----:R-:W-:Y:S01]  /*7320*/  FMNMX.FTZ R3, R3, R114, !PT ;  /* 0x0000007203037209 */ /* 0x002fe20007810000 */
[----:B0-----:R-:W-:Y:S01]  /*7330*/  IMAD.MOV.U32 R115, RZ, RZ, 0x2 ;  /* 0x00000002ff737424 */ /* 0x001fe200078e00ff */
[----:B------:R-:W-:Y:S01]  /*7340*/  MOV R112, 0x7390 ;  /* 0x0000739000707802 */ /* 0x000fe20000000f00 */
[----:B------:R-:W-:Y:S01]  /*7350*/  IMAD.MOV.U32 R123, RZ, RZ, 0x1f ;  /* 0x0000001fff7b7424 */ /* 0x000fe200078e00ff */
[----:B------:R-:W-:Y:S01]  /*7360*/  MOV R114, R3 ;  /* 0x0000000300727202 */ /* 0x000fe20000000f00 */
[----:B------:R-:W-:-:S02]  /*7370*/  IMAD.MOV.U32 R124, RZ, RZ, -0x1 ;  /* 0xffffffffff7c7424 */ /* 0x000fc400078e00ff */
[----:B------:R-:W-:Y:S05]  /*7380*/  CALL.REL.NOINC `($__internal_7_$__cuda_sm70_shflsync_bfly_p) ;  /* 0x0000002000007944 */ /* 0x000fea0003c00000 */
[----:B-1----:R-:W-:Y:S01]  /*7390*/  IMAD.MOV.U32 R4, RZ, RZ, R114 ;  /* 0x000000ffff047224 */ /* 0x002fe200078e0072 */
[----:B0-----:R-:W-:Y:S05]  /*73a0*/  BRA `(.L_x_1013) ;  /* 0xffffcd7000007947 */ /* 0x001fea000383ffff */
        .weak           $__internal_7_$__cuda_sm70_shflsync_bfly_p
        .type           $__internal_7_$__cuda_sm70_shflsync_bfly_p,@function
        .size           $__internal_7_$__cuda_sm70_shflsync_bfly_p,(.L_x_2430 - $__internal_7_$__cuda_sm70_shflsync_bfly_p)
$__internal_7_$__cuda_sm70_shflsync_bfly_p:
[----:B------:R-:W-:Y:S01]  /*73b0*/  IMAD.MOV.U32 R113, RZ, RZ, 0x0 ;  /* 0x00000000ff717424 */ /* 0x000fe200078e00ff */
[----:B------:R-:W-:Y:S04]  /*73c0*/  WARPSYNC R124 ;  /* 0x0000007c00007348 */ /* 0x000fe80003800000 */
[----:B------:R0:W1:Y:S01]  /*73d0*/  SHFL.BFLY PT, R114, R114, R115, R123 ;  /* 0x0c00007372727389 */ /* 0x00006200000e007b */
[----:B------:R-:W-:Y:S05]  /*73e0*/  RET.REL.NODEC R112 `(_ZN4mmha33masked_multihead_attention_kernelIfLi64ELi64ELi2ELi16ELi128ELb1ELb1EEEv26Multihead_attention_paramsIT_XT5_EE) ;  /* 0xffff8c1070007950 */ /* 0x000fea0003c3ffff */
.L_x_1014:
        /* <DEDUP_REMOVED lines=9> */
.L_x_2430:


//--------------------- .text._ZN4mmha33masked_multihead_attention_kernelIfLi64ELi64ELi4ELi16ELi64ELb1ELb1EEEv26Multihead_attention_paramsIT_XT5_EE --------------------------
	.section	.text._ZN4mmha33masked_multihead_attention_kernelIfLi64ELi64ELi4ELi16ELi64ELb1ELb1EEEv26Multihead_attention_paramsIT_XT5_EE,"ax",@progbits
	.sectioninfo	@"SHI_REGISTERS=92"
	.align	128
        .global         _ZN4mmha33masked_multihead_attention_kernelIfLi64ELi64ELi4ELi16ELi64ELb1ELb1EEEv26Multihead_attention_paramsIT_XT5_EE
        .type           _ZN4mmha33masked_multihead_attention_kernelIfLi64ELi64ELi4ELi16ELi64ELb1ELb1EEEv26Multihead_attention_paramsIT_XT5_EE,@function
        .size           _ZN4mmha33masked_multihead_attention_kernelIfLi64ELi64ELi4ELi16ELi64ELb1ELb1EEEv26Multihead_attention_paramsIT_XT5_EE,(.L_x_2431 - _ZN4mmha33masked_multihead_attention_kernelIfLi64ELi64ELi4ELi16ELi64ELb1ELb1EEEv26Multihead_attention_paramsIT_XT5_EE)
        .other          _ZN4mmha33masked_multihead_attention_kernelIfLi64ELi64ELi4ELi16ELi64ELb1ELb1EEEv26Multihead_attention_paramsIT_XT5_EE,@"STO_CUDA_ENTRY STV_DEFAULT"
_ZN4mmha33masked_multihead_attention_kernelIfLi64ELi64ELi4ELi16ELi64ELb1ELb1EEEv26Multihead_attention_paramsIT_XT5_EE:
.text._ZN4mmha33masked_multihead_attention_kernelIfLi64ELi64ELi4ELi16ELi64ELb1ELb1EEEv26Multihead_attention_paramsIT_XT5_EE:
        /* <DEDUP_REMOVED lines=11> */
.L_x_1015:
        /* <DEDUP_REMOVED lines=20> */
[----:B------:R-:W-:Y:S01]  /*01f0*/  ISETP.GE.U32.AND P1, PT, R0, R5, PT ;  /* 0x000000050000720c */ /* 0x000fe20003f26070 */
[C---:B------:R-:W-:Y:S01]  /*0200*/  IMAD.WIDE R4, R16.reuse, R27, c[0x0][0x278] ;  /* 0x00009e0010047625 */ /* 0x040fe200078e021b */
[----:B------:R-:W-:Y:S02]  /*0210*/  LOP3.LUT R0, R16, c[0x0][0x1d0], RZ, 0x3c, !PT ;  /* 0x0000740010007a12 */ /* 0x000fe400078e3cff */
[----:B------:R-:W-:Y:S02]  /*0220*/  ISETP.NE.AND.EX P6, PT, RZ, c[0x0][0x244], !P4, P0 ;  /* 0x00009100ff007a0c */ /* 0x000fe400067c5300 */
[----:B------:R-:W-:Y:S01]  /*0230*/  ISETP.GE.AND P3, PT, R0, RZ, PT ;  /* 0x000000ff0000720c */ /* 0x000fe20003f66270 */
[----:B------:R-:W-:Y:S01]  /*0240*/  HFMA2.MMA R24, -RZ, RZ, 0, 0 ;  /* 0x00000000ff187435 */ /* 0x000fe200000001ff */
[----:B------:R0:W2:Y:S05]  /*0250*/  LDG.E R25, [R4.64] ;  /* 0x0000002404197981 */ /* 0x0000aa000c1e1900 */
[----:B------:R-:W-:Y:S01]  /*0260*/  @P1 IADD3 R3, R3, 0x1, RZ ;  /* 0x0000000103031810 */ /* 0x000fe20007ffe0ff */
[----:B------:R-:W1:Y:S04]  /*0270*/  S2R R22, SR_TID.X ;  /* 0x0000000000167919 */ /* 0x000e680000002100 */
[----:B------:R-:W3:Y:S01]  /*0280*/  S2R R43, SR_CTAID.X ;  /* 0x00000000002b7919 */ /* 0x000ee20000002500 */
[----:B------:R-:W-:Y:S01]  /*0290*/  IMAD.MOV.U32 R42, RZ, RZ, R3 ;  /* 0x000000ffff2a7224 */ /* 0x000fe200078e0003 */
[----:B------:R-:W-:-:S02]  /*02a0*/  ISETP.NE.U32.AND P0, PT, RZ, c[0x0][0x1f8], PT ;  /* 0x00007e00ff007a0c */ /* 0x000fc40003f05070 */
[----:B------:R-:W-:Y:S01]  /*02b0*/  SHF.R.S32.HI R9, RZ, 0x1f, R16 ;  /* 0x0000001fff097819 */ /* 0x000fe20000011410 */
[----:B------:R-:W-:Y:S01]  /*02c0*/  @!P3 IMAD.MOV R42, RZ, RZ, -R42 ;  /* 0x000000ffff2ab224 */ /* 0x000fe200078e0a2a */
[----:B------:R-:W-:Y:S02]  /*02d0*/  @!P2 LOP3.LUT R42, RZ, c[0x0][0x1d0], RZ, 0x33, !PT ;  /* 0x00007400ff2aaa12 */ /* 0x000fe400078e33ff */
[----:B------:R-:W-:Y:S01]  /*02e0*/  IABS R30, c[0x0][0x1d4] ;  /* 0x00007500001e7a13 */ /* 0x000fe20000000000 */
[----:B------:R-:W-:Y:S01]  /*02f0*/  IMAD.MOV.U32 R23, RZ, RZ, RZ ;  /* 0x000000ffff177224 */ /* 0x000fe200078e00ff */
[----:B------:R-:W-:Y:S01]  /*0300*/  BSSY B0, `(.L_x_1016) ;  /* 0x000004a000007945 */ /* 0x000fe20003800000 */
[----:B------:R-:W-:Y:S01]  /*0310*/  @P6 IMAD.WIDE R6, R42, R27, c[0x0][0x240] ;  /* 0x000090002a066625 */ /* 0x000fe200078e021b */
[----:B------:R-:W-:-:S04]  /*0320*/  P2R R26, PR, RZ, 0x40 ;  /* 0x00000040ff1a7803 */ /* 0x000fc80000000000 */
[----:B------:R4:W4:Y:S01]  /*0330*/  @P6 LDG.E R24, [R6.64] ;  /* 0x0000002406186981 */ /* 0x000922000c1e1900 */
[C---:B-1----:R-:W-:Y:S02]  /*0340*/  LEA.HI R0, R22.reuse, R22, RZ, 0x1 ;  /* 0x0000001616007211 */ /* 0x042fe400078f08ff */
[----:B------:R-:W-:Y:S02]  /*0350*/  ISETP.GT.AND P5, PT, R22, 0x1f, PT ;  /* 0x0000001f1600780c */ /* 0x000fe40003fa4270 */
[----:B0-----:R-:W-:Y:S02]  /*0360*/  LOP3.LUT R5, R0, 0x7ffffffe, RZ, 0xc0, !PT ;  /* 0x7ffffffe00057812 */ /* 0x001fe400078ec0ff */
[----:B------:R-:W-:Y:S01]  /*0370*/  ISETP.LT.AND P1, PT, R22, 0x20, P6 ;  /* 0x000000201600780c */ /* 0x000fe20003721270 */
[----:B---3--:R-:W-:Y:S01]  /*0380*/  IMAD R19, R16, c[0x0][0x1d8], R43 ;  /* 0x0000760010137a24 */ /* 0x008fe200078e022b */
[----:B------:R-:W-:Y:S01]  /*0390*/  ISETP.NE.AND.EX P0, PT, RZ, c[0x0][0x1fc], PT, P0 ;  /* 0x00007f00ff007a0c */ /* 0x000fe20003f05300 */
[----:B------:R-:W-:-:S02]  /*03a0*/  IMAD.SHL.U32 R0, R0, 0x2, RZ ;  /* 0x0000000200007824 */ /* 0x000fc400078e00ff */
[----:B------:R-:W-:Y:S01]  /*03b0*/  IMAD.IADD R5, R22, 0x1, -R5 ;  /* 0x0000000116057824 */ /* 0x000fe200078e0a05 */
[----:B------:R-:W-:Y:S01]  /*03c0*/  P2R R4, PR, RZ, 0x20 ;  /* 0x00000020ff047803 */ /* 0x000fe20000000000 */
[----:B------:R-:W-:Y:S01]  /*03d0*/  IMAD.SHL.U32 R19, R19, 0x40, RZ ;  /* 0x0000004013137824 */ /* 0x000fe200078e00ff */
[----:B------:R-:W-:Y:S01]  /*03e0*/  LOP3.LUT R4, R0, 0xfffffffc, RZ, 0xc0, !PT ;  /* 0xfffffffc00047812 */ /* 0x000fe200078ec0ff */
[----:B------:R-:W-:-:S03]  /*03f0*/  IMAD.SHL.U32 R28, R5, 0x2, RZ ;  /* 0x00000002051c7824 */ /* 0x000fc600078e00ff */
[----:B------:R-:W-:Y:S01]  /*0400*/  IADD3 R29, R19, R4, RZ ;  /* 0x00000004131d7210 */ /* 0x000fe20007ffe0ff */
[----:B------:R-:W-:Y:S02]  /*0410*/  IMAD.SHL.U32 R0, R22, 0x2, RZ ;  /* 0x0000000216007824 */ /* 0x000fe400078e00ff */
[----:B------:R-:W-:-:S04]  /*0420*/  @P0 LEA R12, P3, R16, c[0x0][0x1f8], 0x2 ;  /* 0x00007e00100c0a11 */ /* 0x000fc800078610ff */
[----:B------:R-:W-:Y:S01]  /*0430*/  @P0 LEA.HI.X R13, R16, c[0x0][0x1fc], R9, 0x2, P3 ;  /* 0x00007f00100d0a11 */ /* 0x000fe200018f1409 */
[----:B------:R-:W0:Y:S01]  /*0440*/  I2F.RP R20, R30 ;  /* 0x0000001e00147306 */ /* 0x000e220000209400 */
[----:B--2---:R-:W-:Y:S01]  /*0450*/  IADD3 R18, R25, -0x1, RZ ;  /* 0xffffffff19127810 */ /* 0x004fe20007ffe0ff */
[----:B------:R-:W-:Y:S01]  /*0460*/  IMAD.SHL.U32 R17, R43, 0x40, RZ ;  /* 0x000000402b117824 */ /* 0x000fe200078e00ff */
[----:B------:R-:W-:Y:S01]  /*0470*/  ISETP.NE.U32.AND P2, PT, RZ, c[0x0][0x170], PT ;  /* 0x00005c00ff007a0c */ /* 0x000fe20003f45070 */
[----:B------:R1:W5:Y:S02]  /*0480*/  @P0 LDG.E R23, [R12.64] ;  /* 0x000000240c170981 */ /* 0x000364000c1e1900 */
[----:B----4-:R-:W-:-:S04]  /*0490*/  @!P5 IMAD R6, R18, 0x4, R28 ;  /* 0x000000041206d824 */ /* 0x010fc800078e021c */
[----:B------:R-:W-:-:S04]  /*04a0*/  @!P5 IMAD R6, R29, c[0x0][0x1d4], R6 ;  /* 0x000075001d06da24 */ /* 0x000fc800078e0206 */
[----:B------:R-:W-:-:S04]  /*04b0*/  @!P5 IMAD.WIDE R8, R6, R27, c[0x0][0x198] ;  /* 0x000066000608d625 */ /* 0x000fc800078e021b */
[----:B------:R-:W-:-:S04]  /*04c0*/  @P1 IMAD R5, R24, c[0x0][0x1d8], R43 ;  /* 0x0000760018051a24 */ /* 0x000fc800078e022b */
[----:B------:R-:W-:-:S04]  /*04d0*/  @P1 IMAD R7, R5, 0x40, R0 ;  /* 0x0000004005071824 */ /* 0x000fc800078e0200 */
[----:B------:R-:W-:-:S06]  /*04e0*/  @P1 IMAD.WIDE R6, R7, R27, c[0x0][0x230] ;  /* 0x00008c0007061625 */ /* 0x000fcc00078e021b */
[----:B------:R-:W5:Y:S01]  /*04f0*/  @P1 LDG.E.64 R6, [R6.64] ;  /* 0x0000002406061981 */ /* 0x000f62000c1e1b00 */
[----:B0-----:R-:W0:Y:S01]  /*0500*/  MUFU.RCP R20, R20 ;  /* 0x0000001400147308 */ /* 0x001e220000001000 */
[----:B------:R-:W-:-:S04]  /*0510*/  ISETP.NE.AND.EX P2, PT, RZ, c[0x0][0x174], PT, P2 ;  /* 0x00005d00ff007a0c */ /* 0x000fc80003f45320 */
[----:B------:R-:W-:Y:S02]  /*0520*/  ISETP.GT.OR P2, PT, R22, 0x1f, !P2 ;  /* 0x0000001f1600780c */ /* 0x000fe40005744670 */
[----:B0-----:R-:W-:-:S04]  /*0530*/  IADD3 R14, R20, 0xffffffe, RZ ;  /* 0x0ffffffe140e7810 */ /* 0x001fc80007ffe0ff */
[----:B------:R0:W1:Y:S01]  /*0540*/  F2I.FTZ.U32.TRUNC.NTZ R15, R14 ;  /* 0x0000000e000f7305 */ /* 0x000062000021f000 */
[----:B------:R-:W-:Y:S01]  /*0550*/  IMAD.IADD R21, R17, 0x1, R0 ;  /* 0x0000000111157824 */ /* 0x000fe200078e0200 */
[----:B------:R-:W-:-:S05]  /*0560*/  CS2R R4, SRZ ;  /* 0x0000000000047805 */ /* 0x000fca000001ff00 */
[----:B------:R-:W-:Y:S01]  /*0570*/  @!P2 IMAD.WIDE R10, R21, R27, c[0x0][0x170] ;  /* 0x00005c00150aa625 */ /* 0x000fe200078e021b */
[----:B------:R-:W-:-:S03]  /*0580*/  CS2R R2, SRZ ;  /* 0x0000000000027805 */ /* 0x000fc6000001ff00 */
[----:B0-----:R-:W-:Y:S01]  /*0590*/  IMAD.MOV.U32 R14, RZ, RZ, RZ ;  /* 0x000000ffff0e7224 */ /* 0x001fe200078e00ff */
[----:B------:R0:W5:Y:S04]  /*05a0*/  @!P2 LDG.E.64 R4, [R10.64] ;  /* 0x000000240a04a981 */ /* 0x000168000c1e1b00 */
[----:B------:R2:W5:Y:S01]  /*05b0*/  @!P5 LDG.E.64 R2, [R8.64] ;  /* 0x000000240802d981 */ /* 0x000562000c1e1b00 */
[----:B-1----:R-:W-:-:S04]  /*05c0*/  IMAD.MOV R13, RZ, RZ, -R15 ;  /* 0x000000ffff0d7224 */ /* 0x002fc800078e0a0f */
[----:B0-----:R-:W-:-:S04]  /*05d0*/  IMAD R11, R13, R30, RZ ;  /* 0x0000001e0d0b7224 */ /* 0x001fc800078e02ff */
[----:B------:R-:W-:Y:S01]  /*05e0*/  IMAD.HI.U32 R15, R15, R11, R14 ;  /* 0x0000000b0f0f7227 */ /* 0x000fe200078e000e */
[----:B--2---:R-:W-:-:S05]  /*05f0*/  IABS R8, R18 ;  /* 0x0000001200087213 */ /* 0x004fca0000000000 */
        /* <DEDUP_REMOVED lines=11> */
[----:B------:R-:W-:Y:S01]  /*06b0*/  MOV R8, c[0x0][0x258] ;  /* 0x0000960000087a02 */ /* 0x000fe20000000f00 */
[----:B------:R-:W-:-:S03]  /*06c0*/  IMAD.IADD R10, R9, 0x1, R0 ;  /* 0x00000001090a7824 */ /* 0x000fc600078e0200 */
        /* <DEDUP_REMOVED lines=13> */
.L_x_1017:
[----:B0-----:R-:W-:Y:S05]  /*07a0*/  BSYNC B0 ;  /* 0x0000000000007941 */ /* 0x001fea0003800000 */
.L_x_1016:
        /* <DEDUP_REMOVED lines=12> */
.L_x_1019:
[----:B------:R-:W-:Y:S05]  /*0870*/  BSYNC B0 ;  /* 0x0000000000007941 */ /* 0x000fea0003800000 */
.L_x_1018:
[----:B-----5:R-:W-:Y:S01]  /*0880*/  @!P4 FADD.FTZ R2, R30, R2 ;  /* 0x000000021e02c221 */ /* 0x020fe20000010000 */
[----:B------:R-:W-:Y:S01]  /*0890*/  ULDC.U8 UR4, c[0x0][0x1e4] ;  /* 0x0000790000047ab9 */ /* 0x000fe20000000000 */
[----:B------:R-:W-:Y:S01]  /*08a0*/  @!P4 FADD.FTZ R3, R31, R3 ;  /* 0x000000031f03c221 */ /* 0x000fe20000010000 */
[----:B------:R-:W-:Y:S01]  /*08b0*/  ISETP.LT.AND P2, PT, RZ, c[0x0][0x1e0], PT ;  /* 0x00007800ff007a0c */ /* 0x000fe20003f41270 */
[----:B------:R-:W-:Y:S02]  /*08c0*/  IMAD.MOV.U32 R32, RZ, RZ, R2 ;  /* 0x000000ffff207224 */ /* 0x000fe400078e0002 */
[----:B------:R-:W-:Y:S02]  /*08d0*/  IMAD.MOV.U32 R33, RZ, RZ, R3 ;  /* 0x000000ffff217224 */ /* 0x000fe400078e0003 */
[----:B------:R-:W-:Y:S02]  /*08e0*/  @P1 FMUL.FTZ R32, R32, R6 ;  /* 0x0000000620201220 */ /* 0x000fe40000410000 */
[----:B------:R-:W-:Y:S01]  /*08f0*/  @P1 FMUL.FTZ R33, R33, R7 ;  /* 0x0000000721211220 */ /* 0x000fe20000410000 */
[----:B------:R-:W-:Y:S01]  /*0900*/  ISETP.GE.AND P1, PT, R18, RZ, PT ;  /* 0x000000ff1200720c */ /* 0x000fe20003f26270 */
[----:B------:R-:W-:-:S02]  /*0910*/  IMAD.MOV.U32 R17, RZ, RZ, R15 ;  /* 0x000000ffff117224 */ /* 0x000fc400078e000f */
[----:B------:R-:W-:Y:S02]  /*0920*/  IMAD R16, R16, c[0x0][0x1d4], RZ ;  /* 0x0000750010107a24 */ /* 0x000fe400078e02ff */
[----:B------:R-:W-:Y:S02]  /*0930*/  FADD.FTZ R34, R4, R34 ;  /* 0x0000002204227221 */ /* 0x000fe40000010000 */
[----:B------:R-:W-:Y:S01]  /*0940*/  FADD.FTZ R35, R5, R35 ;  /* 0x0000002305237221 */ /* 0x000fe20000010000 */
[----:B------:R-:W-:Y:S01]  /*0950*/  SHF.R.S32.HI R2, RZ, 0x1f, R16 ;  /* 0x0000001fff027819 */ /* 0x000fe20000011410 */
[----:B------:R-:W-:-:S04]  /*0960*/  IMAD R42, R42, c[0x0][0x1d8], RZ ;  /* 0x000076002a2a7a24 */ /* 0x000fc800078e02ff */
        /* <DEDUP_REMOVED lines=43> */
[----:B------:R-:W-:Y:S01]  /*0c20*/  HFMA2.MMA R12, -RZ, RZ, 0, 5.9604644775390625e-08 ;  /* 0x00000001ff0c7435 */ /* 0x000fe200000001ff */
        /* <DEDUP_REMOVED lines=17> */
.L_x_1022:
        /* <DEDUP_REMOVED lines=9> */
.L_x_1023:
        /* <DEDUP_REMOVED lines=14> */
[----:B------:R-:W-:Y:S02]  /*0eb0*/  BSSY B1, `(.L_x_1026) ;  /* 0x0000036000017945 */ /* 0x000fe40003800000 */
[----:B------:R-:W-:-:S05]  /*0ec0*/  IMAD R14, R37, 0x4, R12 ;  /* 0x00000004250e7824 */ /* 0x000fca00078e020c */
[----:B------:R0:W2:Y:S05]  /*0ed0*/  LDS R35, [R14] ;  /* 0x000000000e237984 */ /* 0x0000aa0000000800 */
        /* <DEDUP_REMOVED lines=20> */
.L_x_1027:
[C---:B------:R-:W-:Y:S01]  /*1020*/  IMAD R13, R5.reuse, 0x4, R12 ;  /* 0x00000004050d7824 */ /* 0x040fe200078e020c */
[----:B------:R-:W-:Y:S01]  /*1030*/  LEA R20, R5, R14, 0x2 ;  /* 0x0000000e05147211 */ /* 0x000fe200078e10ff */
[----:B------:R-:W-:Y:S01]  /*1040*/  IMAD.SHL.U32 R6, R0, 0x2, RZ ;  /* 0x0000000200067824 */ /* 0x000fe200078e00ff */
[----:B------:R-:W-:Y:S02]  /*1050*/  BSSY B2, `(.L_x_1029) ;  /* 0x0000019000027945 */ /* 0x000fe40003800000 */
[----:B------:R3:W4:Y:S02]  /*1060*/  LDS R32, [R13] ;  /* 0x000000000d207984 */ /* 0x0007240000000800 */
[----:B------:R-:W-:-:S02]  /*1070*/  ISETP.GE.AND P0, PT, R6, c[0x0][0x1e0], PT ;  /* 0x0000780006007a0c */ /* 0x000fc40003f06270 */
[----:B------:R3:W0:Y:S11]  /*1080*/  LDS R33, [R20] ;  /* 0x0000000014217984 */ /* 0x0006360000000800 */
        /* <DEDUP_REMOVED lines=13> */
[-C--:B0-2---:R-:W-:Y:S02]  /*1160*/  FMUL.FTZ R7, R35, R5.reuse ;  /* 0x0000000523077220 */ /* 0x085fe40000410000 */
[----:B------:R-:W-:-:S02]  /*1170*/  FMUL.FTZ R9, R33, R5 ;  /* 0x0000000521097220 */ /* 0x000fc40000410000 */
[-C--:B-1----:R-:W-:Y:S02]  /*1180*/  FMUL.FTZ R6, R34, R5.reuse ;  /* 0x0000000522067220 */ /* 0x082fe40000410000 */
[----:B----4-:R-:W-:Y:S02]  /*1190*/  FMUL.FTZ R5, R32, R5 ;  /* 0x0000000520057220 */ /* 0x010fe40000410000 */
[-C--:B---3--:R-:W-:Y:S02]  /*11a0*/  FFMA.FTZ R34, R34, R4.reuse, -R7 ;  /* 0x0000000422227223 */ /* 0x088fe40000010807 */
[-C--:B------:R-:W-:Y:S02]  /*11b0*/  FFMA.FTZ R32, R32, R4.reuse, -R9 ;  /* 0x0000000420207223 */ /* 0x080fe40000010809 */
[-C--:B------:R-:W-:Y:S02]  /*11c0*/  FFMA.FTZ R35, R35, R4.reuse, R6 ;  /* 0x0000000423237223 */ /* 0x080fe40000010006 */
[----:B------:R-:W-:-:S02]  /*11d0*/  FFMA.FTZ R33, R33, R4, R5 ;  /* 0x0000000421217223 */ /* 0x000fc40000010005 */
.L_x_1030:
[----:B---3--:R-:W-:Y:S05]  /*11e0*/  BSYNC B2 ;  /* 0x0000000000027941 */ /* 0x008fea0003800000 */
.L_x_1029:
[----:B----4-:R3:W-:Y:S04]  /*11f0*/  STS [R13], R32 ;  /* 0x000000200d007388 */ /* 0x0107e80000000800 */
[----:B0-----:R3:W-:Y:S02]  /*1200*/  STS [R20], R33 ;  /* 0x0000002114007388 */ /* 0x0017e40000000800 */
.L_x_1028:
[----:B------:R-:W-:Y:S05]  /*1210*/  BSYNC B1 ;  /* 0x0000000000017941 */ /* 0x000fea0003800000 */
.L_x_1026:
[----:B-1----:R1:W-:Y:S04]  /*1220*/  STS [R12], R34 ;  /* 0x000000220c007388 */ /* 0x0023e80000000800 */
[----:B--2---:R1:W-:Y:S02]  /*1230*/  STS [R14], R35 ;  /* 0x000000230e007388 */ /* 0x0043e40000000800 */
.L_x_1025:
[----:B------:R-:W-:Y:S05]  /*1240*/  BSYNC B0 ;  /* 0x0000000000007941 */ /* 0x000fea0003800000 */
.L_x_1024:
[----:B------:R-:W-:Y:S06]  /*1250*/  BAR.SYNC.DEFER_BLOCKING 0x0 ;  /* 0x0000000000007b1d */ /* 0x000fec0000010000 */
[----:B------:R-:W-:Y:S01]  /*1260*/  BSSY B0, `(.L_x_1031) ;  /* 0x0000005000007945 */ /* 0x000fe20003800000 */
[----:B------:R-:W-:Y:S05]  /*1270*/  @!P6 BRA `(.L_x_1032) ;  /* 0x000000300000e947 */ /* 0x000fea0003800000 */
[----:B------:R-:W-:Y:S01]  /*1280*/  ISETP.NE.AND P0, PT, RZ, c[0x0][0x1ec], PT ;  /* 0x00007b00ff007a0c */ /* 0x000fe20003f05270 */
[----:B01----:R0:W1:-:S12]  /*1290*/  LDS.64 R34, [R10] ;  /* 0x000000000a227984 */ /* 0x0030580000000a00 */
[----:B---3--:R0:W2:Y:S02]  /*12a0*/  @!P0 LDS.64 R32, [R11] ;  /* 0x000000000b208984 */ /* 0x0080a40000000a00 */
.L_x_1032:
[----:B------:R-:W-:Y:S05]  /*12b0*/  BSYNC B0 ;  /* 0x0000000000007941 */ /* 0x000fea0003800000 */
.L_x_1031:
[----:B------:R-:W-:Y:S06]  /*12c0*/  BAR.SYNC.DEFER_BLOCKING 0x0 ;  /* 0x0000000000007b1d */ /* 0x000fec0000010000 */
[----:B------:R-:W-:Y:S05]  /*12d0*/  BRA `(.L_x_1021) ;  /* 0x000002c000007947 */ /* 0x000fea0003800000 */
.L_x_1020:
        /* <DEDUP_REMOVED lines=22> */
.L_x_1033:
        /* <DEDUP_REMOVED lines=16> */
[----:B------:R-:W-:Y:S02]  /*1540*/  FMUL.FTZ R0, R32, R9 ;  /* 0x0000000920007220 */ /* 0x000fe40000410000 */
[-C--:B-1----:R-:W-:Y:S02]  /*1550*/  FFMA.FTZ R34, R34, R7.reuse, -R10 ;  /* 0x0000000722227223 */ /* 0x082fe4000001080a */
[-C--:B------:R-:W-:Y:S02]  /*1560*/  FFMA.FTZ R32, R32, R7.reuse, -R3 ;  /* 0x0000000720207223 */ /* 0x080fe40000010803 */
[-C--:B------:R-:W-:Y:S02]  /*1570*/  FFMA.FTZ R35, R35, R7.reuse, R4 ;  /* 0x0000000723237223 */ /* 0x080fe40000010004 */
[----:B------:R-:W-:-:S02]  /*1580*/  FFMA.FTZ R33, R33, R7, R0 ;  /* 0x0000000721217223 */ /* 0x000fc40000010000 */
.L_x_1034:
[----:B------:R-:W-:Y:S05]  /*1590*/  BSYNC B0 ;  /* 0x0000000000007941 */ /* 0x000fea0003800000 */
.L_x_1021:
[----:B------:R-:W-:Y:S01]  /*15a0*/  ISETP.GT.AND P0, PT, R22, 0x1f, PT ;  /* 0x0000001f1600780c */ /* 0x000fe20003f04270 */
[----:B------:R-:W-:Y:S01]  /*15b0*/  BSSY B0, `(.L_x_1035) ;  /* 0x000001b000007945 */ /* 0x000fe20003800000 */
[----:B------:R-:W-:Y:S01]  /*15c0*/  IADD3 R3, R25, -c[0x0][0x1d4], RZ ;  /* 0x8000750019037a10 */ /* 0x000fe20007ffe0ff */
[----:B0-----:R-:W-:-:S03]  /*15d0*/  IMAD.MOV.U32 R0, RZ, RZ, RZ ;  /* 0x000000ffff007224 */ /* 0x001fc600078e00ff */
[----:B------:R-:W-:-:S07]  /*15e0*/  IMNMX R3, RZ, R3, !PT ;  /* 0x00000003ff037217 */ /* 0x000fce0007800200 */
[----:B------:R-:W-:Y:S05]  /*15f0*/  @P0 BRA `(.L_x_1036) ;  /* 0x0000016000000947 */ /* 0x000fea0003800000 */
[----:B------:R-:W-:Y:S01]  /*1600*/  ISETP.NE.AND P0, PT, RZ, c[0x0][0x1ec], PT ;  /* 0x00007b00ff007a0c */ /* 0x000fe20003f05270 */
[----:B------:R-:W-:Y:S01]  /*1610*/  IMAD R28, R17, 0x4, R28 ;  /* 0x00000004111c7824 */ /* 0x000fe200078e021c */
[----:B-1----:R0:W-:Y:S01]  /*1620*/  STS.64 [R22.X8+0x10], R34 ;  /* 0x0000102216007388 */ /* 0x0021e20000008a00 */
[----:B--2---:R-:W-:Y:S02]  /*1630*/  FMUL.FTZ R7, R33, R35 ;  /* 0x0000002321077220 */ /* 0x004fe40000410000 */
[----:B------:R-:W-:Y:S02]  /*1640*/  IMAD R4, R29, c[0x0][0x1d4], R28 ;  /* 0x000075001d047a24 */ /* 0x000fe400078e021c */
[----:B------:R-:W-:-:S06]  /*1650*/  FFMA.FTZ R7, R32, R34, R7 ;  /* 0x0000002220077223 */ /* 0x000fcc0000010007 */
[----:B------:R-:W-:Y:S01]  /*1660*/  @!P0 IMAD.MOV.U32 R5, RZ, RZ, 0x4 ;  /* 0x00000004ff058424 */ /* 0x000fe200078e00ff */
[----:B------:R0:W-:Y:S03]  /*1670*/  @!P0 STS.64 [R22.X8+0x110], R30 ;  /* 0x0001101e16008388 */ /* 0x0001e60000008a00 */
[----:B------:R-:W-:-:S05]  /*1680*/  @!P0 IMAD.WIDE R4, R4, R5, c[0x0][0x198] ;  /* 0x0000660004048625 */ /* 0x000fca00078e0205 */
[----:B------:R0:W-:Y:S01]  /*1690*/  @!P0 STG.E.64 [R4.64], R32 ;  /* 0x0000002004008986 */ /* 0x0001e2000c101b24 */
[----:B------:R-:W-:Y:S05]  /*16a0*/  BRA.DIV ~URZ, `(.L_x_1037) ;  /* 0x000051e27f007947 */ /* 0x000fea000b800000 */
[----:B------:R1:W2:Y:S02]  /*16b0*/  SHFL.BFLY PT, R0, R7, 0x10, 0x1f ;  /* 0x0e001f0007007f89 */ /* 0x0002a400000e0000 */
.L_x_1138:
[----:B--2---:R-:W-:Y:S01]  /*16c0*/  FADD.FTZ R9, R7, R0 ;  /* 0x0000000007097221 */ /* 0x004fe20000010000 */
[----:B------:R-:W-:Y:S05]  /*16d0*/  BRA.DIV ~URZ, `(.L_x_1038) ;  /* 0x000052327f007947 */ /* 0x000fea000b800000 */
[----:B------:R-:W2:Y:S02]  /*16e0*/  SHFL.BFLY PT, R0, R9, 0x8, 0x1f ;  /* 0x0d001f0009007f89 */ /* 0x000ea400000e0000 */
[----:B--2---:R-:W-:-:S05]  /*16f0*/  FADD.FTZ R0, R9, R0 ;  /* 0x0000000009007221 */ /* 0x004fca0000010000 */
[----:B0-----:R-:W0:Y:S02]  /*1700*/  SHFL.BFLY PT, R5, R0, 0x4, 0x1f ;  /* 0x0c801f0000057f89 */ /* 0x001e2400000e0000 */
[----:B0-----:R-:W-:-:S05]  /*1710*/  FADD.FTZ R5, R0, R5 ;  /* 0x0000000500057221 */ /* 0x001fca0000010000 */
[----:B------:R-:W0:Y:S02]  /*1720*/  SHFL.BFLY PT, R4, R5, 0x2, 0x1f ;  /* 0x0c401f0005047f89 */ /* 0x000e2400000e0000 */
[----:B0-----:R-:W-:-:S05]  /*1730*/  FADD.FTZ R4, R5, R4 ;  /* 0x0000000405047221 */ /* 0x001fca0000010000 */
[----:B-1----:R0:W1:Y:S02]  /*1740*/  SHFL.BFLY PT, R7, R4, 0x1, 0x1f ;  /* 0x0c201f0004077f89 */ /* 0x00206400000e0000 */
.L_x_1139:
[----:B-1----:R-:W-:Y:S02]  /*1750*/  FADD.FTZ R0, R7, R4 ;  /* 0x0000000407007221 */ /* 0x002fe40000010000 */
.L_x_1036:
[----:B------:R-:W-:Y:S05]  /*1760*/  BSYNC B0 ;  /* 0x0000000000007941 */ /* 0x000fea0003800000 */
.L_x_1035:
[----:B------:R-:W-:Y:S01]  /*1770*/  ISETP.NE.AND P0, PT, R22, RZ, PT ;  /* 0x000000ff1600720c */ /* 0x000fe20003f05270 */
[----:B0-----:R-:W-:Y:S01]  /*1780*/  IMAD.MOV.U32 R4, RZ, RZ, -0x800001 ;  /* 0xff7fffffff047424 */ /* 0x001fe200078e00ff */
[----:B------:R-:W-:-:S04]  /*1790*/  SHF.R.S32.HI R5, RZ, 0x1f, R22 ;  /* 0x0000001fff057819 */ /* 0x000fc80000011416 */
[----:B------:R-:W-:-:S04]  /*17a0*/  LEA.HI R44, R5, R22, RZ, 0x2 ;  /* 0x00000016052c7211 */ /* 0x000fc800078f10ff */
[----:B------:R-:W-:-:S05]  /*17b0*/  LOP3.LUT R5, R44, 0xfffffffc, RZ, 0xc0, !PT ;  /* 0xfffffffc2c057812 */ /* 0x000fca00078ec0ff */
[----:B------:R-:W-:Y:S01]  /*17c0*/  IMAD.IADD R60, R22, 0x1, -R5 ;  /* 0x00000001163c7824 */ /* 0x000fe200078e0a05 */
[----:B------:R-:W-:Y:S05]  /*17d0*/  @P0 BRA `(.L_x_1039) ;  /* 0x000000e000000947 */ /* 0x000fea0003800000 */
[----:B------:R-:W-:-:S04]  /*17e0*/  ISETP.NE.U32.AND P0, PT, RZ, c[0x0][0x218], PT ;  /* 0x00008600ff007a0c */ /* 0x000fc80003f05070 */
[----:B------:R-:W-:-:S13]  /*17f0*/  ISETP.NE.AND.EX P0, PT, RZ, c[0x0][0x21c], PT, P0 ;  /* 0x00008700ff007a0c */ /* 0x000fda0003f05300 */
[----:B------:R-:W-:Y:S02]  /*1800*/  @P0 IMAD.IADD R4, R18, 0x1, -R23 ;  /* 0x0000000112040824 */ /* 0x000fe400078e0a17 */
[----:B------:R-:W-:Y:S02]  /*1810*/  @P0 IMAD.MOV.U32 R6, RZ, RZ, 0x4 ;  /* 0x00000004ff060424 */ /* 0x000fe400078e00ff */
        /* <DEDUP_REMOVED lines=10> */
.L_x_1039:
[----:B------:R-:W-:Y:S01]  /*18c0*/  WARPSYNC 0xffffffff ;  /* 0xffffffff00007948 */ /* 0x000fe20003800000 */
[----:B------:R-:W-:Y:S01]  /*18d0*/  BAR.SYNC.DEFER_BLOCKING 0x0 ;  /* 0x0000000000007b1d */ /* 0x000fe20000010000 */
[----:B------:R-:W-:-:S05]  /*18e0*/  ISETP.NE.AND P0, PT, RZ, c[0x0][0x1ec], PT ;  /* 0x00007b00ff007a0c */ /* 0x000fca0003f05270 */
[----:B0-----:R0:W4:Y:S04]  /*18f0*/  LDS R5, [R60.X4+0x10] ;  /* 0x000010003c057984 */ /* 0x0011280000004800 */
[----:B------:R0:W3:Y:S04]  /*1900*/  LDS R6, [R60.X4+0x20] ;  /* 0x000020003c067984 */ /* 0x0000e80000004800 */
[----:B------:R0:W2:Y:S04]  /*1910*/  LDS R7, [R60.X4+0x30] ;  /* 0x000030003c077984 */ /* 0x0000a80000004800 */
[----:B------:R0:W1:Y:S04]  /*1920*/  LDS R8, [R60.X4+0x40] ;  /* 0x000040003c087984 */ /* 0x0000680000004800 */
[----:B------:R0:W0:Y:S04]  /*1930*/  LDS R9, [R60.X4+0x50] ;  /* 0x000050003c097984 */ /* 0x0000280000004800 */
[----:B------:R0:W0:Y:S04]  /*1940*/  LDS R10, [R60.X4+0x60] ;  /* 0x000060003c0a7984 */ /* 0x0000280000004800 */
[----:B------:R0:W0:Y:S04]  /*1950*/  LDS R11, [R60.X4+0x70] ;  /* 0x000070003c0b7984 */ /* 0x0000280000004800 */
[----:B-1----:R1:W0:Y:S04]  /*1960*/  LDS R12, [R60.X4+0x80] ;  /* 0x000080003c0c7984 */ /* 0x0022280000004800 */
[----:B---3--:R1:W3:Y:S04]  /*1970*/  LDS R13, [R60.X4+0x90] ;  /* 0x000090003c0d7984 */ /* 0x0082e80000004800 */
[----:B------:R1:W0:Y:S04]  /*1980*/  LDS R14, [R60.X4+0xa0] ;  /* 0x0000a0003c0e7984 */ /* 0x0002280000004800 */
[----:B------:R1:W0:Y:S04]  /*1990*/  LDS R15, [R60.X4+0xb0] ;  /* 0x0000b0003c0f7984 */ /* 0x0002280000004800 */
[----:B------:R1:W0:Y:S04]  /*19a0*/  LDS R20, [R60.X4+0xc0] ;  /* 0x0000c0003c147984 */ /* 0x0002280000004800 */
[----:B------:R1:W0:Y:S04]  /*19b0*/  LDS R21, [R60.X4+0xd0] ;  /* 0x0000d0003c157984 */ /* 0x0002280000004800 */
[----:B------:R1:W0:Y:S04]  /*19c0*/  LDS R27, [R60.X4+0xe0] ;  /* 0x0000e0003c1b7984 */ /* 0x0002280000004800 */
[----:B------:R1:W0:Y:S04]  /*19d0*/  LDS R28, [R60.X4+0xf0] ;  /* 0x0000f0003c1c7984 */ /* 0x0002280000004800 */
[----:B------:R1:W0:Y:S01]  /*19e0*/  LDS R29, [R60.X4+0x100] ;  /* 0x000100003c1d7984 */ /* 0x0002220000004800 */
[----:B------:R-:W-:Y:S05]  /*19f0*/  @P0 BRA `(.L_x_1040) ;  /* 0x0000010000000947 */ /* 0x000fea0003800000 */
[----:B--2-4-:R2:W4:Y:S04]  /*1a00*/  LDS R30, [R60.X4+0x110] ;  /* 0x000110003c1e7984 */ /* 0x0145280000004800 */
[----:B------:R2:W1:Y:S04]  /*1a10*/  LDS R31, [R60.X4+0x120] ;  /* 0x000120003c1f7984 */ /* 0x0004680000004800 */
[----:B------:R2:W3:Y:S04]  /*1a20*/  LDS R32, [R60.X4+0x130] ;  /* 0x000130003c207984 */ /* 0x0004e80000004800 */
[----:B------:R2:W0:Y:S04]  /*1a30*/  LDS R33, [R60.X4+0x140] ;  /* 0x000140003c217984 */ /* 0x0004280000004800 */
        /* <DEDUP_REMOVED lines=11> */
[----:B------:R2:W0:Y:S02]  /*1af0*/  LDS R55, [R60.X4+0x200] ;  /* 0x000200003c377984 */ /* 0x0004240000004800 */
.L_x_1040:
[----:B-1234-:R-:W-:Y:S01]  /*1b00*/  IADD3 R0, R18, 0x7, -R3 ;  /* 0x0000000712007810 */ /* 0x01efe20007ffe803 */
[----:B------:R-:W-:Y:S01]  /*1b10*/  IMAD R42, R42, c[0x0][0x1d0], R43 ;  /* 0x000074002a2a7a24 */ /* 0x000fe200078e022b */
[----:B------:R-:W-:Y:S01]  /*1b20*/  LEA.HI.SX32 R59, R44, R3, 0x1e ;  /* 0x000000032c3b7211 */ /* 0x000fe200078ff2ff */
[----:B------:R-:W-:Y:S01]  /*1b30*/  BSSY B0, `(.L_x_1041) ;  /* 0x0000209000007945 */ /* 0x000fe20003800000 */
[----:B------:R-:W-:Y:S01]  /*1b40*/  SHF.R.S32.HI R45, RZ, 0x1f, R0 ;  /* 0x0000001fff2d7819 */ /* 0x000fe20000011400 */
[----:B------:R-:W-:-:S03]  /*1b50*/  IMAD.SHL.U32 R57, R42, 0x40, RZ ;  /* 0x000000402a397824 */ /* 0x000fc600078e00ff */
[----:B------:R-:W-:-:S04]  /*1b60*/  LEA.HI R45, R45, R0, RZ, 0x3 ;  /* 0x000000002d2d7211 */ /* 0x000fc800078f18ff */
[----:B------:R-:W-:-:S04]  /*1b70*/  LOP3.LUT R56, R45, 0xfffffff8, RZ, 0xc0, !PT ;  /* 0xfffffff82d387812 */ /* 0x000fc800078ec0ff */
[----:B------:R-:W-:-:S04]  /*1b80*/  IADD3 R56, R56, R3, RZ ;  /* 0x0000000338387210 */ /* 0x000fc80007ffe0ff */
[----:B------:R-:W-:-:S13]  /*1b90*/  ISETP.GE.AND P0, PT, R59, R56, PT ;  /* 0x000000383b00720c */ /* 0x000fda0003f06270 */
[----:B------:R-:W-:Y:S05]  /*1ba0*/  @P0 BRA `(.L_x_1042) ;  /* 0x0000201000000947 */ /* 0x000fea0003800000 */
[----:B------:R-:W-:Y:S01]  /*1bb0*/  IMAD R45, R24, c[0x0][0x1d8], R43 ;  /* 0x00007600182d7a24 */ /* 0x000fe200078e022b */
[----:B------:R-:W-:Y:S01]  /*1bc0*/  IADD3 R64, -R25, 0x1, RZ ;  /* 0x0000000119407810 */ /* 0x000fe20007ffe1ff */
[--C-:B------:R-:W-:Y:S02]  /*1bd0*/  IMAD R58, R19, c[0x0][0x1d4], R60.reuse ;  /* 0x00007500133a7a24 */ /* 0x100fe400078e023c */
[--C-:B------:R-:W-:Y:S02]  /*1be0*/  IMAD R44, R45, 0x40, R60.reuse ;  /* 0x000000402d2c7824 */ /* 0x100fe400078e023c */
[----:B0-----:R-:W-:Y:S01]  /*1bf0*/  IMAD R60, R57, c[0x0][0x1d4], R60 ;  /* 0x00007500393c7a24 */ /* 0x001fe200078e023c */
[----:B------:R-:W-:Y:S01]  /*1c00*/  SHF.R.S32.HI R61, RZ, 0x1f, R58 ;  /* 0x0000001fff3d7819 */ /* 0x000fe2000001143a */
[----:B------:R-:W-:Y:S01]  /*1c10*/  IMAD.MOV.U32 R66, RZ, RZ, c[0x0][0x1e8] ;  /* 0x00007a00ff427624 */ /* 0x000fe200078e00ff */
[----:B------:R-:W-:Y:S01]  /*1c20*/  IADD3 R46, R44, 0x4, RZ ;  /* 0x000000042c2e7810 */ /* 0x000fe20007ffe0ff */
[----:B------:R-:W-:Y:S01]  /*1c30*/  IMAD.MOV.U32 R47, RZ, RZ, 0x4 ;  /* 0x00000004ff2f7424 */ /* 0x000fe200078e00ff */
[----:B------:R-:W-:Y:S01]  /*1c40*/  SHF.R.S32.HI R63, RZ, 0x1f, R60 ;  /* 0x0000001fff3f7819 */ /* 0x000fe2000001143c */
[C---:B------:R-:W-:Y:S01]  /*1c50*/  IMAD R62, R43.reuse, c[0x0][0x220], R18 ;  /* 0x000088002b3e7a24 */ /* 0x040fe200078e0212 */
[----:B------:R-:W-:Y:S01]  /*1c60*/  IADD3 R66, R66, c[0x0][0x210], RZ ;  /* 0x0000840042427a10 */ /* 0x000fe20007ffe0ff */
[----:B------:R-:W-:-:S04]  /*1c70*/  IMAD.WIDE R42, R43, R47, c[0x0][0x228] ;  /* 0x00008a002b2a7625 */ /* 0x000fc800078e022f */
[----:B------:R-:W-:-:S04]  /*1c80*/  IMAD.WIDE R44, R44, R47, c[0x0][0x230] ;  /* 0x00008c002c2c7625 */ /* 0x000fc800078e022f */
[----:B------:R-:W-:-:S04]  /*1c90*/  IMAD.WIDE R46, R46, R47, c[0x0][0x230] ;  /* 0x00008c002e2e7625 */ /* 0x000fc800078e022f */
.L_x_1079:
[----:B------:R-:W-:Y:S02]  /*1ca0*/  IABS R67, c[0x0][0x1d4] ;  /* 0x0000750000437a13 */ /* 0x000fe40000000000 */
[----:B------:R-:W-:Y:S02]  /*1cb0*/  ISETP.NE.U32.AND P0, PT, RZ, c[0x0][0x200], PT ;  /* 0x00008000ff007a0c */ /* 0x000fe40003f05070 */
[----:B------:R-:W0:Y:S02]  /*1cc0*/  I2F.RP R80, R67 ;  /* 0x0000004300507306 */ /* 0x000e240000209400 */
[----:B------:R-:W-:-:S13]  /*1cd0*/  ISETP.NE.AND.EX P0, PT, RZ, c[0x0][0x204], PT, P0 ;  /* 0x00008100ff007a0c */ /* 0x000fda0003f05300 */
[----:B------:R-:W-:Y:S01]  /*1ce0*/  @P0 SHF.R.S32.HI R49, RZ, 0x1f, R59 ;  /* 0x0000001fff310819 */ /* 0x000fe2000001143b */
[----:B0-----:R-:W0:Y:S01]  /*1cf0*/  MUFU.RCP R80, R80 ;  /* 0x0000005000507308 */ /* 0x001e220000001000 */
[----:B------:R-:W-:-:S04]  /*1d00*/  @P0 IADD3 R50, P1, P2, R59, c[0x0][0x200], R16 ;  /* 0x000080003b320a10 */ /* 0x000fc80007a3e010 */
[----:B------:R-:W-:-:S05]  /*1d10*/  @P0 IADD3.X R51, R49, c[0x0][0x204], R2, P1, P2 ;  /* 0x0000810031330a10 */ /* 0x000fca0000fe4402 */
[----:B------:R1:W5:Y:S01]  /*1d20*/  @P0 LDG.E.U8 R65, [R50.64] ;  /* 0x0000002432410981 */ /* 0x000362000c1e1100 */
[----:B------:R-:W-:Y:S01]  /*1d30*/  ISETP.GE.AND P2, PT, R59, RZ, PT ;  /* 0x000000ff3b00720c */ /* 0x000fe20003f46270 */
[----:B------:R-:W-:Y:S01]  /*1d40*/  BSSY B1, `(.L_x_1043) ;  /* 0x000002f000017945 */ /* 0x000fe20003800000 */
[----:B------:R-:W-:Y:S02]  /*1d50*/  ISETP.NE.AND P3, PT, RZ, c[0x0][0x1d4], PT ;  /* 0x00007500ff007a0c */ /* 0x000fe40003f65270 */
[----:B0-----:R-:W-:Y:S02]  /*1d60*/  IADD3 R49, R80, 0xffffffe, RZ ;  /* 0x0ffffffe50317810 */ /* 0x001fe40007ffe0ff */
[----:B-1----:R-:W-:-:S04]  /*1d70*/  IABS R50, R59 ;  /* 0x0000003b00327213 */ /* 0x002fc80000000000 */
[----:B------:R-:W0:Y:S02]  /*1d80*/  F2I.FTZ.U32.TRUNC.NTZ R49, R49 ;  /* 0x0000003100317305 */ /* 0x000e24000021f000 */
[----:B0-----:R-:W-:-:S04]  /*1d90*/  IMAD.MOV R48, RZ, RZ, -R49 ;  /* 0x000000ffff307224 */ /* 0x001fc800078e0a31 */
[----:B------:R-:W-:Y:S02]  /*1da0*/  IMAD R87, R48, R67, RZ ;  /* 0x0000004330577224 */ /* 0x000fe400078e02ff */
[----:B------:R-:W-:-:S04]  /*1db0*/  IMAD.MOV.U32 R48, RZ, RZ, RZ ;  /* 0x000000ffff307224 */ /* 0x000fc800078e00ff */
[----:B------:R-:W-:-:S06]  /*1dc0*/  IMAD.HI.U32 R87, R49, R87, R48 ;  /* 0x0000005731577227 */ /* 0x000fcc00078e0030 */
[----:B------:R-:W-:-:S04]  /*1dd0*/  IMAD.HI.U32 R48, R87, R50, RZ ;  /* 0x0000003257307227 */ /* 0x000fc800078e00ff */
[----:B------:R-:W-:-:S04]  /*1de0*/  IMAD.MOV R48, RZ, RZ, -R48 ;  /* 0x000000ffff307224 */ /* 0x000fc800078e0a30 */
[----:B------:R-:W-:-:S05]  /*1df0*/  IMAD R48, R67, R48, R50 ;  /* 0x0000003043307224 */ /* 0x000fca00078e0232 */
[----:B------:R-:W-:-:S13]  /*1e00*/  ISETP.GT.U32.AND P1, PT, R67, R48, PT ;  /* 0x000000304300720c */ /* 0x000fda0003f24070 */
[----:B------:R-:W-:-:S04]  /*1e10*/  @!P1 IADD3 R48, R48, -R67, RZ ;  /* 0x8000004330309210 */ /* 0x000fc80007ffe0ff */
[----:B------:R-:W-:-:S13]  /*1e20*/  ISETP.GT.U32.AND P1, PT, R67, R48, PT ;  /* 0x000000304300720c */ /* 0x000fda0003f24070 */
[----:B------:R-:W-:-:S04]  /*1e30*/  @!P1 IMAD.IADD R48, R48, 0x1, -R67 ;  /* 0x0000000130309824 */ /* 0x000fc800078e0a43 */
[----:B------:R-:W-:-:S04]  /*1e40*/  IMAD.MOV.U32 R67, RZ, RZ, R48 ;  /* 0x000000ffff437224 */ /* 0x000fc800078e0030 */
[----:B------:R-:W-:Y:S01]  /*1e50*/  @!P2 IMAD.MOV R67, RZ, RZ, -R67 ;  /* 0x000000ffff43a224 */ /* 0x000fe200078e0a43 */
[----:B------:R-:W-:-:S04]  /*1e60*/  @!P3 LOP3.LUT R67, RZ, c[0x0][0x1d4], RZ, 0x33, !PT ;  /* 0x00007500ff43ba12 */ /* 0x000fc800078e33ff */
[----:B------:R-:W-:Y:S02]  /*1e70*/  IADD3 R49, P1, R16, R67, RZ ;  /* 0x0000004310317210 */ /* 0x000fe40007f3e0ff */
[C---:B------:R-:W-:Y:S02]  /*1e80*/  IADD3 R80, R67.reuse, c[0x0][0x1d4], RZ ;  /* 0x0000750043507a10 */ /* 0x040fe40007ffe0ff */
[----:B------:R-:W-:Y:S02]  /*1e90*/  LEA.HI.X.SX32 R50, R67, R2, 0x1, P1 ;  /* 0x0000000243327211 */ /* 0x000fe400008f0eff */
[----:B------:R-:W-:Y:S02]  /*1ea0*/  ISETP.GE.AND P1, PT, R59, R18, PT ;  /* 0x000000123b00720c */ /* 0x000fe40003f26270 */
[----:B------:R-:W-:-:S04]  /*1eb0*/  LEA R48, P2, R49, c[0x0][0x1a8], 0x2 ;  /* 0x00006a0031307a11 */ /* 0x000fc800078410ff */
[----:B------:R-:W-:-:S07]  /*1ec0*/  LEA.HI.X R49, R49, c[0x0][0x1ac], R50, 0x2, P2 ;  /* 0x00006b0031317a11 */ /* 0x000fce00010f1432 */
[----:B------:R-:W-:Y:S05]  /*1ed0*/  @P1 BRA `(.L_x_1044) ;  /* 0x0000015000001947 */ /* 0x000fea0003800000 */
        /* <DEDUP_REMOVED lines=8> */
[----:B------:R-:W-:-:S05]  /*1f60*/  LEA.HI.X R51, R51, c[0x0][0x19c], R68, 0x2, P2 ;  /* 0x0000670033337a11 */ /* 0x000fca00010f1444 */
[----:B------:R0:W5:Y:S01]  /*1f70*/  LDG.E R68, [R50.64] ;  /* 0x0000002432447981 */ /* 0x000162000c1e1900 */
[----:B------:R-:W-:-:S13]  /*1f80*/  ISETP.NE.AND P2, PT, RZ, c[0x0][0x1ec], PT ;  /* 0x00007b00ff007a0c */ /* 0x000fda0003f45270 */
[----:B------:R-:W-:Y:S05]  /*1f90*/  @P2 BRA `(.L_x_1044) ;  /* 0x0000009000002947 */ /* 0x000fea0003800000 */
[----:B0-----:R-:W-:-:S13]  /*1fa0*/  ISETP.NE.AND P4, PT, R26, RZ, PT ;  /* 0x000000ff1a00720c */ /* 0x001fda0003f85270 */
[----:B------:R-:W2:Y:S01]  /*1fb0*/  @P4 LDG.E R89, [R44.64] ;  /* 0x000000242c594981 */ /* 0x000ea2000c1e1900 */
[----:B------:R-:W-:Y:S01]  /*1fc0*/  IADD3 R51, P2, R58, R87, RZ ;  /* 0x000000573a337210 */ /* 0x000fe20007f5e0ff */
[----:B-----5:R-:W-:-:S03]  /*1fd0*/  FADD.FTZ R68, R30, R68 ;  /* 0x000000441e447221 */ /* 0x020fc60000010000 */
[----:B------:R-:W-:Y:S02]  /*1fe0*/  LEA.HI.X.SX32 R82, R87, R61, 0x1, P2 ;  /* 0x0000003d57527211 */ /* 0x000fe400010f0eff */
[----:B------:R-:W-:-:S04]  /*1ff0*/  LEA R50, P2, R51, c[0x0][0x198], 0x2 ;  /* 0x0000660033327a11 */ /* 0x000fc800078410ff */
[----:B------:R-:W-:Y:S01]  /*2000*/  LEA.HI.X R51, R51, c[0x0][0x19c], R82, 0x2, P2 ;  /* 0x0000670033337a11 */ /* 0x000fe200010f1452 */
[----:B--2---:R-:W-:-:S05]  /*2010*/  @P4 FMUL.FTZ R68, R68, R89 ;  /* 0x0000005944444220 */ /* 0x004fca0000410000 */
[----:B------:R0:W-:Y:S03]  /*2020*/  STG.E [R50.64], R68 ;  /* 0x0000004432007986 */ /* 0x0001e6000c101924 */
.L_x_1044:
[----:B0-----:R-:W-:Y:S05]  /*2030*/  BSYNC B1 ;  /* 0x0000000000017941 */ /* 0x001fea0003800000 */
.L_x_1043:
[----:B------:R-:W-:Y:S01]  /*2040*/  BSSY B1, `(.L_x_1045) ;  /* 0x0000018000017945 */ /* 0x000fe20003800000 */
        /* <DEDUP_REMOVED lines=15> */
[----:B------:R-:W-:Y:S01]  /*2140*/  SHF.L.U32 R50, R80, 0x2, RZ ;  /* 0x0000000250327819 */ /* 0x000fe200000006ff */
[----:B-----5:R-:W-:-:S03]  /*2150*/  FADD.FTZ R69, R31, R69 ;  /* 0x000000451f457221 */ /* 0x020fc60000010000 */
[----:B------:R-:W-:-:S04]  /*2160*/  IADD3 R51, P2, R58, R50, RZ ;  /* 0x000000323a337210 */ /* 0x000fc80007f5e0ff */
[----:B------:R-:W-:Y:S02]  /*2170*/  LEA.HI.X.SX32 R84, R50, R61, 0x1, P2 ;  /* 0x0000003d32547211 */ /* 0x000fe400010f0eff */
[----:B------:R-:W-:-:S04]  /*2180*/  LEA R50, P2, R51, c[0x0][0x198], 0x2 ;  /* 0x0000660033327a11 */ /* 0x000fc800078410ff */
[----:B------:R-:W-:Y:S01]  /*2190*/  LEA.HI.X R51, R51, c[0x0][0x19c], R84, 0x2, P2 ;  /* 0x0000670033337a11 */ /* 0x000fe200010f1454 */
[----:B--2---:R-:W-:-:S05]  /*21a0*/  @P3 FMUL.FTZ R69, R69, R82 ;  /* 0x0000005245453220 */ /* 0x004fca0000410000 */
[----:B------:R0:W-:Y:S03]  /*21b0*/  STG.E [R50.64], R69 ;  /* 0x0000004532007986 */ /* 0x0001e6000c101924 */
.L_x_1046:
[----:B0-----:R-:W-:Y:S05]  /*21c0*/  BSYNC B1 ;  /* 0x0000000000017941 */ /* 0x001fea0003800000 */
.L_x_1045:
[----:B------:R-:W-:Y:S01]  /*21d0*/  BSSY B1, `(.L_x_1047) ;  /* 0x0000019000017945 */ /* 0x000fe20003800000 */
[----:B------:R-:W-:Y:S05]  /*21e0*/  @P1 BRA `(.L_x_1048) ;  /* 0x0000017000001947 */ /* 0x000fea0003800000 */
[----:B------:R-:W2:Y:S01]  /*21f0*/  LDG.E R50, [R48.64] ;  /* 0x0000002430327981 */ /* 0x000ea2000c1e1900 */
[----:B------:R-:W-:-:S05]  /*2200*/  IADD3 R80, R80, c[0x0][0x1d4], RZ ;  /* 0x0000750050507a10 */ /* 0x000fca0007ffe0ff */
        /* <DEDUP_REMOVED lines=12> */
[----:B------:R-:W2:Y:S01]  /*22d0*/  @P3 LDG.E R87, [R46.64+0x10] ;  /* 0x000010242e573981 */ /* 0x000ea2000c1e1900 */
[----:B------:R-:W-:Y:S02]  /*22e0*/  IMAD.SHL.U32 R50, R80, 0x4, RZ ;  /* 0x0000000450327824 */ /* 0x000fe400078e00ff */
[----:B-----5:R-:W-:-:S03]  /*22f0*/  FADD.FTZ R70, R32, R70 ;  /* 0x0000004620467221 */ /* 0x020fc60000010000 */
[----:B------:R-:W-:-:S04]  /*2300*/  IADD3 R51, P2, R58, R50, RZ ;  /* 0x000000323a337210 */ /* 0x000fc80007f5e0ff */
[----:B------:R-:W-:Y:S02]  /*2310*/  LEA.HI.X.SX32 R80, R50, R61, 0x1, P2 ;  /* 0x0000003d32507211 */ /* 0x000fe400010f0eff */
[----:B------:R-:W-:-:S04]  /*2320*/  LEA R50, P2, R51, c[0x0][0x198], 0x2 ;  /* 0x0000660033327a11 */ /* 0x000fc800078410ff */
[----:B------:R-:W-:Y:S01]  /*2330*/  LEA.HI.X R51, R51, c[0x0][0x19c], R80, 0x2, P2 ;  /* 0x0000670033337a11 */ /* 0x000fe200010f1450 */
[----:B--2---:R-:W-:-:S05]  /*2340*/  @P3 FMUL.FTZ R70, R70, R87 ;  /* 0x0000005746463220 */ /* 0x004fca0000410000 */
[----:B------:R0:W-:Y:S03]  /*2350*/  STG.E [R50.64], R70 ;  /* 0x0000004632007986 */ /* 0x0001e6000c101924 */
.L_x_1048:
[----:B0-----:R-:W-:Y:S05]  /*2360*/  BSYNC B1 ;  /* 0x0000000000017941 */ /* 0x001fea0003800000 */
.L_x_1047:
[----:B------:R-:W-:Y:S01]  /*2370*/  BSSY B1, `(.L_x_1049) ;  /* 0x0000019000017945 */ /* 0x000fe20003800000 */
[----:B------:R-:W-:Y:S05]  /*2380*/  @P1 BRA `(.L_x_1050) ;  /* 0x0000017000001947 */ /* 0x000fea0003800000 */
[----:B------:R-:W2:Y:S01]  /*2390*/  LDG.E R50, [R48.64] ;  /* 0x0000002430327981 */ /* 0x000ea2000c1e1900 */
[----:B------:R-:W-:-:S04]  /*23a0*/  IMAD.MOV.U32 R80, RZ, RZ, c[0x0][0x1d4] ;  /* 0x00007500ff507624 */ /* 0x000fc800078e00ff */
        /* <DEDUP_REMOVED lines=14> */
[----:B------:R-:W-:Y:S01]  /*2490*/  IADD3 R51, P2, R58, R87, RZ ;  /* 0x000000573a337210 */ /* 0x000fe20007f5e0ff */
[----:B-----5:R-:W-:-:S03]  /*24a0*/  FADD.FTZ R71, R33, R71 ;  /* 0x0000004721477221 */ /* 0x020fc60000010000 */
[----:B------:R-:W-:Y:S02]  /*24b0*/  LEA.HI.X.SX32 R82, R87, R61, 0x1, P2 ;  /* 0x0000003d57527211 */ /* 0x000fe400010f0eff */
[----:B------:R-:W-:-:S04]  /*24c0*/  LEA R50, P2, R51, c[0x0][0x198], 0x2 ;  /* 0x0000660033327a11 */ /* 0x000fc800078410ff */
[----:B------:R-:W-:Y:S01]  /*24d0*/  LEA.HI.X R51, R51, c[0x0][0x19c], R82, 0x2, P2 ;  /* 0x0000670033337a11 */ /* 0x000fe200010f1452 */
[----:B--2---:R-:W-:-:S05]  /*24e0*/  @P3 FMUL.FTZ R71, R71, R80 ;  /* 0x0000005047473220 */ /* 0x004fca0000410000 */
[----:B------:R0:W-:Y:S03]  /*24f0*/  STG.E [R50.64], R71 ;  /* 0x0000004732007986 */ /* 0x0001e6000c101924 */
.L_x_1050:
[----:B0-----:R-:W-:Y:S05]  /*2500*/  BSYNC B1 ;  /* 0x0000000000017941 */ /* 0x001fea0003800000 */
.L_x_1049:
        /* <DEDUP_REMOVED lines=25> */
.L_x_1052:
[----:B0-----:R-:W-:Y:S05]  /*26a0*/  BSYNC B1 ;  /* 0x0000000000017941 */ /* 0x001fea0003800000 */
.L_x_1051:
        /* <DEDUP_REMOVED lines=25> */
.L_x_1054:
[----:B0-----:R-:W-:Y:S05]  /*2840*/  BSYNC B1 ;  /* 0x0000000000017941 */ /* 0x001fea0003800000 */
.L_x_1053:
        /* <DEDUP_REMOVED lines=25> */
.L_x_1056:
[----:B0-----:R-:W-:Y:S05]  /*29e0*/  BSYNC B1 ;  /* 0x0000000000017941 */ /* 0x001fea0003800000 */
.L_x_1055:
        /* <DEDUP_REMOVED lines=25> */
.L_x_1058:
[----:B0-----:R-:W-:Y:S05]  /*2b80*/  BSYNC B1 ;  /* 0x0000000000017941 */ /* 0x001fea0003800000 */
.L_x_1057:
        /* <DEDUP_REMOVED lines=25> */
.L_x_1060:
[----:B0-----:R-:W-:Y:S05]  /*2d20*/  BSYNC B1 ;  /* 0x0000000000017941 */ /* 0x001fea0003800000 */
.L_x_1059:
        /* <DEDUP_REMOVED lines=25> */
.L_x_1062:
[----:B0-----:R-:W-:Y:S05]  /*2ec0*/  BSYNC B1 ;  /* 0x0000000000017941 */ /* 0x001fea0003800000 */
.L_x_1061:
        /* <DEDUP_REMOVED lines=25> */
.L_x_1064:
[----:B0-----:R-:W-:Y:S05]  /*3060*/  BSYNC B1 ;  /* 0x0000000000017941 */ /* 0x001fea0003800000 */
.L_x_1063:
        /* <DEDUP_REMOVED lines=25> */
.L_x_1066:
[----:B0-----:R-:W-:Y:S05]  /*3200*/  BSYNC B1 ;  /* 0x0000000000017941 */ /* 0x001fea0003800000 */
.L_x_1065:
        /* <DEDUP_REMOVED lines=25> */
.L_x_1068:
[----:B0-----:R-:W-:Y:S05]  /*33a0*/  BSYNC B1 ;  /* 0x0000000000017941 */ /* 0x001fea0003800000 */
.L_x_1067:
        /* <DEDUP_REMOVED lines=25> */
.L_x_1070:
[----:B0-----:R-:W-:Y:S05]  /*3540*/  BSYNC B1 ;  /* 0x0000000000017941 */ /* 0x001fea0003800000 */
.L_x_1069:
        /* <DEDUP_REMOVED lines=25> */
.L_x_1072:
[----:B0-----:R-:W-:Y:S05]  /*36e0*/  BSYNC B1 ;  /* 0x0000000000017941 */ /* 0x001fea0003800000 */
.L_x_1071:
        /* <DEDUP_REMOVED lines=25> */
.L_x_1074:
[----:B0-----:R-:W-:Y:S05]  /*3880*/  BSYNC B1 ;  /* 0x0000000000017941 */ /* 0x001fea0003800000 */
.L_x_1073:
[----:B-----5:R-:W-:Y:S01]  /*3890*/  FMUL.FTZ R48, R6, R69 ;  /* 0x0000004506307220 */ /* 0x020fe20000410000 */
[----:B------:R-:W-:-:S03]  /*38a0*/  ISETP.NE.AND P0, PT, R65, RZ, P0 ;  /* 0x000000ff4100720c */ /* 0x000fc60000705270 */
[----:B------:R-:W-:-:S04]  /*38b0*/  FFMA.FTZ R48, R5, R68, R48 ;  /* 0x0000004405307223 */ /* 0x000fc80000010030 */
        /* <DEDUP_REMOVED lines=13> */
[----:B------:R-:W-:Y:S01]  /*3990*/  FFMA.FTZ R67, R29, R78, R48 ;  /* 0x0000004e1d437223 */ /* 0x000fe20000010030 */
[----:B------:R-:W-:Y:S05]  /*39a0*/  BRA.DIV ~URZ, `(.L_x_1075) ;  /* 0x000031327f007947 */ /* 0x000fea000b800000 */
[----:B------:R0:W1:Y:S02]  /*39b0*/  SHFL.BFLY PT, R48, R67, 0x2, 0x1f ;  /* 0x0c401f0043307f89 */ /* 0x00006400000e0000 */
.L_x_1140:
[----:B01----:R-:W-:Y:S01]  /*39c0*/  FADD.FTZ R67, R67, R48 ;  /* 0x0000003043437221 */ /* 0x003fe20000010000 */
[----:B------:R-:W-:Y:S05]  /*39d0*/  BRA.DIV ~URZ, `(.L_x_1076) ;  /* 0x000031827f007947 */ /* 0x000fea000b800000 */
[----:B------:R0:W1:Y:S02]  /*39e0*/  SHFL.BFLY PT, R48, R67, 0x1, 0x1f ;  /* 0x0c201f0043307f89 */ /* 0x00006400000e0000 */
.L_x_1141:
[----:B------:R-:W-:Y:S01]  /*39f0*/  LOP3.LUT P1, RZ, R22, 0x3, RZ, 0xc0, !PT ;  /* 0x0000000316ff7812 */ /* 0x000fe2000782c0ff */
[----:B------:R-:W-:Y:S01]  /*3a00*/  BSSY B1, `(.L_x_1077) ;  /* 0x0000017000017945 */ /* 0x000fe20003800000 */
[----:B-1----:R-:W-:Y:S02]  /*3a10*/  FADD.FTZ R50, R67, R48 ;  /* 0x0000003043327221 */ /* 0x002fe40000010000 */
[----:B------:R-:W-:-:S13]  /*3a20*/  ISETP.GE.OR P1, PT, R59, R18, P1 ;  /* 0x000000123b00720c */ /* 0x000fda0000f26670 */
        /* <DEDUP_REMOVED lines=8> */
[----:B0-----:R-:W2:Y:S05]  /*3ab0*/  @P1 LDG.E R67, [R42.64] ;  /* 0x000000242a431981 */ /* 0x001eaa000c1e1900 */
[----:B------:R-:W3:Y:S01]  /*3ac0*/  @P2 LDG.E R48, [R48.64] ;  /* 0x0000002430302981 */ /* 0x000ee2000c1e1900 */
[----:B------:R-:W-:-:S04]  /*3ad0*/  @P1 ISETP.GE.AND P3, PT, R59, R66, PT ;  /* 0x000000423b00120c */ /* 0x000fc80003f66270 */
[----:B------:R-:W-:-:S04]  /*3ae0*/  @P1 SEL R51, R23, RZ, !P3 ;  /* 0x000000ff17331207 */ /* 0x000fc80005800000 */
[----:B------:R-:W-:-:S04]  /*3af0*/  @P1 IADD3 R65, R51, R59, R64 ;  /* 0x0000003b33411210 */ /* 0x000fc80007ffe040 */
[----:B------:R-:W2:Y:S01]  /*3b00*/  @P1 I2F R80, R65 ;  /* 0x0000004100501306 */ /* 0x000ea20000201400 */
[----:B------:R-:W-:Y:S02]  /*3b10*/  FMUL.FTZ R51, R50, c[0x0][0x1f0] ;  /* 0x00007c0032337a20 */ /* 0x000fe40000410000 */
[----:B------:R-:W-:Y:S02]  /*3b20*/  IMAD.IADD R50, R59, 0x1, -R3 ;  /* 0x000000013b327824 */ /* 0x000fe400078e0a03 */
[----:B---3--:R-:W-:-:S04]  /*3b30*/  @P2 FADD.FTZ R51, R51, R48 ;  /* 0x0000003033332221 */ /* 0x008fc80000010000 */
[----:B--2---:R-:W-:-:S05]  /*3b40*/  @P1 FFMA.FTZ R51, R80, R67, R51 ;  /* 0x0000004350331223 */ /* 0x004fca0000010033 */
[----:B------:R0:W-:Y:S01]  /*3b50*/  STS [R50.X4+0x210], R51 ;  /* 0x0002103332007388 */ /* 0x0001e20000004800 */
[----:B------:R-:W-:-:S03]  /*3b60*/  @!P0 FMNMX.FTZ R4, R4, R51, !PT ;  /* 0x0000003304048209 */ /* 0x000fc60007810000 */
.L_x_1078:
[----:B------:R-:W-:Y:S05]  /*3b70*/  BSYNC B1 ;  /* 0x0000000000017941 */ /* 0x000fea0003800000 */
.L_x_1077:
[----:B------:R-:W-:-:S04]  /*3b80*/  IADD3 R59, R59, 0x10, RZ ;  /* 0x000000103b3b7810 */ /* 0x000fc80007ffe0ff */
[----:B------:R-:W-:-:S13]  /*3b90*/  ISETP.GE.AND P0, PT, R59, R56, PT ;  /* 0x000000383b00720c */ /* 0x000fda0003f06270 */
[----:B0-----:R-:W-:Y:S01]  /*3ba0*/  @P0 CALL.REL.NOINC `(.L_x_1042) ;  /* 0x0000001000000944 */ /* 0x001fe20003c00000 */
[----:B------:R-:W-:Y:S05]  /*3bb0*/  BRA `(.L_x_1079) ;  /* 0xffffe0e000007947 */ /* 0x000fea000383ffff */
.L_x_1042:
[----:B------:R-:W-:Y:S05]  /*3bc0*/  BSYNC B0 ;  /* 0x0000000000007941 */ /* 0x000fea0003800000 */
.L_x_1041:
[----:B0-----:R-:W-:Y:S01]  /*3bd0*/  SHF.R.S32.HI R9, RZ, 0x1f, R22 ;  /* 0x0000001fff097819 */ /* 0x001fe20000011416 */
[----:B------:R-:W-:Y:S05]  /*3be0*/  BRA.DIV ~URZ, `(.L_x_1080) ;  /* 0x00002ff27f007947 */ /* 0x000fea000b800000 */
[----:B------:R0:W1:Y:S02]  /*3bf0*/  SHFL.BFLY PT, R5, R4, 0x10, 0x1f ;  /* 0x0e001f0004057f89 */ /* 0x00006400000e0000 */
.L_x_1142:
[----:B-1----:R-:W-:Y:S01]  /*3c00*/  FMNMX.FTZ R7, R5, R4, !PT ;  /* 0x0000000405077209 */ /* 0x002fe20007810000 */
[----:B------:R-:W-:Y:S05]  /*3c10*/  BRA.DIV ~URZ, `(.L_x_1081) ;  /* 0x000030427f007947 */ /* 0x000fea000b800000 */
[----:B------:R-:W1:Y:S02]  /*3c20*/  SHFL.BFLY PT, R0, R7, 0x8, 0x1f ;  /* 0x0d001f0007007f89 */ /* 0x000e6400000e0000 */
[----:B-1----:R-:W-:-:S05]  /*3c30*/  FMNMX.FTZ R0, R7, R0, !PT ;  /* 0x0000000007007209 */ /* 0x002fca0007810000 */
[----:B------:R1:W2:Y:S02]  /*3c40*/  SHFL.BFLY PT, R5, R0, 0x4, 0x1f ;  /* 0x0c801f0000057f89 */ /* 0x0002a400000e0000 */
.L_x_1143:
[----:B0-----:R-:W-:Y:S01]  /*3c50*/  LEA.HI R4, R9, R22, RZ, 0x5 ;  /* 0x0000001609047211 */ /* 0x001fe200078f28ff */
[----:B------:R-:W-:Y:S01]  /*3c60*/  WARPSYNC 0xffffffff ;  /* 0xffffffff00007948 */ /* 0x000fe20003800000 */
[----:B--2---:R-:W-:Y:S02]  /*3c70*/  FMNMX.FTZ R5, R5, R0, !PT ;  /* 0x0000000005057209 */ /* 0x004fe40007810000 */
[----:B------:R-:W-:-:S05]  /*3c80*/  LOP3.LUT R7, R4, 0xffffffe0, RZ, 0xc0, !PT ;  /* 0xffffffe004077812 */ /* 0x000fca00078ec0ff */
[----:B------:R-:W-:-:S05]  /*3c90*/  IMAD.IADD R7, R22, 0x1, -R7 ;  /* 0x0000000116077824 */ /* 0x000fca00078e0a07 */
[----:B------:R-:W-:-:S13]  /*3ca0*/  ISETP.NE.AND P0, PT, R7, RZ, PT ;  /* 0x000000ff0700720c */ /* 0x000fda0003f05270 */
[----:B------:R-:W-:-:S05]  /*3cb0*/  @!P0 SHF.R.S32.HI R4, RZ, 0x5, R4 ;  /* 0x00000005ff048819 */ /* 0x000fca0000011404 */
[----:B------:R0:W-:Y:S02]  /*3cc0*/  @!P0 STS [R4.X4], R5 ;  /* 0x0000000504008388 */ /* 0x0001e40000004800 */
[----:B------:R-:W-:Y:S01]  /*3cd0*/  BAR.SYNC.DEFER_BLOCKING 0x0 ;  /* 0x0000000000007b1d */ /* 0x000fe20000010000 */
[----:B------:R-:W-:Y:S01]  /*3ce0*/  ISETP.GT.AND P0, PT, R7, 0x1, PT ;  /* 0x000000010700780c */ /* 0x000fe20003f04270 */
[----:B-1----:R-:W-:Y:S01]  /*3cf0*/  IMAD.IADD R0, R22, 0x1, R3 ;  /* 0x0000000116007824 */ /* 0x002fe200078e0203 */
[----:B0-----:R-:W-:Y:S01]  /*3d00*/  MOV R4, 0xff7fffff ;  /* 0xff7fffff00047802 */ /* 0x001fe20000000f00 */
[----:B------:R-:W-:Y:S02]  /*3d10*/  IMAD.MOV.U32 R6, RZ, RZ, RZ ;  /* 0x000000ffff067224 */ /* 0x000fe400078e00ff */
[----:B------:R-:W-:Y:S01]  /*3d20*/  BSSY B0, `(.L_x_1082) ;  /* 0x0000073000007945 */ /* 0x000fe20003800000 */
[----:B------:R-:W-:-:S07]  /*3d30*/  ISETP.GE.AND P1, PT, R0, R25, PT ;  /* 0x000000190000720c */ /* 0x000fce0003f26270 */
[----:B------:R-:W0:Y:S04]  /*3d40*/  @!P0 LDS R4, [R7.X4] ;  /* 0x0000000007048984 */ /* 0x000e280000004800 */
[----:B0-----:R-:W0:Y:S02]  /*3d50*/  SHFL.BFLY PT, R5, R4, 0x1, 0x1f ;  /* 0x0c201f0004057f89 */ /* 0x001e2400000e0000 */
        /* <DEDUP_REMOVED lines=12> */
[----:B------:R-:W-:Y:S01]  /*3e20*/  IMAD.MOV.U32 R8, RZ, RZ, R4 ;  /* 0x000000ffff087224 */ /* 0x000fe200078e0004 */
[--C-:B------:R-:W-:Y:S01]  /*3e30*/  IADD3 R12, P2, P3, R16, c[0x0][0x200], R0.reuse ;  /* 0x00008000100c7a10 */ /* 0x100fe20007b5e000 */
[----:B------:R-:W-:Y:S01]  /*3e40*/  IMAD.MOV.U32 R6, RZ, RZ, RZ ;  /* 0x000000ffff067224 */ /* 0x000fe200078e00ff */
[--C-:B0-----:R-:W-:Y:S01]  /*3e50*/  SHF.R.S32.HI R5, RZ, 0x1f, R0.reuse ;  /* 0x0000001fff057819 */ /* 0x101fe20000011400 */
[----:B------:R-:W-:Y:S01]  /*3e60*/  IMAD.MOV.U32 R9, RZ, RZ, R0 ;  /* 0x000000ffff097224 */ /* 0x000fe200078e0000 */
[----:B------:R-:W-:Y:S02]  /*3e70*/  ISETP.NE.AND.EX P0, PT, RZ, c[0x0][0x204], PT, P0 ;  /* 0x00008100ff007a0c */ /* 0x000fe40003f05300 */
[----:B------:R-:W-:Y:S02]  /*3e80*/  LEA R10, R22, 0x210, 0x2 ;  /* 0x00000210160a7811 */ /* 0x000fe400078e10ff */
[----:B------:R-:W-:-:S08]  /*3e90*/  IADD3.X R5, R2, c[0x0][0x204], R5, P2, P3 ;  /* 0x0000810002057a10 */ /* 0x000fd000017e6405 */
.L_x_1089:
[----:B------:R-:W-:Y:S01]  /*3ea0*/  BSSY B2, `(.L_x_1086) ;  /* 0x000000b000027945 */ /* 0x000fe20003800000 */
[----:B0-----:R-:W-:Y:S05]  /*3eb0*/  @!P0 BRA `(.L_x_1087) ;  /* 0x0000005000008947 */ /* 0x001fea0003800000 */
[----:B------:R-:W-:-:S06]  /*3ec0*/  MOV R4, R12 ;  /* 0x0000000c00047202 */ /* 0x000fcc0000000f00 */
[----:B------:R-:W2:Y:S01]  /*3ed0*/  LDG.E.U8 R4, [R4.64] ;  /* 0x0000002404047981 */ /* 0x000ea2000c1e1100 */
[----:B------:R-:W-:Y:S01]  /*3ee0*/  IMAD.MOV.U32 R11, RZ, RZ, RZ ;  /* 0x000000ffff0b7224 */ /* 0x000fe200078e00ff */
[----:B--2---:R-:W-:-:S13]  /*3ef0*/  ISETP.NE.AND P2, PT, R4, RZ, PT ;  /* 0x000000ff0400720c */ /* 0x004fda0003f45270 */
[----:B------:R-:W-:Y:S05]  /*3f00*/  @P2 BRA `(.L_x_1088) ;  /* 0x0000004000002947 */ /* 0x000fea0003800000 */
.L_x_1087:
[----:B------:R-:W0:Y:S02]  /*3f10*/  LDS R4, [R10] ;  /* 0x000000000a047984 */ /* 0x000e240000000800 */
[----:B01----:R-:W-:-:S04]  /*3f20*/  FADD.FTZ R4, -R13, R4 ;  /* 0x000000040d047221 */ /* 0x003fc80000010100 */
[----:B------:R-:W-:-:S04]  /*3f30*/  FMUL.FTZ R4, R4, 1.4426950216293334961 ;  /* 0x3fb8aa3b04047820 */ /* 0x000fc80000410000 */
[----:B------:R0:W1:Y:S03]  /*3f40*/  MUFU.EX2 R11, R4 ;  /* 0x00000004000b7308 */ /* 0x0000660000000800 */
.L_x_1088:
[----:B------:R-:W-:Y:S05]  /*3f50*/  BSYNC B2 ;  /* 0x0000000000027941 */ /* 0x000fea0003800000 */
.L_x_1086:
        /* <DEDUP_REMOVED lines=9> */
.L_x_1085:
[----:B------:R-:W-:Y:S05]  /*3ff0*/  BSYNC B1 ;  /* 0x0000000000017941 */ /* 0x000fea0003800000 */
.L_x_1084:
[----:B------:R-:W-:-:S13]  /*4000*/  ISETP.GE.U32.AND P0, PT, R7, 0xc0, PT ;  /* 0x000000c00700780c */ /* 0x000fda0003f06070 */
[----:B------:R-:W-:Y:S05]  /*4010*/  @!P0 BRA `(.L_x_1083) ;  /* 0x0000043000008947 */ /* 0x000fea0003800000 */
[----:B0-----:R-:W-:Y:S02]  /*4020*/  LEA R4, R9, 0x200, 0x2 ;  /* 0x0000020009047811 */ /* 0x001fe400078e10ff */
[----:B------:R-:W-:Y:S02]  /*4030*/  ISETP.NE.U32.AND P0, PT, RZ, c[0x0][0x200], PT ;  /* 0x00008000ff007a0c */ /* 0x000fe40003f05070 */
[----:B------:R-:W-:Y:S01]  /*4040*/  SHF.R.S32.HI R5, RZ, 0x1f, R9 ;  /* 0x0000001fff057819 */ /* 0x000fe20000011409 */
[----:B------:R-:W-:Y:S01]  /*4050*/  IMAD R4, R3, -0x4, R4 ;  /* 0xfffffffc03047824 */ /* 0x000fe200078e0204 */
[----:B------:R-:W-:Y:S02]  /*4060*/  IADD3 R10, P2, P3, R9, c[0x0][0x200], R16 ;  /* 0x00008000090a7a10 */ /* 0x000fe40007b5e010 */
[----:B------:R-:W-:Y:S02]  /*4070*/  ISETP.NE.AND.EX P0, PT, RZ, c[0x0][0x204], PT, P0 ;  /* 0x00008100ff007a0c */ /* 0x000fe40003f05300 */
[----:B------:R-:W-:-:S02]  /*4080*/  IADD3.X R5, R5, c[0x0][0x204], R2, P2, P3 ;  /* 0x0000810005057a10 */ /* 0x000fc400017e6402 */
[----:B------:R-:W-:-:S07]  /*4090*/  IADD3 R7, R4, 0x210, RZ ;  /* 0x0000021004077810 */ /* 0x000fce0007ffe0ff */
.L_x_1102:
[----:B------:R-:W-:Y:S01]  /*40a0*/  BSSY B1, `(.L_x_1090) ;  /* 0x000000b000017945 */ /* 0x000fe20003800000 */
[----:B------:R-:W-:Y:S01]  /*40b0*/  IMAD.MOV.U32 R4, RZ, RZ, R10 ;  /* 0x000000ffff047224 */ /* 0x000fe200078e000a */
[----:B------:R-:W-:Y:S05]  /*40c0*/  @!P0 BRA `(.L_x_1091) ;  /* 0x0000004000008947 */ /* 0x000fea0003800000 */
[----:B------:R-:W2:Y:S02]  /*40d0*/  LDG.E.U8 R8, [R4.64] ;  /* 0x0000002404087981 */ /* 0x000ea4000c1e1100 */
[----:B--2---:R-:W-:-:S13]  /*40e0*/  ISETP.NE.AND P2, PT, R8, RZ, PT ;  /* 0x000000ff0800720c */ /* 0x004fda0003f45270 */
[----:B------:R-:W-:Y:S01]  /*40f0*/  @P2 IMAD.MOV.U32 R8, RZ, RZ, RZ ;  /* 0x000000ffff082224 */ /* 0x000fe200078e00ff */
[----:B------:R-:W-:Y:S05]  /*4100*/  @P2 BRA `(.L_x_1092) ;  /* 0x0000004000002947 */ /* 0x000fea0003800000 */
.L_x_1091:
[----:B------:R-:W0:Y:S02]  /*4110*/  LDS R8, [R7+-0x200] ;  /* 0xfffe000007087984 */ /* 0x000e240000000800 */
[----:B01----:R-:W-:-:S04]  /*4120*/  FADD.FTZ R8, -R13, R8 ;  /* 0x000000080d087221 */ /* 0x003fc80000010100 */
[----:B------:R-:W-:-:S06]  /*4130*/  FMUL.FTZ R8, R8, 1.4426950216293334961 ;  /* 0x3fb8aa3b08087820 */ /* 0x000fcc0000410000 */
[----:B------:R-:W0:Y:S02]  /*4140*/  MUFU.EX2 R8, R8 ;  /* 0x0000000800087308 */ /* 0x000e240000000800 */
.L_x_1092:
[----:B------:R-:W-:Y:S05]  /*4150*/  BSYNC B1 ;  /* 0x0000000000017941 */ /* 0x000fea0003800000 */
.L_x_1090:
[----:B0-----:R0:W-:Y:S01]  /*4160*/  STS [R7+-0x200], R8 ;  /* 0xfffe000807007388 */ /* 0x0011e20000000800 */
[----:B------:R-:W-:Y:S01]  /*4170*/  BSSY B1, `(.L_x_1093) ;  /* 0x000000b000017945 */ /* 0x000fe20003800000 */
[----:B------:R-:W-:Y:S01]  /*4180*/  FADD.FTZ R11, R8, R6 ;  /* 0x00000006080b7221 */ /* 0x000fe20000010000 */
[----:B------:R-:W-:Y:S05]  /*4190*/  @!P0 BRA `(.L_x_1094) ;  /* 0x0000004000008947 */ /* 0x000fea0003800000 */
[----:B------:R-:W2:Y:S02]  /*41a0*/  LDG.E.U8 R6, [R4.64+0x40] ;  /* 0x0000402404067981 */ /* 0x000ea4000c1e1100 */
[----:B--2---:R-:W-:-:S13]  /*41b0*/  ISETP.NE.AND P2, PT, R6, RZ, PT ;  /* 0x000000ff0600720c */ /* 0x004fda0003f45270 */
[----:B------:R-:W-:Y:S01]  /*41c0*/  @P2 IMAD.MOV.U32 R6, RZ, RZ, RZ ;  /* 0x000000ffff062224 */ /* 0x000fe200078e00ff */
[----:B------:R-:W-:Y:S05]  /*41d0*/  @P2 BRA `(.L_x_1095) ;  /* 0x0000004000002947 */ /* 0x000fea0003800000 */
.L_x_1094:
[----:B------:R-:W2:Y:S02]  /*41e0*/  LDS R6, [R7+-0x100] ;  /* 0xffff000007067984 */ /* 0x000ea40000000800 */
[----:B-12---:R-:W-:-:S04]  /*41f0*/  FADD.FTZ R6, -R13, R6 ;  /* 0x000000060d067221 */ /* 0x006fc80000010100 */
[----:B------:R-:W-:-:S06]  /*4200*/  FMUL.FTZ R6, R6, 1.4426950216293334961 ;  /* 0x3fb8aa3b06067820 */ /* 0x000fcc0000410000 */
[----:B------:R-:W1:Y:S02]  /*4210*/  MUFU.EX2 R6, R6 ;  /* 0x0000000600067308 */ /* 0x000e640000000800 */
.L_x_1095:
[----:B------:R-:W-:Y:S05]  /*4220*/  BSYNC B1 ;  /* 0x0000000000017941 */ /* 0x000fea0003800000 */
.L_x_1093:
[----:B-1----:R1:W-:Y:S01]  /*4230*/  STS [R7+-0x100], R6 ;  /* 0xffff000607007388 */ /* 0x0023e20000000800 */
[----:B------:R-:W-:Y:S01]  /*4240*/  BSSY B1, `(.L_x_1096) ;  /* 0x000000b000017945 */ /* 0x000fe20003800000 */
[----:B------:R-:W-:Y:S01]  /*4250*/  FADD.FTZ R11, R11, R6 ;  /* 0x000000060b0b7221 */ /* 0x000fe20000010000 */
[----:B------:R-:W-:Y:S05]  /*4260*/  @!P0 BRA `(.L_x_1097) ;  /* 0x0000004000008947 */ /* 0x000fea0003800000 */
[----:B-1----:R-:W2:Y:S02]  /*4270*/  LDG.E.U8 R6, [R4.64+0x80] ;  /* 0x0000802404067981 */ /* 0x002ea4000c1e1100 */
[----:B--2---:R-:W-:Y:S01]  /*4280*/  ISETP.NE.AND P2, PT, R6, RZ, PT ;  /* 0x000000ff0600720c */ /* 0x004fe20003f45270 */
[----:B------:R-:W-:-:S12]  /*4290*/  IMAD.MOV.U32 R6, RZ, RZ, RZ ;  /* 0x000000ffff067224 */ /* 0x000fd800078e00ff */
[----:B------:R-:W-:Y:S05]  /*42a0*/  @P2 BRA `(.L_x_1098) ;  /* 0x0000004000002947 */ /* 0x000fea0003800000 */
.L_x_1097:
[----:B-1----:R-:W1:Y:S02]  /*42b0*/  LDS R6, [R7] ;  /* 0x0000000007067984 */ /* 0x002e640000000800 */
[----:B-1----:R-:W-:-:S04]  /*42c0*/  FADD.FTZ R6, -R13, R6 ;  /* 0x000000060d067221 */ /* 0x002fc80000010100 */
[----:B------:R-:W-:-:S06]  /*42d0*/  FMUL.FTZ R6, R6, 1.4426950216293334961 ;  /* 0x3fb8aa3b06067820 */ /* 0x000fcc0000410000 */
[----:B------:R-:W1:Y:S02]  /*42e0*/  MUFU.EX2 R6, R6 ;  /* 0x0000000600067308 */ /* 0x000e640000000800 */
.L_x_1098:
[----:B------:R-:W-:Y:S05]  /*42f0*/  BSYNC B1 ;  /* 0x0000000000017941 */ /* 0x000fea0003800000 */
.L_x_1096:
[----:B-1----:R1:W-:Y:S01]  /*4300*/  STS [R7], R6 ;  /* 0x0000000607007388 */ /* 0x0023e20000000800 */
[----:B------:R-:W-:Y:S01]  /*4310*/  BSSY B1, `(.L_x_1099) ;  /* 0x000000b000017945 */ /* 0x000fe20003800000 */
[----:B------:R-:W-:Y:S01]  /*4320*/  FADD.FTZ R11, R11, R6 ;  /* 0x000000060b0b7221 */ /* 0x000fe20000010000 */
[----:B------:R-:W-:Y:S05]  /*4330*/  @!P0 BRA `(.L_x_1100) ;  /* 0x0000004000008947 */ /* 0x000fea0003800000 */
[----:B-1----:R-:W2:Y:S02]  /*4340*/  LDG.E.U8 R6, [R4.64+0xc0] ;  /* 0x0000c02404067981 */ /* 0x002ea4000c1e1100 */
[----:B--2---:R-:W-:-:S13]  /*4350*/  ISETP.NE.AND P2, PT, R6, RZ, PT ;  /* 0x000000ff0600720c */ /* 0x004fda0003f45270 */
[----:B0-----:R-:W-:Y:S01]  /*4360*/  @P2 IMAD.MOV.U32 R8, RZ, RZ, RZ ;  /* 0x000000ffff082224 */ /* 0x001fe200078e00ff */
[----:B------:R-:W-:Y:S05]  /*4370*/  @P2 BRA `(.L_x_1101) ;  /* 0x0000004000002947 */ /* 0x000fea0003800000 */
.L_x_1100:
[----:B-1----:R-:W1:Y:S02]  /*4380*/  LDS R6, [R7+0x100] ;  /* 0x0001000007067984 */ /* 0x002e640000000800 */
[----:B-1----:R-:W-:-:S04]  /*4390*/  FADD.FTZ R6, -R13, R6 ;  /* 0x000000060d067221 */ /* 0x002fc80000010100 */
[----:B------:R-:W-:-:S04]  /*43a0*/  FMUL.FTZ R6, R6, 1.4426950216293334961 ;  /* 0x3fb8aa3b06067820 */ /* 0x000fc80000410000 */
[----:B0-----:R0:W1:Y:S03]  /*43b0*/  MUFU.EX2 R8, R6 ;  /* 0x0000000600087308 */ /* 0x0010660000000800 */
.L_x_1101:
[----:B------:R-:W-:Y:S05]  /*43c0*/  BSYNC B1 ;  /* 0x0000000000017941 */ /* 0x000fea0003800000 */
.L_x_1099:
[----:B------:R-:W-:Y:S01]  /*43d0*/  IADD3 R9, R9, 0x100, RZ ;  /* 0x0000010009097810 */ /* 0x000fe20007ffe0ff */
[----:B-1----:R1:W-:Y:S01]  /*43e0*/  STS [R7+0x100], R8 ;  /* 0x0001000807007388 */ /* 0x0023e20000000800 */
[----:B------:R-:W-:Y:S01]  /*43f0*/  IADD3 R10, P3, R4, 0x100, RZ ;  /* 0x00000100040a7810 */ /* 0x000fe20007f7e0ff */
[----:B0-----:R-:W-:Y:S01]  /*4400*/  FADD.FTZ R6, R11, R8 ;  /* 0x000000080b067221 */ /* 0x001fe20000010000 */
[----:B------:R-:W-:Y:S02]  /*4410*/  ISETP.GE.AND P2, PT, R9, R25, PT ;  /* 0x000000190900720c */ /* 0x000fe40003f46270 */
[----:B------:R-:W-:Y:S02]  /*4420*/  IADD3.X R5, RZ, R5, RZ, P3, !PT ;  /* 0x00000005ff057210 */ /* 0x000fe40001ffe4ff */
[----:B-1----:R-:W-:-:S09]  /*4430*/  IADD3 R7, R7, 0x400, RZ ;  /* 0x0000040007077810 */ /* 0x002fd20007ffe0ff */
[----:B------:R-:W-:Y:S05]  /*4440*/  @!P2 BRA `(.L_x_1102) ;  /* 0xfffffc500000a947 */ /* 0x000fea000383ffff */
.L_x_1083:
[----:B------:R-:W-:Y:S05]  /*4450*/  BSYNC B0 ;  /* 0x0000000000007941 */ /* 0x000fea0003800000 */
.L_x_1082:
[----:B0-----:R-:W0:Y:S01]  /*4460*/  SHFL.BFLY PT, R5, R6, 0x10, 0x1f ;  /* 0x0e001f0006057f89 */ /* 0x001e2200000e0000 */
[----:B------:R-:W-:Y:S01]  /*4470*/  LOP3.LUT P0, R10, R22, 0x1f, RZ, 0xc0, !PT ;  /* 0x0000001f160a7812 */ /* 0x000fe2000780c0ff */
[----:B------:R-:W-:Y:S02]  /*4480*/  ULDC.U8 UR8, c[0x0][0x26c] ;  /* 0x00009b0000087ab9 */ /* 0x000fe40000000000 */
[----:B------:R-:W-:Y:S01]  /*4490*/  UMOV UR4, URZ ;  /* 0x0000003f00047c82 */ /* 0x000fe20008000000 */
[----:B------:R-:W-:Y:S01]  /*44a0*/  ISETP.GT.U32.AND P2, PT, R10, 0x1, PT ;  /* 0x000000010a00780c */ /* 0x000fe20003f44070 */
[----:B------:R-:W-:Y:S01]  /*44b0*/  UMOV UR5, URZ ;  /* 0x0000003f00057c82 */ /* 0x000fe20008000000 */
[----:B0-----:R-:W-:-:S07]  /*44c0*/  FADD.FTZ R5, R5, R6 ;  /* 0x0000000605057221 */ /* 0x001fce0000010000 */
        /* <DEDUP_REMOVED lines=18> */
[----:B-1----:R0:W1:Y:S01]  /*45f0*/  MUFU.RCP R13, R5 ;  /* 0x00000005000d7308 */ /* 0x0020620000001000 */
        /* <DEDUP_REMOVED lines=11> */
.L_x_1103:
        /* <DEDUP_REMOVED lines=9> */
[----:B------:R-:W-:Y:S02]  /*4740*/  IADD3 R9, P2, R0, UR4, RZ ;  /* 0x0000000400097c10 */ /* 0x000fe4000ff5e0ff */
[----:B------:R-:W-:Y:S02]  /*4750*/  LEA R7, R22, 0x210, 0x2 ;  /* 0x0000021016077811 */ /* 0x000fe400078e10ff */
[----:B------:R-:W-:Y:S02]  /*4760*/  LEA R8, P3, R9, c[0x0][0x260], 0x2 ;  /* 0x0000980009087a11 */ /* 0x000fe400078610ff */
[----:B------:R-:W-:-:S04]  /*4770*/  LEA.HI.X.SX32 R4, R0, UR5, 0x1, P2 ;  /* 0x0000000500047c11 */ /* 0x000fc800090f0eff */
[----:B------:R-:W-:-:S04]  /*4780*/  LEA.HI.X R9, R9, c[0x0][0x264], R4, 0x2, P3 ;  /* 0x0000990009097a11 */ /* 0x000fc800018f1404 */
.L_x_1108:
[----:B-1----:R-:W0:Y:S01]  /*4790*/  LDS R4, [R7] ;  /* 0x0000000007047984 */ /* 0x002e220000000800 */
[----:B------:R-:W-:Y:S01]  /*47a0*/  @P0 IMAD.MOV.U32 R5, RZ, RZ, R9 ;  /* 0x000000ffff050224 */ /* 0x000fe200078e0009 */
[----:B------:R-:W-:Y:S02]  /*47b0*/  IADD3 R6, R6, -0x1, RZ ;  /* 0xffffffff06067810 */ /* 0x000fe40007ffe0ff */
[----:B------:R-:W-:Y:S02]  /*47c0*/  IADD3 R0, R0, 0x40, RZ ;  /* 0x0000004000007810 */ /* 0x000fe40007ffe0ff */
[----:B------:R-:W-:Y:S01]  /*47d0*/  ISETP.NE.AND P3, PT, R6, RZ, PT ;  /* 0x000000ff0600720c */ /* 0x000fe20003f65270 */
[----:B01----:R-:W-:Y:S02]  /*47e0*/  FMUL.FTZ R10, R4, R13 ;  /* 0x0000000d040a7220 */ /* 0x003fe40000410000 */
[----:B------:R-:W-:Y:S01]  /*47f0*/  @P0 IMAD.MOV.U32 R4, RZ, RZ, R8 ;  /* 0x000000ffff040224 */ /* 0x000fe200078e0008 */
[----:B------:R-:W-:-:S02]  /*4800*/  IADD3 R8, P2, R8, 0x100, RZ ;  /* 0x0000010008087810 */ /* 0x000fc40007f5e0ff */
[----:B------:R0:W-:Y:S03]  /*4810*/  STS [R7], R10 ;  /* 0x0000000a07007388 */ /* 0x0001e60000000800 */
[----:B------:R-:W-:Y:S01]  /*4820*/  IMAD.X R9, RZ, RZ, R9, P2 ;  /* 0x000000ffff097224 */ /* 0x000fe200010e0609 */
[----:B------:R1:W-:Y:S01]  /*4830*/  @P0 STG.E [R4.64], R10 ;  /* 0x0000000a04000986 */ /* 0x0003e2000c101924 */
[----:B0-----:R-:W-:Y:S02]  /*4840*/  IADD3 R7, R7, 0x100, RZ ;  /* 0x0000010007077810 */ /* 0x001fe40007ffe0ff */
[----:B------:R-:W-:Y:S05]  /*4850*/  @P3 BRA `(.L_x_1108) ;  /* 0xffffff3000003947 */ /* 0x000fea000383ffff */
.L_x_1107:
[----:B------:R-:W-:Y:S05]  /*4860*/  BSYNC B1 ;  /* 0x0000000000017941 */ /* 0x000fea0003800000 */
.L_x_1106:
[----:B------:R-:W-:Y:S05]  /*4870*/  @!P1 BRA `(.L_x_1105) ;  /* 0x0000021000009947 */ /* 0x000fea0003800000 */
[----:B-1----:R-:W-:Y:S01]  /*4880*/  IMAD.SHL.U32 R5, R3, 0x4, RZ ;  /* 0x0000000403057824 */ /* 0x002fe200078e00ff */
[C---:B------:R-:W-:Y:S02]  /*4890*/  IADD3 R11, P0, R0.reuse, UR4, RZ ;  /* 0x00000004000b7c10 */ /* 0x040fe4000ff1e0ff */
[----:B------:R-:W-:Y:S01]  /*48a0*/  ISETP.NE.AND P2, PT, RZ, UR8, PT ;  /* 0x00000008ff007c0c */ /* 0x000fe2000bf45270 */
[----:B------:R-:W-:Y:S01]  /*48b0*/  IMAD R5, R0, 0x4, -R5 ;  /* 0x0000000400057824 */ /* 0x000fe200078e0a05 */
[----:B------:R-:W-:-:S02]  /*48c0*/  LEA R10, P1, R11, c[0x0][0x260], 0x2 ;  /* 0x000098000b0a7a11 */ /* 0x000fc400078210ff */
[----:B------:R-:W-:Y:S02]  /*48d0*/  LEA.HI.X.SX32 R4, R0, UR5, 0x1, P0 ;  /* 0x0000000500047c11 */ /* 0x000fe400080f0eff */
[----:B------:R-:W-:Y:S02]  /*48e0*/  IADD3 R6, R5, 0x210, RZ ;  /* 0x0000021005067810 */ /* 0x000fe40007ffe0ff */
[----:B------:R-:W-:-:S04]  /*48f0*/  LEA.HI.X R11, R11, c[0x0][0x264], R4, 0x2, P1 ;  /* 0x000099000b0b7a11 */ /* 0x000fc800008f1404 */
.L_x_1109:
[----:B------:R-:W0:Y:S01]  /*4900*/  LDS R4, [R6+0x300] ;  /* 0x0003000006047984 */ /* 0x000e220000000800 */
[----:B------:R-:W-:Y:S01]  /*4910*/  IMAD.MOV.U32 R5, RZ, RZ, R11 ;  /* 0x000000ffff057224 */ /* 0x000fe200078e000b */
[----:B------:R-:W-:Y:S02]  /*4920*/  IADD3 R0, R0, 0x100, RZ ;  /* 0x0000010000007810 */ /* 0x000fe40007ffe0ff */
[----:B------:R-:W1:Y:S02]  /*4930*/  LDS R7, [R6] ;  /* 0x0000000006077984 */ /* 0x000e640000000800 */
[----:B------:R-:W-:-:S02]  /*4940*/  ISETP.GE.AND P0, PT, R0, R25, PT ;  /* 0x000000190000720c */ /* 0x000fc40003f06270 */
[----:B------:R-:W2:Y:S04]  /*4950*/  LDS R8, [R6+0x100] ;  /* 0x0001000006087984 */ /* 0x000ea80000000800 */
[----:B------:R-:W3:Y:S01]  /*4960*/  LDS R9, [R6+0x200] ;  /* 0x0002000006097984 */ /* 0x000ee20000000800 */
[-C--:B0-----:R-:W-:Y:S02]  /*4970*/  FMUL.FTZ R23, R4, R13.reuse ;  /* 0x0000000d04177220 */ /* 0x081fe40000410000 */
[----:B------:R-:W-:Y:S02]  /*4980*/  IMAD.MOV.U32 R4, RZ, RZ, R10 ;  /* 0x000000ffff047224 */ /* 0x000fe400078e000a */
[-C--:B-1----:R-:W-:Y:S01]  /*4990*/  FMUL.FTZ R15, R7, R13.reuse ;  /* 0x0000000d070f7220 */ /* 0x082fe20000410000 */
[----:B------:R-:W-:Y:S01]  /*49a0*/  IADD3 R7, R6, 0x400, RZ ;  /* 0x0000040006077810 */ /* 0x000fe20007ffe0ff */
[----:B------:R-:W-:Y:S01]  /*49b0*/  STS [R6+0x300], R23 ;  /* 0x0003001706007388 */ /* 0x000fe20000000800 */
[----:B------:R-:W-:Y:S01]  /*49c0*/  IADD3 R10, P1, R4, 0x400, RZ ;  /* 0x00000400040a7810 */ /* 0x000fe20007f3e0ff */
[----:B--2---:R-:W-:-:S02]  /*49d0*/  FMUL.FTZ R21, R8, R13 ;  /* 0x0000000d08157220 */ /* 0x004fc40000410000 */
[----:B------:R-:W-:Y:S01]  /*49e0*/  @P2 STG.E [R4.64+0x300], R23 ;  /* 0x0003001704002986 */ /* 0x000fe2000c101924 */
[----:B------:R-:W-:Y:S01]  /*49f0*/  IADD3.X R11, RZ, R5, RZ, P1, !PT ;  /* 0x00000005ff0b7210 */ /* 0x000fe20000ffe4ff */
[----:B---3--:R-:W-:Y:S02]  /*4a00*/  FMUL.FTZ R9, R9, R13 ;  /* 0x0000000d09097220 */ /* 0x008fe40000410000 */
[----:B------:R-:W-:Y:S04]  /*4a10*/  @P2 STG.E [R4.64], R15 ;  /* 0x0000000f04002986 */ /* 0x000fe8000c101924 */
[----:B------:R-:W-:Y:S04]  /*4a20*/  @P2 STG.E [R4.64+0x100], R21 ;  /* 0x0001001504002986 */ /* 0x000fe8000c101924 */
[----:B------:R-:W-:Y:S04]  /*4a30*/  @P2 STG.E [R4.64+0x200], R9 ;  /* 0x0002000904002986 */ /* 0x000fe8000c101924 */
[----:B------:R-:W-:Y:S04]  /*4a40*/  STS [R6], R15 ;  /* 0x0000000f06007388 */ /* 0x000fe80000000800 */
[----:B------:R-:W-:Y:S04]  /*4a50*/  STS [R6+0x100], R21 ;  /* 0x0001001506007388 */ /* 0x000fe80000000800 */
[----:B------:R0:W-:Y:S02]  /*4a60*/  STS [R6+0x200], R9 ;  /* 0x0002000906007388 */ /* 0x0001e40000000800 */
[----:B0-----:R-:W-:Y:S01]  /*4a70*/  IMAD.MOV.U32 R6, RZ, RZ, R7 ;  /* 0x000000ffff067224 */ /* 0x001fe200078e0007 */
[----:B------:R-:W-:Y:S05]  /*4a80*/  @!P0 BRA `(.L_x_1109) ;  /* 0xfffffe7000008947 */ /* 0x000fea000383ffff */
.L_x_1105:
[----:B------:R-:W-:Y:S05]  /*4a90*/  BSYNC B0 ;  /* 0x0000000000007941 */ /* 0x000fea0003800000 */
.L_x_1104:
[----:B01----:R-:W-:Y:S01]  /*4aa0*/  SHF.R.S32.HI R5, RZ, 0x1f, R18 ;  /* 0x0000001fff057819 */ /* 0x003fe20000011412 */
[----:B------:R-:W-:Y:S01]  /*4ab0*/  BSSY B0, `(.L_x_1110) ;  /* 0x000001f000007945 */ /* 0x000fe20003800000 */
[----:B------:R-:W-:Y:S01]  /*4ac0*/  SHF.R.S32.HI R7, RZ, 0x1f, R22 ;  /* 0x0000001fff077819 */ /* 0x000fe20000011416 */
[----:B------:R-:W-:Y:S01]  /*4ad0*/  IMAD.MOV.U32 R11, RZ, RZ, RZ ;  /* 0x000000ffff0b7224 */ /* 0x000fe200078e00ff */
[----:B------:R-:W-:-:S02]  /*4ae0*/  LEA.HI R5, R5, R18, RZ, 0x2 ;  /* 0x0000001205057211 */ /* 0x000fc400078f10ff */
[----:B------:R-:W-:Y:S02]  /*4af0*/  LEA.HI R0, R7, R22, RZ, 0x4 ;  /* 0x0000001607007211 */ /* 0x000fe400078f20ff */
[----:B------:R-:W-:Y:S01]  /*4b00*/  LOP3.LUT R5, R5, 0xfffffffc, RZ, 0xc0, !PT ;  /* 0xfffffffc05057812 */ /* 0x000fe200078ec0ff */
[----:B------:R-:W-:Y:S01]  /*4b10*/  CS2R R6, SRZ ;  /* 0x0000000000067805 */ /* 0x000fe2000001ff00 */
        /* <DEDUP_REMOVED lines=14> */
[----:B------:R-:W-:Y:S01]  /*4c00*/  CS2R R6, SRZ ;  /* 0x0000000000067805 */ /* 0x000fe2000001ff00 */
[----:B------:R-:W-:Y:S02]  /*4c10*/  CS2R R4, SRZ ;  /* 0x0000000000047805 */ /* 0x000fe4000001ff00 */
[----:B------:R-:W-:-:S13]  /*4c20*/  ISETP.NE.AND.EX P0, PT, RZ, c[0x0][0x194], PT, P0 ;  /* 0x00006500ff007a0c */ /* 0x000fda0003f05300 */
[----:B------:R-:W-:Y:S05]  /*4c30*/  @!P0 BRA `(.L_x_1112) ;  /* 0x0000005000008947 */ /* 0x000fea0003800000 */
[----:B------:R-:W0:Y:S01]  /*4c40*/  S2R R5, SR_CTAID.X ;  /* 0x0000000000057919 */ /* 0x000e220000002500 */
[----:B------:R-:W-:Y:S02]  /*4c50*/  IMAD.MOV.U32 R7, RZ, RZ, 0x4 ;  /* 0x00000004ff077424 */ /* 0x000fe400078e00ff */
[----:B0-----:R-:W-:-:S04]  /*4c60*/  IMAD R4, R5, 0x40, R36 ;  /* 0x0000004005047824 */ /* 0x001fc800078e0224 */
[----:B------:R-:W-:-:S06]  /*4c70*/  IMAD.WIDE R4, R4, R7, c[0x0][0x190] ;  /* 0x0000640004047625 */ /* 0x000fcc00078e0207 */
[----:B------:R-:W5:Y:S02]  /*4c80*/  LDG.E.128 R4, [R4.64] ;  /* 0x0000002404047981 */ /* 0x000f64000c1e1d00 */
.L_x_1112:
[----:B-----5:R0:W-:Y:S02]  /*4c90*/  STS.128 [R23.X16+0x110], R4 ;  /* 0x0001100417007388 */ /* 0x0201e4000000cc00 */
.L_x_1111:
[----:B------:R-:W-:Y:S05]  /*4ca0*/  BSYNC B0 ;  /* 0x0000000000007941 */ /* 0x000fea0003800000 */
.L_x_1110:
[----:B------:R-:W-:Y:S01]  /*4cb0*/  IADD3 R39, R0, R3, RZ ;  /* 0x0000000300277210 */ /* 0x000fe20007ffe0ff */
[----:B------:R-:W-:Y:S01]  /*4cc0*/  BAR.SYNC.DEFER_BLOCKING 0x0 ;  /* 0x0000000000007b1d */ /* 0x000fe20000010000 */
[----:B------:R-:W-:Y:S01]  /*4cd0*/  IMNMX R42, R18, c[0x0][0x1d4], PT ;  /* 0x00007500122a7a17 */ /* 0x000fe20003800200 */
[----:B------:R-:W-:Y:S02]  /*4ce0*/  IMAD.MOV.U32 R10, RZ, RZ, RZ ;  /* 0x000000ffff0a7224 */ /* 0x000fe400078e00ff */
[----:B------:R-:W-:Y:S02]  /*4cf0*/  IMAD.SHL.U32 R8, R39, 0x40, RZ ;  /* 0x0000004027087824 */ /* 0x000fe400078e00ff */
[----:B------:R-:W-:Y:S03]  /*4d00*/  BSSY B0, `(.L_x_1113) ;  /* 0x0000081000007945 */ /* 0x000fe60003800000 */
[----:B------:R-:W-:-:S04]  /*4d10*/  IADD3 R9, P0, R27, R8, RZ ;  /* 0x000000081b097210 */ /* 0x000fc80007f1e0ff */
[----:B------:R-:W-:Y:S02]  /*4d20*/  LEA.HI.X.SX32 R8, R8, R37, 0x1, P0 ;  /* 0x0000002508087211 */ /* 0x000fe400000f0eff */
[----:B------:R-:W-:Y:S02]  /*4d30*/  ISETP.GE.AND P0, PT, R39, R42, PT ;  /* 0x0000002a2700720c */ /* 0x000fe40003f06270 */
[----:B------:R-:W-:-:S04]  /*4d40*/  LEA R20, P2, R9, c[0x0][0x1a0], 0x2 ;  /* 0x0000680009147a11 */ /* 0x000fc800078410ff */
[----:B------:R-:W-:Y:S02]  /*4d50*/  LEA.HI.X R21, R9, c[0x0][0x1a4], R8, 0x2, P2 ;  /* 0x0000690009157a11 */ /* 0x000fe400010f1408 */
[----:B------:R-:W-:-:S05]  /*4d60*/  CS2R R8, SRZ ;  /* 0x0000000000087805 */ /* 0x000fca000001ff00 */
        /* <DEDUP_REMOVED lines=8> */
[----:B------:R-:W-:Y:S01]  /*4df0*/  IMAD.MOV.U32 R43, RZ, RZ, R39 ;  /* 0x000000ffff2b7224 */ /* 0x000fe200078e0027 */
[----:B------:R-:W-:-:S05]  /*4e00*/  IMNMX R9, R9, UR4, !PT ;  /* 0x0000000409097c17 */ /* 0x000fca000f800200 */
[----:B------:R-:W-:Y:S02]  /*4e10*/  IMAD.IADD R32, R8, 0x1, -R9 ;  /* 0x0000000108207824 */ /* 0x000fe400078e0a09 */
[----:B------:R-:W-:-:S03]  /*4e20*/  CS2R R8, SRZ ;  /* 0x0000000000087805 */ /* 0x000fc6000001ff00 */
[----:B------:R-:W-:Y:S01]  /*4e30*/  LOP3.LUT P0, RZ, R32, 0x4, RZ, 0xc0, !PT ;  /* 0x0000000420ff7812 */ /* 0x000fe2000780c0ff */
[----:B-1----:R-:W-:-:S04]  /*4e40*/  IMAD R11, R24, c[0x0][0x1d8], R11 ;  /* 0x00007600180b7a24 */ /* 0x002fc800078e020b */
[----:B------:R-:W-:Y:S02]  /*4e50*/  IMAD R40, R11, 0x40, R36 ;  /* 0x000000400b287824 */ /* 0x000fe400078e0224 */
[----:B------:R-:W-:Y:S02]  /*4e60*/  CS2R R10, SRZ ;  /* 0x00000000000a7805 */ /* 0x000fe4000001ff00 */
[----:B------:R-:W-:-:S04]  /*4e70*/  IMAD.WIDE R40, R40, R41, c[0x0][0x238] ;  /* 0x00008e0028287625 */ /* 0x000fc800078e0229 */
[----:B------:R-:W-:Y:S05]  /*4e80*/  @P0 BRA `(.L_x_1116) ;  /* 0x0000021000000947 */ /* 0x000fea0003800000 */
[----:B------:R-:W-:Y:S01]  /*4e90*/  IADD3 R8, P0, R16, R39, RZ ;  /* 0x0000002710087210 */ /* 0x000fe20007f1e0ff */
[----:B------:R1:W2:Y:S03]  /*4ea0*/  LDS R33, [R0.X4+0x210] ;  /* 0x0002100000217984 */ /* 0x0002a60000004800 */
[----:B------:R-:W-:Y:S02]  /*4eb0*/  LEA.HI.X.SX32 R9, R39, R2, 0x1, P0 ;  /* 0x0000000227097211 */ /* 0x000fe400000f0eff */
[----:B------:R-:W-:-:S04]  /*4ec0*/  LEA R12, P0, R8, c[0x0][0x1a8], 0x2 ;  /* 0x00006a00080c7a11 */ /* 0x000fc800078010ff */
[----:B------:R-:W-:-:S05]  /*4ed0*/  LEA.HI.X R13, R8, c[0x0][0x1ac], R9, 0x2, P0 ;  /* 0x00006b00080d7a11 */ /* 0x000fca00000f1409 */
[----:B------:R-:W3:Y:S02]  /*4ee0*/  LDG.E R12, [R12.64] ;  /* 0x000000240c0c7981 */ /* 0x000ee4000c1e1900 */
[----:B---3--:R-:W-:-:S04]  /*4ef0*/  IMAD R8, R12, c[0x0][0x1d8], RZ ;  /* 0x000076000c087a24 */ /* 0x008fc800078e02ff */
[----:B------:R-:W-:-:S05]  /*4f00*/  IMAD R8, R8, c[0x0][0x1d4], R39 ;  /* 0x0000750008087a24 */ /* 0x000fca00078e0227 */
[----:B------:R-:W-:-:S04]  /*4f10*/  SHF.L.U32 R8, R8, 0x6, RZ ;  /* 0x0000000608087819 */ /* 0x000fc800000006ff */
[----:B------:R-:W-:-:S04]  /*4f20*/  IADD3 R9, P0, R57, R8, RZ ;  /* 0x0000000839097210 */ /* 0x000fc80007f1e0ff */
[----:B------:R-:W-:Y:S02]  /*4f30*/  LEA.HI.X.SX32 R10, R8, R38, 0x1, P0 ;  /* 0x00000026080a7211 */ /* 0x000fe400000f0eff */
[----:B------:R-:W-:-:S04]  /*4f40*/  LEA R8, P0, R9, c[0x0][0x1a0], 0x2 ;  /* 0x0000680009087a11 */ /* 0x000fc800078010ff */
[----:B------:R-:W-:-:S06]  /*4f50*/  LEA.HI.X R9, R9, c[0x0][0x1a4], R10, 0x2, P0 ;  /* 0x0000690009097a11 */ /* 0x000fcc00000f140a */
[----:B------:R-:W5:Y:S01]  /*4f60*/  LDG.E.128 R8, [R8.64] ;  /* 0x0000002408087981 */ /* 0x000f62000c1e1d00 */
[----:B------:R-:W-:-:S13]  /*4f70*/  ISETP.NE.AND P0, PT, RZ, c[0x0][0x1ec], PT ;  /* 0x00007b00ff007a0c */ /* 0x000fda0003f05270 */
        /* <DEDUP_REMOVED lines=13> */
.L_x_1117:
[----:B-12--5:R-:W-:Y:S01]  /*5050*/  FFMA.FTZ R8, R33, R8, RZ ;  /* 0x0000000821087223 */ /* 0x026fe200000100ff */
[----:B------:R-:W-:Y:S01]  /*5060*/  IADD3 R43, R39, 0x4, RZ ;  /* 0x00000004272b7810 */ /* 0x000fe20007ffe0ff */
[C---:B------:R-:W-:Y:S02]  /*5070*/  FFMA.FTZ R9, R33.reuse, R9, RZ ;  /* 0x0000000921097223 */ /* 0x040fe400000100ff */
[C---:B------:R-:W-:Y:S02]  /*5080*/  FFMA.FTZ R10, R33.reuse, R10, RZ ;  /* 0x0000000a210a7223 */ /* 0x040fe400000100ff */
[----:B------:R-:W-:Y:S02]  /*5090*/  FFMA.FTZ R11, R33, R11, RZ ;  /* 0x0000000b210b7223 */ /* 0x000fe400000100ff */
.L_x_1116:
[----:B------:R-:W-:Y:S05]  /*50a0*/  BSYNC B1 ;  /* 0x0000000000017941 */ /* 0x000fea0003800000 */
.L_x_1115:
[----:B------:R-:W-:-:S13]  /*50b0*/  LOP3.LUT P0, RZ, R32, 0xfffffffc, RZ, 0xc0, !PT ;  /* 0xfffffffc20ff7812 */ /* 0x000fda000780c0ff */
[----:B------:R-:W-:Y:S05]  /*50c0*/  @!P0 BRA `(.L_x_1114) ;  /* 0x0000044000008947 */ /* 0x000fea0003800000 */
[----:B------:R-:W-:Y:S02]  /*50d0*/  ISETP.NE.AND P0, PT, RZ, c[0x0][0x1ec], PT ;  /* 0x00007b00ff007a0c */ /* 0x000fe40003f05270 */
.L_x_1120:
[----:B-1----:R-:W-:Y:S02]  /*50e0*/  IADD3 R12, P2, R16, R43, RZ ;  /* 0x0000002b100c7210 */ /* 0x002fe40007f5e0ff */
        /* <DEDUP_REMOVED lines=30> */
.L_x_1118:
[----:B------:R-:W2:Y:S01]  /*52d0*/  LDG.E R46, [R46.64+0x10] ;  /* 0x000010242e2e7981 */ /* 0x000ea2000c1e1900 */
[----:B------:R-:W-:-:S05]  /*52e0*/  IMAD.IADD R32, R43, 0x1, -R3 ;  /* 0x000000012b207824 */ /* 0x000fca00078e0a03 */
[----:B------:R-:W3:Y:S01]  /*52f0*/  LDS R33, [R32.X4+0x210] ;  /* 0x0002100020217984 */ /* 0x000ee20000004800 */
        /* <DEDUP_REMOVED lines=8> */
[C---:B---3-5:R-:W-:Y:S02]  /*5380*/  FFMA.FTZ R34, R33.reuse, R12, R8 ;  /* 0x0000000c21227223 */ /* 0x068fe40000010008 */
[C---:B------:R-:W-:Y:S02]  /*5390*/  FFMA.FTZ R46, R33.reuse, R13, R9 ;  /* 0x0000000d212e7223 */ /* 0x040fe40000010009 */
[C---:B------:R-:W-:Y:S02]  /*53a0*/  FFMA.FTZ R35, R33.reuse, R14, R10 ;  /* 0x0000000e21237223 */ /* 0x040fe4000001000a */
[----:B------:R-:W-:Y:S01]  /*53b0*/  FFMA.FTZ R48, R33, R15, R11 ;  /* 0x0000000f21307223 */ /* 0x000fe2000001000b */
[----:B------:R-:W-:Y:S01]  /*53c0*/  LEA R33, R32, 0x210, 0x2 ;  /* 0x0000021020217811 */ /* 0x000fe200078e10ff */
[----:B------:R-:W-:Y:S05]  /*53d0*/  @P0 BRA `(.L_x_1119) ;  /* 0x000000b000000947 */ /* 0x000fea0003800000 */
[----:B------:R-:W2:Y:S04]  /*53e0*/  @P4 LDG.E.128 R8, [R40.64] ;  /* 0x0000002428084981 */ /* 0x000ea8000c1e1d00 */
[----:B-1----:R-:W1:Y:S02]  /*53f0*/  LDS.128 R12, [R23.X16+0x110] ;  /* 0x00011000170c7984 */ /* 0x002e64000000cc00 */
        /* <DEDUP_REMOVED lines=9> */
.L_x_1119:
[----:B------:R-:W2:Y:S01]  /*5490*/  LDS R11, [R33+0x10] ;  /* 0x00001000210b7984 */ /* 0x000ea20000000800 */
[----:B------:R-:W-:-:S04]  /*54a0*/  IADD3 R43, R43, 0x8, RZ ;  /* 0x000000082b2b7810 */ /* 0x000fc80007ffe0ff */
[----:B------:R-:W-:Y:S01]  /*54b0*/  ISETP.GE.AND P2, PT, R43, R42, PT ;  /* 0x0000002a2b00720c */ /* 0x000fe20003f46270 */
[C---:B--2---:R-:W-:Y:S02]  /*54c0*/  FFMA.FTZ R8, R11.reuse, R28, R34 ;  /* 0x0000001c0b087223 */ /* 0x044fe40000010022 */
[C---:B------:R-:W-:Y:S02]  /*54d0*/  FFMA.FTZ R9, R11.reuse, R29, R46 ;  /* 0x0000001d0b097223 */ /* 0x040fe4000001002e */
[C---:B------:R-:W-:Y:S02]  /*54e0*/  FFMA.FTZ R10, R11.reuse, R30, R35 ;  /* 0x0000001e0b0a7223 */ /* 0x040fe40000010023 */
[----:B------:R-:W-:-:S06]  /*54f0*/  FFMA.FTZ R11, R11, R31, R48 ;  /* 0x0000001f0b0b7223 */ /* 0x000fcc0000010030 */
[----:B------:R-:W-:Y:S05]  /*5500*/  @!P2 BRA `(.L_x_1120) ;  /* 0xfffffbd00000a947 */ /* 0x000fea000383ffff */
.L_x_1114:
[----:B------:R-:W-:Y:S05]  /*5510*/  BSYNC B0 ;  /* 0x0000000000007941 */ /* 0x000fea0003800000 */
.L_x_1113:
[----:B------:R-:W-:Y:S01]  /*5520*/  ISETP.GE.AND P0, PT, R39, R18, PT ;  /* 0x000000122700720c */ /* 0x000fe20003f06270 */
[----:B------:R-:W-:-:S12]  /*5530*/  BSSY B0, `(.L_x_1121) ;  /* 0x00000d1000007945 */ /* 0x000fd80003800000 */
[----:B------:R-:W-:Y:S05]  /*5540*/  @P0 BRA `(.L_x_1122) ;  /* 0x00000cf000000947 */ /* 0x000fea0003800000 */
[----:B-1----:R-:W1:Y:S01]  /*5550*/  S2R R13, SR_CTAID.X ;  /* 0x00000000000d7919 */ /* 0x002e620000002500 */
        /* <DEDUP_REMOVED lines=13> */
[----:B------:R1:W2:Y:S01]  /*5630*/  LDS R42, [R0.X4+0x210] ;  /* 0x00021000002a7984 */ /* 0x0002a20000004800 */
        /* <DEDUP_REMOVED lines=8> */
[----:B------:R-:W-:Y:S01]  /*56c0*/  IMAD R29, R12, R15, RZ ;  /* 0x0000000f0c1d7224 */ /* 0x000fe200078e02ff */
[----:B------:R-:W-:-:S10]  /*56d0*/  HFMA2.MMA R12, -RZ, RZ, 0, 0 ;  /* 0x00000000ff0c7435 */ /* 0x000fd400000001ff */
        /* <DEDUP_REMOVED lines=39> */
.L_x_1127:
[C---:B-12--5:R-:W-:Y:S02]  /*5950*/  FFMA.FTZ R8, R42.reuse, R12, R8 ;  /* 0x0000000c2a087223 */ /* 0x066fe40000010008 */
[C---:B------:R-:W-:Y:S02]  /*5960*/  FFMA.FTZ R9, R42.reuse, R13, R9 ;  /* 0x0000000d2a097223 */ /* 0x040fe40000010009 */
[C---:B------:R-:W-:Y:S02]  /*5970*/  FFMA.FTZ R10, R42.reuse, R14, R10 ;  /* 0x0000000e2a0a7223 */ /* 0x040fe4000001000a */
[----:B------:R-:W-:Y:S02]  /*5980*/  FFMA.FTZ R11, R42, R15, R11 ;  /* 0x0000000f2a0b7223 */ /* 0x000fe4000001000b */
.L_x_1126:
[----:B------:R-:W-:Y:S05]  /*5990*/  BSYNC B2 ;  /* 0x0000000000027941 */ /* 0x000fea0003800000 */
.L_x_1125:
[----:B------:R-:W-:Y:S02]  /*59a0*/  IADD3 R39, R39, 0x4, RZ ;  /* 0x0000000427277810 */ /* 0x000fe40007ffe0ff */
.L_x_1124:
[----:B------:R-:W-:Y:S05]  /*59b0*/  BSYNC B1 ;  /* 0x0000000000017941 */ /* 0x000fea0003800000 */
.L_x_1123:
[----:B------:R-:W-:-:S13]  /*59c0*/  LOP3.LUT P0, RZ, R25, 0xfffffffc, RZ, 0xc0, !PT ;  /* 0xfffffffc19ff7812 */ /* 0x000fda000780c0ff */
[----:B------:R-:W-:Y:S05]  /*59d0*/  @!P0 BRA `(.L_x_1122) ;  /* 0x0000086000008947 */ /* 0x000fea0003800000 */
[----:B------:R-:W-:Y:S01]  /*59e0*/  SHF.L.U32 R42, R3, 0x2, RZ ;  /* 0x00000002032a7819 */ /* 0x000fe200000006ff */
[----:B------:R-:W-:Y:S01]  /*59f0*/  IMAD.MOV.U32 R25, RZ, RZ, RZ ;  /* 0x000000ffff197224 */ /* 0x000fe200078e00ff */
[----:B------:R-:W-:-:S03]  /*5a00*/  LEA R45, R39, 0x100, 0x6 ;  /* 0x00000100272d7811 */ /* 0x000fc600078e30ff */
[----:B------:R-:W-:Y:S02]  /*5a10*/  IMAD R42, R39, 0x4, -R42 ;  /* 0x00000004272a7824 */ /* 0x000fe400078e0a2a */
.L_x_1134:
        /* <DEDUP_REMOVED lines=9> */
[----:B------:R-:W-:Y:S01]  /*5ab0*/  IABS R15, c[0x0][0x1d4] ;  /* 0x00007500000f7a13 */ /* 0x000fe20000000000 */
[----:B------:R1:W2:Y:S01]  /*5ac0*/  LDS R44, [R43+0x210] ;  /* 0x000210002b2c7984 */ /* 0x0002a20000000800 */
        /* <DEDUP_REMOVED lines=49> */
.L_x_1130:
[C---:B-12--5:R-:W-:Y:S02]  /*5de0*/  FFMA.FTZ R8, R44.reuse, R12, R8 ;  /* 0x0000000c2c087223 */ /* 0x066fe40000010008 */
[C---:B------:R-:W-:Y:S02]  /*5df0*/  FFMA.FTZ R9, R44.reuse, R13, R9 ;  /* 0x0000000d2c097223 */ /* 0x040fe40000010009 */
[C---:B------:R-:W-:Y:S02]  /*5e00*/  FFMA.FTZ R10, R44.reuse, R14, R10 ;  /* 0x0000000e2c0a7223 */ /* 0x040fe4000001000a */
[----:B------:R-:W-:Y:S02]  /*5e10*/  FFMA.FTZ R11, R44, R15, R11 ;  /* 0x0000000f2c0b7223 */ /* 0x000fe4000001000b */
.L_x_1129:
[----:B------:R-:W-:Y:S05]  /*5e20*/  BSYNC B1 ;  /* 0x0000000000017941 */ /* 0x000fea0003800000 */
.L_x_1128:
[----:B------:R-:W-:Y:S01]  /*5e30*/  IADD3 R31, R39, 0x4, RZ ;  /* 0x00000004271f7810 */ /* 0x000fe20007ffe0ff */
[----:B------:R-:W-:Y:S03]  /*5e40*/  BSSY B1, `(.L_x_1131) ;  /* 0x000003a000017945 */ /* 0x000fe60003800000 */
[----:B------:R-:W-:-:S13]  /*5e50*/  ISETP.GE.AND P0, PT, R31, c[0x0][0x1d4], PT ;  /* 0x000075001f007a0c */ /* 0x000fda0003f06270 */
[----:B------:R-:W-:Y:S05]  /*5e60*/  @!P0 BRA `(.L_x_1132) ;  /* 0x0000037000008947 */ /* 0x000fea0003800000 */
[----:B------:R-:W-:Y:S01]  /*5e70*/  IABS R15, c[0x0][0x1d4] ;  /* 0x00007500000f7a13 */ /* 0x000fe20000000000 */
[----:B------:R-:W1:Y:S01]  /*5e80*/  LDS R43, [R43+0x220] ;  /* 0x000220002b2b7984 */ /* 0x000e620000000800 */
        /* <DEDUP_REMOVED lines=37> */
[----:B-1----:R-:W-:Y:S01]  /*60e0*/  ISETP.NE.AND P4, PT, R26, RZ, PT ;  /* 0x000000ff1a00720c */ /* 0x002fe20003f85270 */
        /* <DEDUP_REMOVED lines=10> */
[----:B------:R1:W-:Y:S02]  /*6190*/  STG.E.128 [R20.64+0x400], R12 ;  /* 0x0004000c14007986 */ /* 0x0003e4000c101d24 */
.L_x_1133:
[C---:B-1---5:R-:W-:Y:S02]  /*61a0*/  FFMA.FTZ R8, R43.reuse, R12, R8 ;  /* 0x0000000c2b087223 */ /* 0x062fe40000010008 */
[C---:B------:R-:W-:Y:S02]  /*61b0*/  FFMA.FTZ R9, R43.reuse, R13, R9 ;  /* 0x0000000d2b097223 */ /* 0x040fe40000010009 */
[C---:B------:R-:W-:Y:S02]  /*61c0*/  FFMA.FTZ R10, R43.reuse, R14, R10 ;  /* 0x0000000e2b0a7223 */ /* 0x040fe4000001000a */
[----:B------:R-:W-:Y:S02]  /*61d0*/  FFMA.FTZ R11, R43, R15, R11 ;  /* 0x0000000f2b0b7223 */ /* 0x000fe4000001000b */
.L_x_1132:
[----:B------:R-:W-:Y:S05]  /*61e0*/  BSYNC B1 ;  /* 0x0000000000017941 */ /* 0x000fea0003800000 */
.L_x_1131:
[----:B------:R-:W-:Y:S02]  /*61f0*/  IADD3 R39, R39, 0x8, RZ ;  /* 0x0000000827277810 */ /* 0x000fe40007ffe0ff */
[----:B------:R-:W-:Y:S02]  /*6200*/  IADD3 R25, R25, 0x20, RZ ;  /* 0x0000002019197810 */ /* 0x000fe40007ffe0ff */
[----:B------:R-:W-:-:S02]  /*6210*/  ISETP.GE.AND P0, PT, R39, R18, PT ;  /* 0x000000122700720c */ /* 0x000fc40003f06270 */
[----:B------:R-:W-:-:S11]  /*6220*/  IADD3 R45, R45, 0x200, RZ ;  /* 0x000002002d2d7810 */ /* 0x000fd60007ffe0ff */
[----:B------:R-:W-:Y:S05]  /*6230*/  @!P0 BRA `(.L_x_1134) ;  /* 0xfffff7e000008947 */ /* 0x000fea000383ffff */
.L_x_1122:
[----:B------:R-:W-:Y:S05]  /*6240*/  BSYNC B0 ;  /* 0x0000000000007941 */ /* 0x000fea0003800000 */
.L_x_1121:
[----:B------:R-:W-:Y:S01]  /*6250*/  BSSY B0, `(.L_x_1135) ;  /* 0x0000025000007945 */ /* 0x000fe20003800000 */
[----:B------:R-:W-:Y:S05]  /*6260*/  @P1 BRA `(.L_x_1136) ;  /* 0x0000023000001947 */ /* 0x000fea0003800000 */
[----:B------:R-:W-:-:S05]  /*6270*/  IMAD.SHL.U32 R2, R18, 0x40, RZ ;  /* 0x0000004012027824 */ /* 0x000fca00078e00ff */
[----:B-1----:R-:W-:-:S04]  /*6280*/  IADD3 R13, P0, R27, R2, RZ ;  /* 0x000000021b0d7210 */ /* 0x002fc80007f1e0ff */
[----:B------:R-:W-:Y:S02]  /*6290*/  LEA.HI.X.SX32 R2, R2, R37, 0x1, P0 ;  /* 0x0000002502027211 */ /* 0x000fe400000f0eff */
[----:B------:R-:W-:-:S04]  /*62a0*/  LEA R12, P0, R13, c[0x0][0x1a0], 0x2 ;  /* 0x000068000d0c7a11 */ /* 0x000fc800078010ff */
[----:B------:R-:W-:-:S06]  /*62b0*/  LEA.HI.X R13, R13, c[0x0][0x1a4], R2, 0x2, P0 ;  /* 0x000069000d0d7a11 */ /* 0x000fcc00000f1402 */
[----:B------:R-:W5:Y:S01]  /*62c0*/  LDG.E.128 R12, [R12.64] ;  /* 0x000000240c0c7981 */ /* 0x000f62000c1e1d00 */
[----:B------:R-:W-:Y:S01]  /*62d0*/  IMAD.IADD R3, R18, 0x1, -R3 ;  /* 0x0000000112037824 */ /* 0x000fe200078e0a03 */
[----:B------:R-:W-:-:S04]  /*62e0*/  ISETP.NE.AND P0, PT, RZ, c[0x0][0x1ec], PT ;  /* 0x00007b00ff007a0c */ /* 0x000fc80003f05270 */
[----:B------:R1:W2:Y:S09]  /*62f0*/  LDS R16, [R3.X4+0x210] ;  /* 0x0002100003107984 */ /* 0x0002b20000004800 */
[----:B------:R-:W-:Y:S05]  /*6300*/  @P0 BRA `(.L_x_1137) ;  /* 0x0000015000000947 */ /* 0x000fea0003800000 */
[----:B-1----:R-:W-:-:S13]  /*6310*/  ISETP.NE.AND P2, PT, R26, RZ, PT ;  /* 0x000000ff1a00720c */ /* 0x002fda0003f45270 */
[----:B------:R-:W1:Y:S01]  /*6320*/  @P2 S2R R3, SR_CTAID.X ;  /* 0x0000000000032919 */ /* 0x000e620000002500 */
[----:B------:R-:W-:Y:S01]  /*6330*/  @P2 MOV R20, 0x4 ;  /* 0x0000000400142802 */ /* 0x000fe20000000f00 */
[----:B-1----:R-:W-:-:S04]  /*6340*/  @P2 IMAD R3, R24, c[0x0][0x1d8], R3 ;  /* 0x0000760018032a24 */ /* 0x002fc800078e0203 */
[----:B------:R-:W-:-:S04]  /*6350*/  @P2 IMAD R3, R3, 0x40, R36 ;  /* 0x0000004003032824 */ /* 0x000fc800078e0224 */
        /* <DEDUP_REMOVED lines=8> */
[----:B0-----:R-:W-:-:S02]  /*63e0*/  LEA.HI.X.SX32 R4, R2, R37, 0x1, P0 ;  /* 0x0000002502047211 */ /* 0x001fc400000f0eff */
[----:B------:R-:W-:-:S04]  /*63f0*/  LEA R2, P0, R27, c[0x0][0x1a0], 0x2 ;  /* 0x000068001b027a11 */ /* 0x000fc800078010ff */
[----:B------:R-:W-:Y:S01]  /*6400*/  LEA.HI.X R3, R27, c[0x0][0x1a4], R4, 0x2, P0 ;  /* 0x000069001b037a11 */ /* 0x000fe200000f1404 */
[----:B---3--:R-:W-:Y:S02]  /*6410*/  @P2 FMUL.FTZ R12, R12, R28 ;  /* 0x0000001c0c0c2220 */ /* 0x008fe40000410000 */
[----:B------:R-:W-:Y:S02]  /*6420*/  @P2 FMUL.FTZ R13, R13, R29 ;  /* 0x0000001d0d0d2220 */ /* 0x000fe40000410000 */
[----:B------:R-:W-:Y:S02]  /*6430*/  @P2 FMUL.FTZ R14, R14, R30 ;  /* 0x0000001e0e0e2220 */ /* 0x000fe40000410000 */
[----:B------:R-:W-:-:S05]  /*6440*/  @P2 FMUL.FTZ R15, R15, R31 ;  /* 0x0000001f0f0f2220 */ /* 0x000fca0000410000 */
[----:B------:R0:W-:Y:S02]  /*6450*/  STG.E.128 [R2.64], R12 ;  /* 0x0000000c02007986 */ /* 0x0001e4000c101d24 */
.L_x_1137:
[C---:B-12--5:R-:W-:Y:S02]  /*6460*/  FFMA.FTZ R8, R16.reuse, R12, R8 ;  /* 0x0000000c10087223 */ /* 0x066fe40000010008 */
[C---:B------:R-:W-:Y:S02]  /*6470*/  FFMA.FTZ R9, R16.reuse, R13, R9 ;  /* 0x0000000d10097223 */ /* 0x040fe40000010009 */
[C---:B------:R-:W-:Y:S02]  /*6480*/  FFMA.FTZ R10, R16.reuse, R14, R10 ;  /* 0x0000000e100a7223 */ /* 0x040fe4000001000a */
[----:B------:R-:W-:Y:S02]  /*6490*/  FFMA.FTZ R11, R16, R15, R11 ;  /* 0x0000000f100b7223 */ /* 0x000fe4000001000b */
.L_x_1136:
[----:B------:R-:W-:Y:S05]  /*64a0*/  BSYNC B0 ;  /* 0x0000000000007941 */ /* 0x000fea0003800000 */
.L_x_1135:
[----:B------:R-:W-:Y:S01]  /*64b0*/  BAR.SYNC.DEFER_BLOCKING 0x0 ;  /* 0x0000000000007b1d */ /* 0x000fe20000010000 */
[----:B0-----:R-:W-:Y:S01]  /*64c0*/  LOP3.LUT R2, R22, 0xffffffe0, RZ, 0xc0, !PT ;  /* 0xffffffe016027812 */ /* 0x001fe200078ec0ff */
[----:B------:R-:W-:Y:S01]  /*64d0*/  IMAD R0, R0, 0x40, R36 ;  /* 0x0000004000007824 */ /* 0x000fe200078e0224 */
[----:B------:R-:W-:Y:S02]  /*64e0*/  ISETP.GT.AND P2, PT, R22, 0x1f, PT ;  /* 0x0000001f1600780c */ /* 0x000fe40003f44270 */
[----:B------:R-:W-:-:S02]  /*64f0*/  ISETP.NE.AND P0, PT, R2, 0x20, PT ;  /* 0x000000200200780c */ /* 0x000fc40003f05270 */
[C---:B------:R-:W-:Y:S02]  /*6500*/  LOP3.LUT R2, R22.reuse, 0xfffffff0, RZ, 0xc0, !PT ;  /* 0xfffffff016027812 */ /* 0x040fe400078ec0ff */
[C---:B------:R-:W-:Y:S02]  /*6510*/  ISETP.GT.AND P1, PT, R22.reuse, 0xf, PT ;  /* 0x0000000f1600780c */ /* 0x040fe40003f24270 */
[----:B------:R-:W-:-:S07]  /*6520*/  IADD3 R22, R22, 0xf, RZ ;  /* 0x0000000f16167810 */ /* 0x000fce0007ffe0ff */
        /* <DEDUP_REMOVED lines=21> */
[----:B------:R-:W-:Y:S02]  /*6680*/  @P0 IMAD.IADD R2, R19, 0x1, R36 ;  /* 0x0000000113020824 */ /* 0x000fe400078e0224 */
[----:B------:R-:W-:-:S04]  /*6690*/  @P0 IMAD.MOV.U32 R3, RZ, RZ, 0x4 ;  /* 0x00000004ff030424 */ /* 0x000fc800078e00ff */
[----:B------:R-:W-:-:S05]  /*66a0*/  @P0 IMAD.WIDE R2, R2, R3, c[0x0][0x160] ;  /* 0x0000580002020625 */ /* 0x000fca00078e0203 */
[----:B------:R0:W-:Y:S01]  /*66b0*/  @P0 STG.E.128 [R2.64], R8 ;  /* 0x0000000802000986 */ /* 0x0001e2000c101d24 */
[----:B------:R-:W-:Y:S05]  /*66c0*/  @P0 EXIT ;  /* 0x000000000000094d */ /* 0x000fea0003800000 */
[----:B0-----:R-:W-:Y:S01]  /*66d0*/  IMAD.MOV.U32 R2, RZ, RZ, c[0x0][0x250] ;  /* 0x00009400ff027624 */ /* 0x001fe200078e00ff */
[----:B------:R-:W-:-:S05]  /*66e0*/  MOV R3, c[0x0][0x254] ;  /* 0x0000950000037a02 */ /* 0x000fca0000000f00 */
[----:B------:R-:W2:Y:S01]  /*66f0*/  LDG.E R2, [R2.64] ;  /* 0x0000002402027981 */ /* 0x000ea2000c1e1900 */
[----:B------:R-:W-:Y:S02]  /*6700*/  IMAD.IADD R19, R19, 0x1, R36 ;  /* 0x0000000113137824 */ /* 0x000fe400078e0224 */
[C---:B--2---:R-:W-:Y:S02]  /*6710*/  FMUL.FTZ R8, R2.reuse, R8 ;  /* 0x0000000802087220 */ /* 0x044fe40000410000 */
[C---:B------:R-:W-:Y:S02]  /*6720*/  FMUL.FTZ R9, R2.reuse, R9 ;  /* 0x0000000902097220 */ /* 0x040fe40000410000 */
[C---:B------:R-:W-:Y:S02]  /*6730*/  FMUL.FTZ R10, R2.reuse, R10 ;  /* 0x0000000a020a7220 */ /* 0x040fe40000410000 */
[----:B------:R-:W0:Y:S01]  /*6740*/  F2I.S8.NTZ R8, R8 ;  /* 0x0000000800087305 */ /* 0x000e220000202100 */
[----:B------:R-:W-:-:S07]  /*6750*/  FMUL.FTZ R11, R2, R11 ;  /* 0x0000000b020b7220 */ /* 0x000fce0000410000 */
[----:B------:R-:W2:Y:S08]  /*6760*/  F2I.S8.NTZ R9, R9 ;  /* 0x0000000900097305 */ /* 0x000eb00000202100 */
[----:B------:R-:W3:Y:S01]  /*6770*/  F2I.S8.NTZ R10, R10 ;  /* 0x0000000a000a7305 */ /* 0x000ee20000202100 */
[----:B0-----:R-:W-:-:S04]  /*6780*/  PRMT R0, R8, 0x8880, RZ ;  /* 0x0000888008007816 */ /* 0x001fc800000000ff */
[----:B------:R-:W-:-:S03]  /*6790*/  PRMT R0, R0, 0x7710, RZ ;  /* 0x0000771000007816 */ /* 0x000fc600000000ff */
[----:B------:R-:W0:Y:S01]  /*67a0*/  F2I.S8.NTZ R11, R11 ;  /* 0x0000000b000b7305 */ /* 0x000e220000202100 */
[----:B--2---:R-:W-:Y:S02]  /*67b0*/  PRMT R4, R9, 0x8880, RZ ;  /* 0x0000888009047816 */ /* 0x004fe400000000ff */
[----:B------:R-:W-:Y:S02]  /*67c0*/  LOP3.LUT R3, R0, 0xff, RZ, 0xc0, !PT ;  /* 0x000000ff00037812 */ /* 0x000fe400078ec0ff */
[----:B------:R-:W-:Y:S02]  /*67d0*/  PRMT R2, R4, 0x7710, RZ ;  /* 0x0000771004027816 */ /* 0x000fe400000000ff */
[----:B---3--:R-:W-:Y:S02]  /*67e0*/  PRMT R0, R10, 0x8880, RZ ;  /* 0x000088800a007816 */ /* 0x008fe400000000ff */
        /* <DEDUP_REMOVED lines=10> */
.L_x_1037:
[----:B------:R-:W-:Y:S01]  /*6890*/  IMAD.MOV.U32 R50, RZ, RZ, R7 ;  /* 0x000000ffff327224 */ /* 0x000fe200078e0007 */
[----:B------:R-:W-:Y:S01]  /*68a0*/  MOV R48, 0x68f0 ;  /* 0x000068f000307802 */ /* 0x000fe20000000f00 */
[----:B------:R-:W-:Y:S02]  /*68b0*/  IMAD.MOV.U32 R51, RZ, RZ, 0x10 ;  /* 0x00000010ff337424 */ /* 0x000fe400078e00ff */
[----:B------:R-:W-:Y:S02]  /*68c0*/  IMAD.MOV.U32 R65, RZ, RZ, 0x1f ;  /* 0x0000001fff417424 */ /* 0x000fe400078e00ff */
[----:B------:R-:W-:Y:S02]  /*68d0*/  IMAD.MOV.U32 R80, RZ, RZ, -0x1 ;  /* 0xffffffffff507424 */ /* 0x000fe400078e00ff */
[----:B0--3--:R-:W-:Y:S05]  /*68e0*/  CALL.REL.NOINC `($__internal_8_$__cuda_sm70_shflsync_bfly_p) ;  /* 0x0000046000007944 */ /* 0x009fea0003c00000 */
[----:B-1----:R-:W-:Y:S01]  /*68f0*/  IMAD.MOV.U32 R0, RZ, RZ, R50 ;  /* 0x000000ffff007224 */ /* 0x002fe200078e0032 */
[----:B0-----:R-:W-:Y:S05]  /*6900*/  BRA `(.L_x_1138) ;  /* 0xffffadb000007947 */ /* 0x001fea000383ffff */
.L_x_1038:
[----:B------:R-:W-:Y:S01]  /*6910*/  HFMA2.MMA R51, -RZ, RZ, 0, 4.76837158203125e-07 ;  /* 0x00000008ff337435 */ /* 0x000fe200000001ff */
[----:B------:R-:W-:Y:S01]  /*6920*/  IMAD.MOV.U32 R50, RZ, RZ, R9 ;  /* 0x000000ffff327224 */ /* 0x000fe200078e0009 */
[----:B------:R-:W-:Y:S01]  /*6930*/  MOV R48, 0x6970 ;  /* 0x0000697000307802 */ /* 0x000fe20000000f00 */
[----:B------:R-:W-:-:S02]  /*6940*/  IMAD.MOV.U32 R65, RZ, RZ, 0x1f ;  /* 0x0000001fff417424 */ /* 0x000fc400078e00ff */
[----:B------:R-:W-:Y:S02]  /*6950*/  IMAD.MOV.U32 R80, RZ, RZ, -0x1 ;  /* 0xffffffffff507424 */ /* 0x000fe400078e00ff */
[----:B01-3--:R-:W-:Y:S05]  /*6960*/  CALL.REL.NOINC `($__internal_8_$__cuda_sm70_shflsync_bfly_p) ;  /* 0x000003e000007944 */ /* 0x00bfea0003c00000 */
[----:B-1----:R-:W-:Y:S01]  /*6970*/  FADD.FTZ R9, R9, R50 ;  /* 0x0000003209097221 */ /* 0x002fe20000010000 */
[----:B------:R-:W-:Y:S01]  /*6980*/  MOV R48, 0x69e0 ;  /* 0x000069e000307802 */ /* 0x000fe20000000f00 */
[----:B0-----:R-:W-:Y:S02]  /*6990*/  IMAD.MOV.U32 R51, RZ, RZ, 0x4 ;  /* 0x00000004ff337424 */ /* 0x001fe400078e00ff */
[----:B------:R-:W-:Y:S02]  /*69a0*/  IMAD.MOV.U32 R65, RZ, RZ, 0x1f ;  /* 0x0000001fff417424 */ /* 0x000fe400078e00ff */
[----:B------:R-:W-:Y:S02]  /*69b0*/  IMAD.MOV.U32 R80, RZ, RZ, -0x1 ;  /* 0xffffffffff507424 */ /* 0x000fe400078e00ff */
[----:B------:R-:W-:Y:S02]  /*69c0*/  IMAD.MOV.U32 R50, RZ, RZ, R9 ;  /* 0x000000ffff327224 */ /* 0x000fe400078e0009 */
[----:B------:R-:W-:Y:S05]  /*69d0*/  CALL.REL.NOINC `($__internal_8_$__cuda_sm70_shflsync_bfly_p) ;  /* 0x0000037000007944 */ /* 0x000fea0003c00000 */
[----:B-1----:R-:W-:Y:S01]  /*69e0*/  FADD.FTZ R9, R9, R50 ;  /* 0x0000003209097221 */ /* 0x002fe20000010000 */
[----:B0-----:R-:W-:Y:S01]  /*69f0*/  MOV R51, 0x2 ;  /* 0x0000000200337802 */ /* 0x001fe20000000f00 */
[----:B------:R-:W-:Y:S01]  /*6a00*/  IMAD.MOV.U32 R65, RZ, RZ, 0x1f ;  /* 0x0000001fff417424 */ /* 0x000fe200078e00ff */
[----:B------:R-:W-:Y:S01]  /*6a10*/  MOV R48, 0x6a50 ;  /* 0x00006a5000307802 */ /* 0x000fe20000000f00 */
[----:B------:R-:W-:-:S02]  /*6a20*/  IMAD.MOV.U32 R80, RZ, RZ, -0x1 ;  /* 0xffffffffff507424 */ /* 0x000fc400078e00ff */
[----:B------:R-:W-:Y:S02]  /*6a30*/  IMAD.MOV.U32 R50, RZ, RZ, R9 ;  /* 0x000000ffff327224 */ /* 0x000fe400078e0009 */
[----:B------:R-:W-:Y:S05]  /*6a40*/  CALL.REL.NOINC `($__internal_8_$__cuda_sm70_shflsync_bfly_p) ;  /* 0x0000030000007944 */ /* 0x000fea0003c00000 */
[----:B-1----:R-:W-:Y:S01]  /*6a50*/  FADD.FTZ R4, R9, R50 ;  /* 0x0000003209047221 */ /* 0x002fe20000010000 */
[----:B------:R-:W-:Y:S01]  /*6a60*/  MOV R48, 0x6ac0 ;  /* 0x00006ac000307802 */ /* 0x000fe20000000f00 */
[----:B0-----:R-:W-:Y:S02]  /*6a70*/  IMAD.MOV.U32 R51, RZ, RZ, 0x1 ;  /* 0x00000001ff337424 */ /* 0x001fe400078e00ff */
[----:B------:R-:W-:Y:S01]  /*6a80*/  IMAD.MOV.U32 R65, RZ, RZ, 0x1f ;  /* 0x0000001fff417424 */ /* 0x000fe200078e00ff */
[----:B------:R-:W-:Y:S01]  /*6a90*/  MOV R50, R4 ;  /* 0x0000000400327202 */ /* 0x000fe20000000f00 */
[----:B------:R-:W-:Y:S02]  /*6aa0*/  IMAD.MOV.U32 R80, RZ, RZ, -0x1 ;  /* 0xffffffffff507424 */ /* 0x000fe400078e00ff */
[----:B------:R-:W-:Y:S05]  /*6ab0*/  CALL.REL.NOINC `($__internal_8_$__cuda_sm70_shflsync_bfly_p) ;  /* 0x0000029000007944 */ /* 0x000fea0003c00000 */
[----:B-1----:R-:W-:Y:S01]  /*6ac0*/  IMAD.MOV.U32 R7, RZ, RZ, R50 ;  /* 0x000000ffff077224 */ /* 0x002fe200078e0032 */
[----:B0-----:R-:W-:Y:S05]  /*6ad0*/  BRA `(.L_x_1139) ;  /* 0xffffac7000007947 */ /* 0x001fea000383ffff */
.L_x_1075:
[----:B------:R-:W-:Y:S01]  /*6ae0*/  IMAD.MOV.U32 R50, RZ, RZ, R67 ;  /* 0x000000ffff327224 */ /* 0x000fe200078e0043 */
[----:B------:R-:W-:Y:S01]  /*6af0*/  MOV R48, 0x6b40 ;  /* 0x00006b4000307802 */ /* 0x000fe20000000f00 */
[----:B------:R-:W-:Y:S02]  /*6b00*/  IMAD.MOV.U32 R51, RZ, RZ, 0x2 ;  /* 0x00000002ff337424 */ /* 0x000fe400078e00ff */
[----:B------:R-:W-:-:S02]  /*6b10*/  IMAD.MOV.U32 R65, RZ, RZ, 0x1f ;  /* 0x0000001fff417424 */ /* 0x000fc400078e00ff */
[----:B------:R-:W-:Y:S02]  /*6b20*/  IMAD.MOV.U32 R80, RZ, RZ, -0x1 ;  /* 0xffffffffff507424 */ /* 0x000fe400078e00ff */
[----:B------:R-:W-:Y:S05]  /*6b30*/  CALL.REL.NOINC `($__internal_8_$__cuda_sm70_shflsync_bfly_p) ;  /* 0x0000021000007944 */ /* 0x000fea0003c00000 */
[----:B-1----:R-:W-:Y:S01]  /*6b40*/  IMAD.MOV.U32 R48, RZ, RZ, R50 ;  /* 0x000000ffff307224 */ /* 0x002fe200078e0032 */
[----:B0-----:R-:W-:Y:S05]  /*6b50*/  BRA `(.L_x_1140) ;  /* 0xffffce6000007947 */ /* 0x001fea000383ffff */
.L_x_1076:
[----:B------:R-:W-:Y:S01]  /*6b60*/  MOV R50, R67 ;  /* 0x0000004300327202 */ /* 0x000fe20000000f00 */
[----:B------:R-:W-:Y:S01]  /*6b70*/  IMAD.MOV.U32 R51, RZ, RZ, 0x1 ;  /* 0x00000001ff337424 */ /* 0x000fe200078e00ff */
[----:B------:R-:W-:Y:S01]  /*6b80*/  MOV R48, 0x6bc0 ;  /* 0x00006bc000307802 */ /* 0x000fe20000000f00 */
[----:B------:R-:W-:Y:S02]  /*6b90*/  IMAD.MOV.U32 R65, RZ, RZ, 0x1f ;  /* 0x0000001fff417424 */ /* 0x000fe400078e00ff */
[----:B------:R-:W-:Y:S02]  /*6ba0*/  IMAD.MOV.U32 R80, RZ, RZ, -0x1 ;  /* 0xffffffffff507424 */ /* 0x000fe400078e00ff */
[----:B------:R-:W-:Y:S05]  /*6bb0*/  CALL.REL.NOINC `($__internal_8_$__cuda_sm70_shflsync_bfly_p) ;  /* 0x0000019000007944 */ /* 0x000fea0003c00000 */
[----:B-1----:R-:W-:Y:S01]  /*6bc0*/  IMAD.MOV.U32 R48, RZ, RZ, R50 ;  /* 0x000000ffff307224 */ /* 0x002fe200078e0032 */
[----:B0-----:R-:W-:Y:S05]  /*6bd0*/  BRA `(.L_x_1141) ;  /* 0xffffce1000007947 */ /* 0x001fea000383ffff */
.L_x_1080:
[----:B------:R-:W-:Y:S01]  /*6be0*/  HFMA2.MMA R65, -RZ, RZ, 0, 1.847743988037109375e-06 ;  /* 0x0000001fff417435 */ /* 0x000fe200000001ff */
[----:B------:R-:W-:Y:S01]  /*6bf0*/  IMAD.MOV.U32 R50, RZ, RZ, R4 ;  /* 0x000000ffff327224 */ /* 0x000fe200078e0004 */
[----:B------:R-:W-:Y:S01]  /*6c00*/  MOV R48, 0x6c40 ;  /* 0x00006c4000307802 */ /* 0x000fe20000000f00 */
[----:B------:R-:W-:-:S02]  /*6c10*/  IMAD.MOV.U32 R51, RZ, RZ, 0x10 ;  /* 0x00000010ff337424 */ /* 0x000fc400078e00ff */
[----:B------:R-:W-:Y:S02]  /*6c20*/  IMAD.MOV.U32 R80, RZ, RZ, -0x1 ;  /* 0xffffffffff507424 */ /* 0x000fe400078e00ff */
[----:B------:R-:W-:Y:S05]  /*6c30*/  CALL.REL.NOINC `($__internal_8_$__cuda_sm70_shflsync_bfly_p) ;  /* 0x0000011000007944 */ /* 0x000fea0003c00000 */
[----:B-1----:R-:W-:Y:S01]  /*6c40*/  IMAD.MOV.U32 R5, RZ, RZ, R50 ;  /* 0x000000ffff057224 */ /* 0x002fe200078e0032 */
[----:B0-----:R-:W-:Y:S05]  /*6c50*/  BRA `(.L_x_1142) ;  /* 0xffffcfa000007947 */ /* 0x001fea000383ffff */
.L_x_1081:
[----:B------:R-:W-:Y:S01]  /*6c60*/  IMAD.MOV.U32 R50, RZ, RZ, R7 ;  /* 0x000000ffff327224 */ /* 0x000fe200078e0007 */
[----:B------:R-:W-:Y:S01]  /*6c70*/  MOV R48, 0x6cc0 ;  /* 0x00006cc000307802 */ /* 0x000fe20000000f00 */
[----:B------:R-:W-:Y:S02]  /*6c80*/  IMAD.MOV.U32 R51, RZ, RZ, 0x8 ;  /* 0x00000008ff337424 */ /* 0x000fe400078e00ff */
[----:B------:R-:W-:Y:S02]  /*6c90*/  IMAD.MOV.U32 R65, RZ, RZ, 0x1f ;  /* 0x0000001fff417424 */ /* 0x000fe400078e00ff */
[----:B------:R-:W-:Y:S02]  /*6ca0*/  IMAD.MOV.U32 R80, RZ, RZ, -0x1 ;  /* 0xffffffffff507424 */ /* 0x000fe400078e00ff */
[----:B0-----:R-:W-:Y:S05]  /*6cb0*/  CALL.REL.NOINC `($__internal_8_$__cuda_sm70_shflsync_bfly_p) ;  /* 0x0000009000007944 */ /* 0x001fea0003c00000 */
[----:B-1----:R-:W-:Y:S01]  /*6cc0*/  FMNMX.FTZ R0, R7, R50, !PT ;  /* 0x0000003207007209 */ /* 0x002fe20007810000 */
[----:B0-----:R-:W-:Y:S01]  /*6cd0*/  IMAD.MOV.U32 R65, RZ, RZ, 0x1f ;  /* 0x0000001fff417424 */ /* 0x001fe200078e00ff */
[----:B------:R-:W-:Y:S01]  /*6ce0*/  MOV R51, 0x4 ;  /* 0x0000000400337802 */ /* 0x000fe20000000f00 */
[----:B------:R-:W-:Y:S01]  /*6cf0*/  IMAD.MOV.U32 R80, RZ, RZ, -0x1 ;  /* 0xffffffffff507424 */ /* 0x000fe200078e00ff */
[----:B------:R-:W-:Y:S01]  /*6d00*/  MOV R48, 0x6d30 ;  /* 0x00006d3000307802 */ /* 0x000fe20000000f00 */
[----:B------:R-:W-:-:S02]  /*6d10*/  IMAD.MOV.U32 R50, RZ, RZ, R0 ;  /* 0x000000ffff327224 */ /* 0x000fc400078e0000 */
[----:B------:R-:W-:Y:S05]  /*6d20*/  CALL.REL.NOINC `($__internal_8_$__cuda_sm70_shflsync_bfly_p) ;  /* 0x0000002000007944 */ /* 0x000fea0003c00000 */
[----:B-1----:R-:W-:Y:S01]  /*6d30*/  IMAD.MOV.U32 R5, RZ, RZ, R50 ;  /* 0x000000ffff057224 */ /* 0x002fe200078e0032 */
[----:B0-----:R-:W-:Y:S05]  /*6d40*/  BRA `(.L_x_1143) ;  /* 0xffffcf0000007947 */ /* 0x001fea000383ffff */
        .weak           $__internal_8_$__cuda_sm70_shflsync_bfly_p
        .type           $__internal_8_$__cuda_sm70_shflsync_bfly_p,@function
        .size           $__internal_8_$__cuda_sm70_shflsync_bfly_p,(.L_x_2431 - $__internal_8_$__cuda_sm70_shflsync_bfly_p)
$__internal_8_$__cuda_sm70_shflsync_bfly_p:
[----:B------:R-:W-:Y:S01]  /*6d50*/  IMAD.MOV.U32 R49, RZ, RZ, 0x0 ;  /* 0x00000000ff317424 */ /* 0x000fe200078e00ff */
[----:B------:R-:W-:Y:S04]  /*6d60*/  WARPSYNC R80 ;  /* 0x0000005000007348 */ /* 0x000fe80003800000 */
[----:B------:R0:W1:Y:S01]  /*6d70*/  SHFL.BFLY PT, R50, R50, R51, R65 ;  /* 0x0c00003332327389 */ /* 0x00006200000e0041 */
[----:B------:R-:W-:Y:S05]  /*6d80*/  RET.REL.NODEC R48 `(_ZN4mmha33masked_multihead_attention_kernelIfLi64ELi64ELi4ELi16ELi64ELb1ELb1EEEv26Multihead_attention_paramsIT_XT5_EE) ;  /* 0xffff927030007950 */ /* 0x000fea0003c3ffff */
.L_x_1144:
        /* <DEDUP_REMOVED lines=15> */
.L_x_2431:


//--------------------- .text._ZN4mmha33masked_multihead_attention_kernelIfLi64ELi64ELi1ELi16ELi256ELb1ELb0EEEv26Multihead_attention_paramsIT_XT5_EE --------------------------
	.section	.text._ZN4mmha33masked_multihead_attention_kernelIfLi64ELi64ELi1ELi16ELi256ELb1ELb0EEEv26Multihead_attention_paramsIT_XT5_EE,"ax",@progbits
	.sectioninfo	@"SHI_REGISTERS=229"
	.align	128
        .global         _ZN4mmha33masked_multihead_attention_kernelIfLi64ELi64ELi1ELi16ELi256ELb1ELb0EEEv26Multihead_attention_paramsIT_XT5_EE
        .type           _ZN4mmha33masked_multihead_attention_kernelIfLi64ELi64ELi1ELi16ELi256ELb1ELb0EEEv26Multihead_attention_paramsIT_XT5_EE,@function
        .size           _ZN4mmha33masked_multihead_attention_kernelIfLi64ELi64ELi1ELi16ELi256ELb1ELb0EEEv26Multihead_attention_paramsIT_XT5_EE,(.L_x_2432 - _ZN4mmha33masked_multihead_attention_kernelIfLi64ELi64ELi1ELi16ELi256ELb1ELb0EEEv26Multihead_attention_paramsIT_XT5_EE)
        .other          _ZN4mmha33masked_multihead_attention_kernelIfLi64ELi64ELi1ELi16ELi256ELb1ELb0EEEv26Multihead_attention_paramsIT_XT5_EE,@"STO_CUDA_ENTRY STV_DEFAULT"
_ZN4mmha33masked_multihead_attention_kernelIfLi64ELi64ELi1ELi16ELi256ELb1ELb0EEEv26Multihead_attention_paramsIT_XT5_EE:
.text._ZN4mmha33masked_multihead_attention_kernelIfLi64ELi64ELi1ELi16ELi256ELb1ELb0EEEv26Multihead_attention_paramsIT_XT5_EE:
        /* <DEDUP_REMOVED lines=11> */
.L_x_1145:
        /* <DEDUP_REMOVED lines=111> */
.L_x_1147:
[----:B01----:R-:W-:Y:S05]  /*07a0*/  BSYNC B0 ;  /* 0x0000000000007941 */ /* 0x003fea0003800000 */
.L_x_1146:
        /* <DEDUP_REMOVED lines=12> */
.L_x_1149:
[----:B------:R-:W-:Y:S05]  /*0870*/  BSYNC B0 ;  /* 0x0000000000007941 */ /* 0x000fea0003800000 */
.L_x_1148:
[----:B-----5:R-:W-:Y:S01]  /*0880*/  @!P4 FADD.FTZ R30, R28, R30 ;  /* 0x0000001e1c1ec221 */ /* 0x020fe20000010000 */
[----:B------:R-:W-:Y:S01]  /*0890*/  ULDC.U8 UR4, c[0x0][0x1e4] ;  /* 0x0000790000047ab9 */ /* 0x000fe20000000000 */
[----:B------:R-:W-:Y:S01]  /*08a0*/  @!P4 FADD.FTZ R31, R29, R31 ;  /* 0x0000001f1d1fc221 */ /* 0x000fe20000010000 */
[----:B------:R-:W-:Y:S01]  /*08b0*/  ISETP.LT.AND P2, PT, RZ, c[0x0][0x1e0], PT ;  /* 0x00007800ff007a0c */ /* 0x000fe20003f41270 */
[----:B------:R-:W-:Y:S02]  /*08c0*/  @P1 FMUL.FTZ R30, R30, R36 ;  /* 0x000000241e1e1220 */ /* 0x000fe40000410000 */
[----:B------:R-:W-:Y:S01]  /*08d0*/  @P1 FMUL.FTZ R31, R31, R37 ;  /* 0x000000251f1f1220 */ /* 0x000fe20000410000 */
[----:B------:R-:W-:Y:S01]  /*08e0*/  ISETP.GE.AND P1, PT, R25, RZ, PT ;  /* 0x000000ff1900720c */ /* 0x000fe20003f26270 */
[----:B------:R-:W-:Y:S02]  /*08f0*/  IMAD R3, R38, c[0x0][0x1d8], RZ ;  /* 0x0000760026037a24 */ /* 0x000fe400078e02ff */
[----:B------:R-:W-:-:S02]  /*0900*/  FADD.FTZ R32, R20, R32 ;  /* 0x0000002014207221 */ /* 0x000fc40000010000 */
[----:B------:R-:W-:Y:S02]  /*0910*/  FADD.FTZ R33, R21, R33 ;  /* 0x0000002115217221 */ /* 0x000fe40000010000 */
[----:B------:R-:W-:-:S06]  /*0920*/  IMAD R152, R3, c[0x0][0x1d0], R18 ;  /* 0x0000740003987a24 */ /* 0x000fcc00078e0212 */
        /* <DEDUP_REMOVED lines=62> */
.L_x_1152:
        /* <DEDUP_REMOVED lines=9> */
.L_x_1153:
        /* <DEDUP_REMOVED lines=37> */
.L_x_1157:
        /* <DEDUP_REMOVED lines=28> */
.L_x_1160:
[----:B---3--:R-:W-:Y:S05]  /*11b0*/  BSYNC B2 ;  /* 0x0000000000027941 */ /* 0x008fea0003800000 */
.L_x_1159:
[----:B----4-:R3:W-:Y:S04]  /*11c0*/  STS [R13], R30 ;  /* 0x0000001e0d007388 */ /* 0x0107e80000000800 */
[----:B0-----:R3:W-:Y:S02]  /*11d0*/  STS [R20], R31 ;  /* 0x0000001f14007388 */ /* 0x0017e40000000800 */
.L_x_1158:
[----:B------:R-:W-:Y:S05]  /*11e0*/  BSYNC B1 ;  /* 0x0000000000017941 */ /* 0x000fea0003800000 */
.L_x_1156:
[----:B-1----:R1:W-:Y:S04]  /*11f0*/  STS [R12], R32 ;  /* 0x000000200c007388 */ /* 0x0023e80000000800 */
[----:B--2---:R1:W-:Y:S02]  /*1200*/  STS [R14], R33 ;  /* 0x000000210e007388 */ /* 0x0043e40000000800 */
.L_x_1155:
[----:B------:R-:W-:Y:S05]  /*1210*/  BSYNC B0 ;  /* 0x0000000000007941 */ /* 0x000fea0003800000 */
.L_x_1154:
[----:B------:R-:W-:Y:S06]  /*1220*/  BAR.SYNC.DEFER_BLOCKING 0x0 ;  /* 0x0000000000007b1d */ /* 0x000fec0000010000 */
[----:B------:R-:W-:Y:S01]  /*1230*/  BSSY B0, `(.L_x_1161) ;  /* 0x0000005000007945 */ /* 0x000fe20003800000 */
[----:B------:R-:W-:Y:S05]  /*1240*/  @!P6 BRA `(.L_x_1162) ;  /* 0x000000300000e947 */ /* 0x000fea0003800000 */
[----:B------:R-:W-:Y:S01]  /*1250*/  ISETP.NE.AND P0, PT, RZ, c[0x0][0x1ec], PT ;  /* 0x00007b00ff007a0c */ /* 0x000fe20003f05270 */
[----:B01----:R0:W1:-:S12]  /*1260*/  LDS.64 R32, [R10] ;  /* 0x000000000a207984 */ /* 0x0030580000000a00 */
[----:B---3--:R0:W2:Y:S02]  /*1270*/  @!P0 LDS.64 R30, [R11] ;  /* 0x000000000b1e8984 */ /* 0x0080a40000000a00 */
.L_x_1162:
[----:B------:R-:W-:Y:S05]  /*1280*/  BSYNC B0 ;  /* 0x0000000000007941 */ /* 0x000fea0003800000 */
.L_x_1161:
[----:B------:R-:W-:Y:S06]  /*1290*/  BAR.SYNC.DEFER_BLOCKING 0x0 ;  /* 0x0000000000007b1d */ /* 0x000fec0000010000 */
[----:B------:R-:W-:Y:S05]  /*12a0*/  BRA `(.L_x_1151) ;  /* 0x000002c000007947 */ /* 0x000fea0003800000 */
.L_x_1150:
        /* <DEDUP_REMOVED lines=22> */
.L_x_1163:
        /* <DEDUP_REMOVED lines=21> */
.L_x_1164:
[----:B------:R-:W-:Y:S05]  /*1560*/  BSYNC B0 ;  /* 0x0000000000007941 */ /* 0x000fea0003800000 */
.L_x_1151:
        /* <DEDUP_REMOVED lines=18> */
.L_x_1264:
        /* <DEDUP_REMOVED lines=9> */
.L_x_1265:
[----:B-1----:R-:W-:Y:S02]  /*1720*/  FADD.FTZ R0, R5, R6 ;  /* 0x0000000605007221 */ /* 0x002fe40000010000 */
.L_x_1166:
[----:B------:R-:W-:Y:S05]  /*1730*/  BSYNC B0 ;  /* 0x0000000000007941 */ /* 0x000fea0003800000 */
.L_x_1165:
        /* <DEDUP_REMOVED lines=17> */
.L_x_1169:
[----:B------:R-:W-:Y:S02]  /*1850*/  WARPSYNC 0xffffffff ;  /* 0xffffffff00007948 */ /* 0x000fe40003800000 */
[----:B------:R-:W-:Y:S01]  /*1860*/  BAR.SYNC.DEFER_BLOCKING 0x0 ;  /* 0x0000000000007b1d */ /* 0x000fe20000010000 */
[--C-:B----4-:R-:W-:Y:S01]  /*1870*/  IADD3 R0, R25, 0x1f, -R216.reuse ;  /* 0x0000001f19007810 */ /* 0x110fe20007ffe8d8 */
[----:B------:R-:W-:-:S03]  /*1880*/  IMAD.IADD R21, R19, 0x1, R216 ;  /* 0x0000000113157824 */ /* 0x000fc600078e02d8 */
        /* <DEDUP_REMOVED lines=41> */
.L_x_1170:
        /* <DEDUP_REMOVED lines=18> */
.L_x_1207:
[----:B------:R-:W-:-:S04]  /*1c40*/  ISETP.NE.U32.AND P0, PT, RZ, c[0x0][0x200], PT ;  /* 0x00008000ff007a0c */ /* 0x000fc80003f05070 */
[----:B------:R-:W-:-:S13]  /*1c50*/  ISETP.NE.AND.EX P0, PT, RZ, c[0x0][0x204], PT, P0 ;  /* 0x00008100ff007a0c */ /* 0x000fda0003f05300 */
[----:B------:R-:W-:Y:S01]  /*1c60*/  @P0 IMAD R212, R2, c[0x0][0x1d4], RZ ;  /* 0x0000750002d40a24 */ /* 0x000fe200078e02ff */
[----:B0-----:R-:W-:-:S04]  /*1c70*/  @P0 SHF.R.S32.HI R5, RZ, 0x1f, R21 ;  /* 0x0000001fff050819 */ /* 0x001fc80000011415 */
[--C-:B------:R-:W-:Y:S02]  /*1c80*/  @P0 SHF.R.S32.HI R214, RZ, 0x1f, R212.reuse ;  /* 0x0000001fffd60819 */ /* 0x100fe400000114d4 */
[----:B------:R-:W-:-:S04]  /*1c90*/  @P0 IADD3 R212, P1, P3, R21, c[0x0][0x200], R212 ;  /* 0x0000800015d40a10 */ /* 0x000fc80007b3e0d4 */
[----:B------:R-:W-:-:S05]  /*1ca0*/  @P0 IADD3.X R213, R5, c[0x0][0x204], R214, P1, P3 ;  /* 0x0000810005d50a10 */ /* 0x000fca0000fe64d6 */
[----:B------:R-:W2:Y:S01]  /*1cb0*/  @P0 LDG.E.U8 R212, [R212.64] ;  /* 0x00000024d4d40981 */ /* 0x000ea2000c1e1100 */
[----:B------:R-:W-:Y:S01]  /*1cc0*/  IABS R214, R21 ;  /* 0x0000001500d67213 */ /* 0x000fe20000000000 */
[----:B------:R-:W-:Y:S01]  /*1cd0*/  BSSY B1, `(.L_x_1173) ;  /* 0x0000034000017945 */ /* 0x000fe20003800000 */
[----:B------:R-:W-:Y:S02]  /*1ce0*/  IABS R222, c[0x0][0x1d4] ;  /* 0x0000750000de7a13 */ /* 0x000fe40000000000 */
[----:B------:R-:W-:Y:S01]  /*1cf0*/  ISETP.NE.AND P3, PT, RZ, c[0x0][0x1d4], PT ;  /* 0x00007500ff007a0c */ /* 0x000fe20003f65270 */
[----:B------:R-:W-:-:S04]  /*1d00*/  IMAD.HI.U32 R5, R3, R214, RZ ;  /* 0x000000d603057227 */ /* 0x000fc800078e00ff */
[----:B------:R-:W-:-:S04]  /*1d10*/  IMAD.MOV R5, RZ, RZ, -R5 ;  /* 0x000000ffff057224 */ /* 0x000fc800078e0a05 */
[----:B------:R-:W-:Y:S01]  /*1d20*/  IMAD R221, R222, R5, R214 ;  /* 0x00000005dedd7224 */ /* 0x000fe200078e02d6 */
[----:B------:R-:W-:-:S04]  /*1d30*/  HFMA2.MMA R5, -RZ, RZ, 0, 2.384185791015625e-07 ;  /* 0x00000004ff057435 */ /* 0x000fc800000001ff */
[----:B------:R-:W-:-:S13]  /*1d40*/  ISETP.GT.U32.AND P1, PT, R0, R221, PT ;  /* 0x000000dd0000720c */ /* 0x000fda0003f24070 */
[----:B------:R-:W-:Y:S02]  /*1d50*/  @!P1 IADD3 R221, R221, -R222, RZ ;  /* 0x800000dedddd9210 */ /* 0x000fe40007ffe0ff */
[----:B------:R-:W-:Y:S02]  /*1d60*/  ISETP.GE.AND P1, PT, R21, RZ, PT ;  /* 0x000000ff1500720c */ /* 0x000fe40003f26270 */
[----:B------:R-:W-:-:S13]  /*1d70*/  ISETP.GT.U32.AND P4, PT, R0, R221, PT ;  /* 0x000000dd0000720c */ /* 0x000fda0003f84070 */
[----:B------:R-:W-:Y:S01]  /*1d80*/  @!P4 IMAD.IADD R221, R221, 0x1, -R222 ;  /* 0x00000001ddddc824 */ /* 0x000fe200078e0ade */
[----:B------:R-:W-:Y:S01]  /*1d90*/  ISETP.GE.AND P4, PT, R21, R25, PT ;  /* 0x000000191500720c */ /* 0x000fe20003f86270 */
[----:B------:R-:W-:Y:S02]  /*1da0*/  IMAD R222, R17, c[0x0][0x1d8], R18 ;  /* 0x0000760011de7a24 */ /* 0x000fe400078e0212 */
[----:B------:R-:W-:Y:S01]  /*1db0*/  @!P1 IMAD.MOV R221, RZ, RZ, -R221 ;  /* 0x000000ffffdd9224 */ /* 0x000fe200078e0add */
[----:B------:R-:W-:Y:S02]  /*1dc0*/  @!P3 LOP3.LUT R221, RZ, c[0x0][0x1d4], RZ, 0x33, !PT ;  /* 0x00007500ffddba12 */ /* 0x000fe400078e33ff */
[----:B------:R-:W-:-:S05]  /*1dd0*/  LEA R222, R222, 0x4, 0x6 ;  /* 0x00000004dede7811 */ /* 0x000fca00078e30ff */
[----:B------:R-:W-:Y:S01]  /*1de0*/  IMAD.WIDE R222, R222, R5, c[0x0][0x230] ;  /* 0x00008c00dede7625 */ /* 0x000fe200078e0205 */
[----:B--2---:R-:W-:-:S03]  /*1df0*/  ISETP.NE.AND P0, PT, R212, RZ, P0 ;  /* 0x000000ffd400720c */ /* 0x004fc60000705270 */
[----:B------:R-:W-:-:S04]  /*1e00*/  IMAD.MOV.U32 R212, RZ, RZ, c[0x0][0x1d4] ;  /* 0x00007500ffd47624 */ /* 0x000fc800078e00ff */
[----:B------:R-:W-:Y:S01]  /*1e10*/  IMAD R219, R212, 0xf, R221 ;  /* 0x0000000fd4db7824 */ /* 0x000fe200078e02dd */
[----:B-----5:R-:W-:Y:S05]  /*1e20*/  @P4 BRA `(.L_x_1174) ;  /* 0x000001e000004947 */ /* 0x020fea0003800000 */
[----:B------:R-:W-:-:S05]  /*1e30*/  IMAD.SHL.U32 R224, R221, 0x4, RZ ;  /* 0x00000004dde07824 */ /* 0x000fca00078e00ff */
[----:B------:R-:W-:Y:S02]  /*1e40*/  SHF.R.S32.HI R225, RZ, 0x1f, R224 ;  /* 0x0000001fffe17819 */ /* 0x000fe400000114e0 */
[----:B------:R-:W-:-:S04]  /*1e50*/  IADD3 R153, P1, R6, R224, RZ ;  /* 0x000000e006997210 */ /* 0x000fc80007f3e0ff */
[----:B------:R-:W-:Y:S02]  /*1e60*/  IADD3.X R154, R4, R225, RZ, P1, !PT ;  /* 0x000000e1049a7210 */ /* 0x000fe40000ffe4ff */
        /* <DEDUP_REMOVED lines=12> */
[----:B------:R-:W2:Y:S01]  /*1f30*/  @P5 LDG.E.128 R212, [R212.64] ;  /* 0x00000024d4d45981 */ /* 0x000ea2000c1e1d00 */
[----:B------:R-:W-:Y:S01]  /*1f40*/  IADD3 R226, P1, R27, R224, RZ ;  /* 0x000000e01be27210 */ /* 0x000fe20007f3e0ff */
[----:B-----5:R-:W-:Y:S02]  /*1f50*/  FADD.FTZ R152, R88, R152 ;  /* 0x0000009858987221 */ /* 0x020fe40000010000 */
[----:B------:R-:W-:Y:S01]  /*1f60*/  FADD.FTZ R153, R89, R153 ;  /* 0x0000009959997221 */ /* 0x000fe20000010000 */
[----:B------:R-:W-:Y:S01]  /*1f70*/  IADD3.X R225, R20, R225, RZ, P1, !PT ;  /* 0x000000e114e17210 */ /* 0x000fe20000ffe4ff */
        /* <DEDUP_REMOVED lines=9> */
.L_x_1174:
[----:B------:R-:W-:Y:S05]  /*2010*/  BSYNC B1 ;  /* 0x0000000000017941 */ /* 0x000fea0003800000 */
.L_x_1173:
[----:B------:R-:W-:Y:S01]  /*2020*/  BSSY B1, `(.L_x_1175) ;  /* 0x000001d000017945 */ /* 0x000fe20003800000 */
[----:B------:R-:W-:Y:S05]  /*2030*/  @P4 BRA `(.L_x_1176) ;  /* 0x000001b000004947 */ /* 0x000fea0003800000 */
[----:B------:R-:W-:-:S05]  /*2040*/  IADD3 R8, R221, c[0x0][0x1d4], RZ ;  /* 0x00007500dd087a10 */ /* 0x000fca0007ffe0ff */
[----:B0-----:R-:W-:-:S05]  /*2050*/  IMAD.SHL.U32 R224, R8, 0x4, RZ ;  /* 0x0000000408e07824 */ /* 0x001fca00078e00ff */
[----:B------:R-:W-:Y:S02]  /*2060*/  SHF.R.S32.HI R225, RZ, 0x1f, R224 ;  /* 0x0000001fffe17819 */ /* 0x000fe400000114e0 */
[----:B------:R-:W-:-:S05]  /*2070*/  IADD3 R9, P1, R6, R224, RZ ;  /* 0x000000e006097210 */ /* 0x000fca0007f3e0ff */
[----:B------:R-:W-:Y:S01]  /*2080*/  IMAD.X R10, R4, 0x1, R225, P1 ;  /* 0x00000001040a7824 */ /* 0x000fe200008e06e1 */
        /* <DEDUP_REMOVED lines=22> */
.L_x_1176:
[----:B------:R-:W-:Y:S05]  /*21f0*/  BSYNC B1 ;  /* 0x0000000000017941 */ /* 0x000fea0003800000 */
.L_x_1175:
[----:B------:R-:W-:Y:S01]  /*2200*/  BSSY B1, `(.L_x_1177) ;  /* 0x000001e000017945 */ /* 0x000fe20003800000 */
[----:B------:R-:W-:Y:S05]  /*2210*/  @P4 BRA `(.L_x_1178) ;  /* 0x000001c000004947 */ /* 0x000fea0003800000 */
[----:B------:R-:W-:-:S04]  /*2220*/  IMAD.MOV.U32 R156, RZ, RZ, c[0x0][0x1d4] ;  /* 0x00007500ff9c7624 */ /* 0x000fc800078e00ff */
[----:B------:R-:W-:-:S05]  /*2230*/  IMAD R156, R156, 0x2, R221 ;  /* 0x000000029c9c7824 */ /* 0x000fca00078e02dd */
[----:B0-----:R-:W-:-:S04]  /*2240*/  SHF.L.U32 R224, R156, 0x2, RZ ;  /* 0x000000029ce07819 */ /* 0x001fc800000006ff */
        /* <DEDUP_REMOVED lines=14> */
[----:B------:R-:W-:Y:S02]  /*2330*/  FADD.FTZ R157, R97, R157 ;  /* 0x0000009d619d7221 */ /* 0x000fe40000010000 */
[----:B------:R-:W-:Y:S01]  /*2340*/  IMAD.X R225, R20, 0x1, R225, P1 ;  /* 0x0000000114e17824 */ /* 0x000fe200008e06e1 */
[----:B------:R-:W-:Y:S01]  /*2350*/  LEA R224, P1, R226, c[0x0][0x198], 0x2 ;  /* 0x00006600e2e07a11 */ /* 0x000fe200078210ff */
[----:B------:R-:W-:Y:S02]  /*2360*/  FADD.FTZ R158, R98, R158 ;  /* 0x0000009e629e7221 */ /* 0x000fe40000010000 */
[----:B------:R-:W-:Y:S01]  /*2370*/  FADD.FTZ R159, R99, R159 ;  /* 0x0000009f639f7221 */ /* 0x000fe20000010000 */
[----:B------:R-:W-:Y:S01]  /*2380*/  LEA.HI.X R225, R226, c[0x0][0x19c], R225, 0x2, P1 ;  /* 0x00006700e2e17a11 */ /* 0x000fe200008f14e1 */
[----:B--2---:R-:W-:-:S02]  /*2390*/  @P3 FMUL.FTZ R156, R156, R212 ;  /* 0x000000d49c9c3220 */ /* 0x004fc40000410000 */
[----:B------:R-:W-:Y:S02]  /*23a0*/  @P3 FMUL.FTZ R157, R157, R213 ;  /* 0x000000d59d9d3220 */ /* 0x000fe40000410000 */
[----:B------:R-:W-:Y:S02]  /*23b0*/  @P3 FMUL.FTZ R158, R158, R214 ;  /* 0x000000d69e9e3220 */ /* 0x000fe40000410000 */
[----:B------:R-:W-:-:S05]  /*23c0*/  @P3 FMUL.FTZ R159, R159, R215 ;  /* 0x000000d79f9f3220 */ /* 0x000fca0000410000 */
[----:B------:R0:W-:Y:S02]  /*23d0*/  STG.E.128 [R224.64], R156 ;  /* 0x0000009ce0007986 */ /* 0x0001e4000c101d24 */
.L_x_1178:
[----:B------:R-:W-:Y:S05]  /*23e0*/  BSYNC B1 ;  /* 0x0000000000017941 */ /* 0x000fea0003800000 */
.L_x_1177:
[----:B------:R-:W-:Y:S01]  /*23f0*/  BSSY B1, `(.L_x_1179) ;  /* 0x000001e000017945 */ /* 0x000fe20003800000 */
[----:B------:R-:W-:Y:S05]  /*2400*/  @P4 BRA `(.L_x_1180) ;  /* 0x000001c000004947 */ /* 0x000fea0003800000 */
[----:B------:R-:W-:-:S05]  /*2410*/  MOV R160, c[0x0][0x1d4] ;  /* 0x0000750000a07a02 */ /* 0x000fca0000000f00 */
[----:B------:R-:W-:-:S04]  /*2420*/  IMAD R160, R160, 0x3, R221 ;  /* 0x00000003a0a07824 */ /* 0x000fc800078e02dd */
        /* <DEDUP_REMOVED lines=26> */
.L_x_1180:
[----:B------:R-:W-:Y:S05]  /*25d0*/  BSYNC B1 ;  /* 0x0000000000017941 */ /* 0x000fea0003800000 */
.L_x_1179:
        /* <DEDUP_REMOVED lines=30> */
.L_x_1182:
[----:B------:R-:W-:Y:S05]  /*27c0*/  BSYNC B1 ;  /* 0x0000000000017941 */ /* 0x000fea0003800000 */
.L_x_1181:
        /* <DEDUP_REMOVED lines=30> */
.L_x_1184:
[----:B------:R-:W-:Y:S05]  /*29b0*/  BSYNC B1 ;  /* 0x0000000000017941 */ /* 0x000fea0003800000 */
.L_x_1183:
[----:B------:R-:W-:Y:S01]  /*29c0*/  BSSY B1, `(.L_x_1185) ;  /* 0x000001e000017945 */ /* 0x000fe20003800000 */
[----:B------:R-:W-:Y:S05]  /*29d0*/  @P4 BRA `(.L_x_1186) ;  /* 0x000001c000004947 */ /* 0x000fea0003800000 */
[----:B------:R-:W-:-:S04]  /*29e0*/  IMAD.MOV.U32 R172, RZ, RZ, c[0x0][0x1d4] ;  /* 0x00007500ffac7624 */ /* 0x000fc800078e00ff */
[----:B------:R-:W-:-:S04]  /*29f0*/  IMAD R172, R172, 0x6, R221 ;  /* 0x00000006acac7824 */ /* 0x000fc800078e02dd */
[----:B0-----:R-:W-:-:S05]  /*2a00*/  IMAD.SHL.U32 R224, R172, 0x4, RZ ;  /* 0x00000004ace07824 */ /* 0x001fca00078e00ff */
        /* <DEDUP_REMOVED lines=25> */
.L_x_1186:
[----:B------:R-:W-:Y:S05]  /*2ba0*/  BSYNC B1 ;  /* 0x0000000000017941 */ /* 0x000fea0003800000 */
.L_x_1185:
        /* <DEDUP_REMOVED lines=30> */
.L_x_1188:
[----:B------:R-:W-:Y:S05]  /*2d90*/  BSYNC B1 ;  /* 0x0000000000017941 */ /* 0x000fea0003800000 */
.L_x_1187:
[----:B------:R-:W-:Y:S01]  /*2da0*/  BSSY B1, `(.L_x_1189) ;  /* 0x000001e000017945 */ /* 0x000fe20003800000 */
[----:B------:R-:W-:Y:S05]  /*2db0*/  @P4 BRA `(.L_x_1190) ;  /* 0x000001c000004947 */ /* 0x000fea0003800000 */
[----:B------:R-:W-:-:S05]  /*2dc0*/  MOV R180, c[0x0][0x1d4] ;  /* 0x0000750000b47a02 */ /* 0x000fca0000000f00 */
        /* <DEDUP_REMOVED lines=27> */
.L_x_1190:
[----:B------:R-:W-:Y:S05]  /*2f80*/  BSYNC B1 ;  /* 0x0000000000017941 */ /* 0x000fea0003800000 */
.L_x_1189:
        /* <DEDUP_REMOVED lines=30> */
.L_x_1192:
[----:B------:R-:W-:Y:S05]  /*3170*/  BSYNC B1 ;  /* 0x0000000000017941 */ /* 0x000fea0003800000 */
.L_x_1191:
        /* <DEDUP_REMOVED lines=30> */
.L_x_1194:
[----:B------:R-:W-:Y:S05]  /*3360*/  BSYNC B1 ;  /* 0x0000000000017941 */ /* 0x000fea0003800000 */
.L_x_1193:
        /* <DEDUP_REMOVED lines=30> */
.L_x_1196:
[----:B------:R-:W-:Y:S05]  /*3550*/  BSYNC B1 ;  /* 0x0000000000017941 */ /* 0x000fea0003800000 */
.L_x_1195:
        /* <DEDUP_REMOVED lines=30> */
.L_x_1198:
[----:B------:R-:W-:Y:S05]  /*3740*/  BSYNC B1 ;  /* 0x0000000000017941 */ /* 0x000fea0003800000 */
.L_x_1197:
        /* <DEDUP_REMOVED lines=30> */
.L_x_1200:
[----:B------:R-:W-:Y:S05]  /*3930*/  BSYNC B1 ;  /* 0x0000000000017941 */ /* 0x000fea0003800000 */
.L_x_1199:
[----:B------:R-:W-:Y:S01]  /*3940*/  BSSY B1, `(.L_x_1201) ;  /* 0x000001e000017945 */ /* 0x000fe20003800000 */
[----:B------:R-:W-:Y:S05]  /*3950*/  @P4 BRA `(.L_x_1202) ;  /* 0x000001c000004947 */ /* 0x000fea0003800000 */
[----:B------:R-:W-:-:S04]  /*3960*/  IMAD.MOV.U32 R204, RZ, RZ, c[0x0][0x1d4] ;  /* 0x00007500ffcc7624 */ /* 0x000fc800078e00ff */
[----:B------:R-:W-:-:S04]  /*3970*/  IMAD R221, R204, 0xe, R221 ;  /* 0x0000000eccdd7824 */ /* 0x000fc800078e02dd */
[----:B------:R-:W-:-:S05]  /*3980*/  IMAD.SHL.U32 R221, R221, 0x4, RZ ;  /* 0x00000004dddd7824 */ /* 0x000fca00078e00ff */
[----:B0-----:R-:W-:Y:S02]  /*3990*/  SHF.R.S32.HI R225, RZ, 0x1f, R221 ;  /* 0x0000001fffe17819 */ /* 0x001fe400000114dd */
        /* <DEDUP_REMOVED lines=24> */
.L_x_1202:
[----:B------:R-:W-:Y:S05]  /*3b20*/  BSYNC B1 ;  /* 0x0000000000017941 */ /* 0x000fea0003800000 */
.L_x_1201:
[----:B------:R-:W-:Y:S01]  /*3b30*/  BSSY B1, `(.L_x_1203) ;  /* 0x000001c000017945 */ /* 0x000fe20003800000 */
[----:B------:R-:W-:Y:S05]  /*3b40*/  @P4 BRA `(.L_x_1204) ;  /* 0x000001a000004947 */ /* 0x000fea0003800000 */
        /* <DEDUP_REMOVED lines=17> */
[----:B0-----:R-:W-:Y:S01]  /*3c60*/  LEA R224, P1, R219, c[0x0][0x198], 0x2 ;  /* 0x00006600dbe07a11 */ /* 0x001fe200078210ff */
        /* <DEDUP_REMOVED lines=8> */
.L_x_1204:
[----:B------:R-:W-:Y:S05]  /*3cf0*/  BSYNC B1 ;  /* 0x0000000000017941 */ /* 0x000fea0003800000 */
.L_x_1203:
        /* <DEDUP_REMOVED lines=22> */
[----:B------:R-:W-:Y:S01]  /*3e60*/  FFMA.FTZ R221, R14, R154, R221 ;  /* 0x0000009a0edd7223 */ /* 0x000fe200000100dd */
[----:B------:R-:W-:Y:S01]  /*3e70*/  @P1 IADD3 R213, R214, R213, RZ ;  /* 0x000000d5d6d51210 */ /* 0x000fe20007ffe0ff */
[----:B------:R-:W-:Y:S02]  /*3e80*/  FFMA.FTZ R219, R32, R156, R219 ;  /* 0x0000009c20db7223 */ /* 0x000fe400000100db */
[----:B------:R-:W-:Y:S02]  /*3e90*/  FFMA.FTZ R222, R33, R157, R222 ;  /* 0x0000009d21de7223 */ /* 0x000fe400000100de */
[----:B------:R-:W-:Y:S01]  /*3ea0*/  FFMA.FTZ R224, R15, R155, R224 ;  /* 0x0000009b0fe07223 */ /* 0x000fe200000100e0 */
[----:B------:R-:W4:Y:S01]  /*3eb0*/  @P1 I2F R213, R213 ;  /* 0x000000d500d51306 */ /* 0x000f220000201400 */
        /* <DEDUP_REMOVED lines=51> */
[----:B------:R-:W-:Y:S02]  /*41f0*/  FADD.FTZ R222, R219, R222 ;  /* 0x000000dedbde7221 */ /* 0x000fe40000010000 */
[----:B------:R-:W-:Y:S02]  /*4200*/  FFMA.FTZ R221, R86, R210, R221 ;  /* 0x000000d256dd7223 */ /* 0x000fe400000100dd */
[----:B------:R-:W-:Y:S02]  /*4210*/  FFMA.FTZ R224, R83, R207, R224 ;  /* 0x000000cf53e07223 */ /* 0x000fe400000100e0 */
[----:B------:R-:W-:-:S02]  /*4220*/  FADD.FTZ R221, R221, R222 ;  /* 0x000000dedddd7221 */ /* 0x000fc40000010000 */
[----:B------:R-:W-:-:S04]  /*4230*/  FFMA.FTZ R224, R87, R211, R224 ;  /* 0x000000d357e07223 */ /* 0x000fc800000100e0 */
[----:B------:R-:W-:-:S04]  /*4240*/  FADD.FTZ R221, R224, R221 ;  /* 0x000000dde0dd7221 */ /* 0x000fc80000010000 */
[----:B------:R-:W-:-:S04]  /*4250*/  FMUL.FTZ R214, R221, c[0x0][0x1f0] ;  /* 0x00007c00ddd67a20 */ /* 0x000fc80000410000 */
[----:B--2---:R-:W-:Y:S02]  /*4260*/  @P3 FADD.FTZ R214, R214, R5 ;  /* 0x00000005d6d63221 */ /* 0x004fe40000010000 */
[----:B------:R-:W-:Y:S02]  /*4270*/  IMAD.IADD R5, R21, 0x1, -R216 ;  /* 0x0000000115057824 */ /* 0x000fe400078e0ad8 */
[----:B----4-:R-:W-:-:S05]  /*4280*/  @P1 FFMA.FTZ R214, R213, R212, R214 ;  /* 0x000000d4d5d61223 */ /* 0x010fca00000100d6 */
[----:B------:R0:W-:Y:S01]  /*4290*/  STS [R5.X4+0x240], R214 ;  /* 0x000240d605007388 */ /* 0x0001e20000004800 */
[----:B------:R-:W-:-:S03]  /*42a0*/  @!P0 FMNMX.FTZ R217, R217, R214, !PT ;  /* 0x000000d6d9d98209 */ /* 0x000fc60007810000 */
.L_x_1206:
[----:B------:R-:W-:Y:S05]  /*42b0*/  BSYNC B1 ;  /* 0x0000000000017941 */ /* 0x000fea0003800000 */
.L_x_1205:
[----:B------:R-:W-:-:S04]  /*42c0*/  IADD3 R21, R21, 0x100, RZ ;  /* 0x0000010015157810 */ /* 0x000fc80007ffe0ff */
[----:B------:R-:W-:-:S13]  /*42d0*/  ISETP.GE.AND P0, PT, R21, R220, PT ;  /* 0x000000dc1500720c */ /* 0x000fda0003f06270 */
[----:B------:R-:W-:Y:S01]  /*42e0*/  @P0 CALL.REL.NOINC `(.L_x_1172) ;  /* 0x0000001000000944 */ /* 0x000fe20003c00000 */
[----:B------:R-:W-:Y:S05]  /*42f0*/  BRA `(.L_x_1207) ;  /* 0xffffd94000007947 */ /* 0x000fea000383ffff */
.L_x_1172:
[----:B------:R-:W-:Y:S05]  /*4300*/  BSYNC B0 ;  /* 0x0000000000007941 */ /* 0x000fea0003800000 */
.L_x_1171:
[----:B------:R-:W1:Y:S01]  /*4310*/  SHFL.BFLY PT, R0, R217, 0x10, 0x1f ;  /* 0x0e001f00d9007f89 */ /* 0x000e6200000e0000 */
[----:B0----5:R-:W-:Y:S01]  /*4320*/  SHF.R.S32.HI R8, RZ, 0x1f, R19 ;  /* 0x0000001fff087819 */ /* 0x021fe20000011413 */
[----:B------:R-:W-:Y:S03]  /*4330*/  BSSY B0, `(.L_x_1208) ;  /* 0x000008b000007945 */ /* 0x000fe60003800000 */
[----:B------:R-:W-:-:S04]  /*4340*/  LEA.HI R9, R8, R19, RZ, 0x5 ;  /* 0x0000001308097211 */ /* 0x000fc800078f28ff */
[----:B------:R-:W-:-:S04]  /*4350*/  LOP3.LUT R10, R9, 0xffffffe0, RZ, 0xc0, !PT ;  /* 0xffffffe0090a7812 */ /* 0x000fc800078ec0ff */
[----:B------:R-:W-:-:S04]  /*4360*/  IADD3 R10, -R10, R19, RZ ;  /* 0x000000130a0a7210 */ /* 0x000fc80007ffe1ff */
[C---:B------:R-:W-:Y:S02]  /*4370*/  ISETP.NE.AND P0, PT, R10.reuse, RZ, PT ;  /* 0x000000ff0a00720c */ /* 0x040fe40003f05270 */
[----:B------:R-:W-:Y:S02]  /*4380*/  ISETP.GT.AND P1, PT, R10, 0x7, PT ;  /* 0x000000070a00780c */ /* 0x000fe40003f24270 */
[----:B-1----:R-:W-:-:S05]  /*4390*/  FMNMX.FTZ R0, R0, R217, !PT ;  /* 0x000000d900007209 */ /* 0x002fca0007810000 */
[----:B------:R-:W0:Y:S04]  /*43a0*/  SHFL.BFLY PT, R3, R0, 0x8, 0x1f ;  /* 0x0d001f0000037f89 */ /* 0x000e2800000e0000 */
[----:B------:R-:W-:Y:S02]  /*43b0*/  @!P0 SHF.R.S32.HI R9, RZ, 0x5, R9 ;  /* 0x00000005ff098819 */ /* 0x000fe40000011409 */
[----:B0-----:R-:W-:Y:S01]  /*43c0*/  FMNMX.FTZ R3, R0, R3, !PT ;  /* 0x0000000300037209 */ /* 0x001fe20007810000 */
[----:B------:R-:W-:-:S04]  /*43d0*/  IMAD.MOV.U32 R0, RZ, RZ, -0x800001 ;  /* 0xff7fffffff007424 */ /* 0x000fc800078e00ff */
[----:B------:R-:W0:Y:S02]  /*43e0*/  SHFL.BFLY PT, R4, R3, 0x4, 0x1f ;  /* 0x0c801f0003047f89 */ /* 0x000e2400000e0000 */
[----:B0-----:R-:W-:-:S05]  /*43f0*/  FMNMX.FTZ R4, R3, R4, !PT ;  /* 0x0000000403047209 */ /* 0x001fca0007810000 */
[----:B------:R-:W0:Y:S02]  /*4400*/  SHFL.BFLY PT, R5, R4, 0x2, 0x1f ;  /* 0x0c401f0004057f89 */ /* 0x000e2400000e0000 */
[----:B0-----:R-:W-:-:S05]  /*4410*/  FMNMX.FTZ R5, R4, R5, !PT ;  /* 0x0000000504057209 */ /* 0x001fca0007810000 */
[----:B------:R-:W0:Y:S02]  /*4420*/  SHFL.BFLY PT, R6, R5, 0x1, 0x1f ;  /* 0x0c201f0005067f89 */ /* 0x000e2400000e0000 */
[----:B0-----:R-:W-:-:S05]  /*4430*/  FMNMX.FTZ R6, R5, R6, !PT ;  /* 0x0000000605067209 */ /* 0x001fca0007810000 */
[----:B------:R0:W-:Y:S04]  /*4440*/  @!P0 STS [R9.X4], R6 ;  /* 0x0000000609008388 */ /* 0x0001e80000004800 */
[----:B------:R-:W-:Y:S01]  /*4450*/  BAR.SYNC.DEFER_BLOCKING 0x0 ;  /* 0x0000000000007b1d */ /* 0x000fe20000010000 */
[----:B0-----:R-:W-:Y:S01]  /*4460*/  IADD3 R9, R19, R216, RZ ;  /* 0x000000d813097210 */ /* 0x001fe20007ffe0ff */
[----:B------:R-:W-:-:S04]  /*4470*/  IMAD.MOV.U32 R6, RZ, RZ, RZ ;  /* 0x000000ffff067224 */ /* 0x000fc800078e00ff */
        /* <DEDUP_REMOVED lines=12> */
[----:B------:R-:W-:Y:S02]  /*4540*/  HFMA2.MMA R6, -RZ, RZ, 0, 0 ;  /* 0x00000000ff067435 */ /* 0x000fe400000001ff */
[----:B------:R-:W-:-:S04]  /*4550*/  IADD3 R0, -R19, R16, R0 ;  /* 0x0000001013007210 */ /* 0x000fc80007ffe100 */
[----:B------:R-:W-:-:S04]  /*4560*/  LEA.HI R3, R0, 0x1, RZ, 0x18 ;  /* 0x0000000100037811 */ /* 0x000fc800078fc0ff */
[----:B------:R-:W-:-:S13]  /*4570*/  LOP3.LUT P0, R3, R3, 0x3, RZ, 0xc0, !PT ;  /* 0x0000000303037812 */ /* 0x000fda000780c0ff */
[----:B------:R-:W-:Y:S05]  /*4580*/  @!P0 BRA `(.L_x_1211) ;  /* 0x000001e000008947 */ /* 0x000fea0003800000 */
[----:B------:R-:W-:Y:S01]  /*4590*/  IMAD R12, R2, c[0x0][0x1d4], RZ ;  /* 0x00007500020c7a24 */ /* 0x000fe200078e02ff */
[----:B------:R-:W-:Y:S01]  /*45a0*/  ISETP.NE.U32.AND P0, PT, RZ, c[0x0][0x200], PT ;  /* 0x00008000ff007a0c */ /* 0x000fe20003f05070 */
[----:B------:R-:W-:Y:S01]  /*45b0*/  IMAD.MOV.U32 R6, RZ, RZ, RZ ;  /* 0x000000ffff067224 */ /* 0x000fe200078e00ff */
[--C-:B------:R-:W-:Y:S02]  /*45c0*/  SHF.R.S32.HI R4, RZ, 0x1f, R9.reuse ;  /* 0x0000001fff047819 */ /* 0x100fe40000011409 */
[----:B0-----:R-:W-:Y:S02]  /*45d0*/  SHF.R.S32.HI R5, RZ, 0x1f, R12 ;  /* 0x0000001fff057819 */ /* 0x001fe4000001140c */
[----:B------:R-:W-:Y:S02]  /*45e0*/  IADD3 R12, P3, P4, R12, c[0x0][0x200], R9 ;  /* 0x000080000c0c7a10 */ /* 0x000fe40007c7e009 */
[----:B------:R-:W-:Y:S02]  /*45f0*/  ISETP.NE.AND.EX P0, PT, RZ, c[0x0][0x204], PT, P0 ;  /* 0x00008100ff007a0c */ /* 0x000fe40003f05300 */
[----:B------:R-:W-:-:S02]  /*4600*/  IADD3.X R5, R5, c[0x0][0x204], R4, P3, P4 ;  /* 0x0000810005057a10 */ /* 0x000fc40001fe8404 */
[----:B------:R-:W-:-:S08]  /*4610*/  LEA R10, R19, 0x240, 0x2 ;  /* 0x00000240130a7811 */ /* 0x000fd000078e10ff */
.L_x_1215:
[----:B------:R-:W-:Y:S01]  /*4620*/  BSSY B2, `(.L_x_1212) ;  /* 0x000000b000027945 */ /* 0x000fe20003800000 */
[----:B0-----:R-:W-:Y:S05]  /*4630*/  @!P0 BRA `(.L_x_1213) ;  /* 0x0000005000008947 */ /* 0x001fea0003800000 */
[----:B------:R-:W-:-:S06]  /*4640*/  MOV R4, R12 ;  /* 0x0000000c00047202 */ /* 0x000fcc0000000f00 */
[----:B------:R-:W2:Y:S01]  /*4650*/  LDG.E.U8 R4, [R4.64] ;  /* 0x0000002404047981 */ /* 0x000ea2000c1e1100 */
[----:B------:R-:W-:Y:S01]  /*4660*/  IMAD.MOV.U32 R11, RZ, RZ, RZ ;  /* 0x000000ffff0b7224 */ /* 0x000fe200078e00ff */
[----:B--2---:R-:W-:-:S13]  /*4670*/  ISETP.NE.AND P3, PT, R4, RZ, PT ;  /* 0x000000ff0400720c */ /* 0x004fda0003f65270 */
[----:B------:R-:W-:Y:S05]  /*4680*/  @P3 BRA `(.L_x_1214) ;  /* 0x0000004000003947 */ /* 0x000fea0003800000 */
.L_x_1213:
[----:B------:R-:W0:Y:S02]  /*4690*/  LDS R4, [R10] ;  /* 0x000000000a047984 */ /* 0x000e240000000800 */
[----:B01----:R-:W-:-:S04]  /*46a0*/  FADD.FTZ R4, -R13, R4 ;  /* 0x000000040d047221 */ /* 0x003fc80000010100 */
[----:B------:R-:W-:-:S04]  /*46b0*/  FMUL.FTZ R4, R4, 1.4426950216293334961 ;  /* 0x3fb8aa3b04047820 */ /* 0x000fc80000410000 */
[----:B------:R0:W1:Y:S03]  /*46c0*/  MUFU.EX2 R11, R4 ;  /* 0x00000004000b7308 */ /* 0x0000660000000800 */
.L_x_1214:
[----:B------:R-:W-:Y:S05]  /*46d0*/  BSYNC B2 ;  /* 0x0000000000027941 */ /* 0x000fea0003800000 */
.L_x_1212:
        /* <DEDUP_REMOVED lines=9> */
.L_x_1211:
[----:B------:R-:W-:Y:S05]  /*4770*/  BSYNC B1 ;  /* 0x0000000000017941 */ /* 0x000fea0003800000 */
.L_x_1210:
        /* <DEDUP_REMOVED lines=12> */
.L_x_1228:
[----:B------:R-:W-:Y:S01]  /*4840*/  BSSY B1, `(.L_x_1216) ;  /* 0x000000a000017945 */ /* 0x000fe20003800000 */
[----:B------:R-:W-:Y:S05]  /*4850*/  @!P0 BRA `(.L_x_1217) ;  /* 0x0000004000008947 */ /* 0x000fea0003800000 */
[----:B------:R-:W2:Y:S02]  /*4860*/  LDG.E.U8 R0, [R4.64] ;  /* 0x0000002404007981 */ /* 0x000ea4000c1e1100 */
[----:B--2---:R-:W-:-:S13]  /*4870*/  ISETP.NE.AND P3, PT, R0, RZ, PT ;  /* 0x000000ff0000720c */ /* 0x004fda0003f65270 */
[----:B------:R-:W-:Y:S01]  /*4880*/  @P3 IMAD.MOV.U32 R0, RZ, RZ, RZ ;  /* 0x000000ffff003224 */ /* 0x000fe200078e00ff */
[----:B------:R-:W-:Y:S05]  /*4890*/  @P3 BRA `(.L_x_1218) ;  /* 0x0000004000003947 */ /* 0x000fea0003800000 */
.L_x_1217:
[----:B------:R-:W0:Y:S02]  /*48a0*/  LDS R0, [R3+-0x800] ;  /* 0xfff8000003007984 */ /* 0x000e240000000800 */
[----:B01----:R-:W-:-:S04]  /*48b0*/  FADD.FTZ R0, -R13, R0 ;  /* 0x000000000d007221 */ /* 0x003fc80000010100 */
[----:B------:R-:W-:-:S06]  /*48c0*/  FMUL.FTZ R0, R0, 1.4426950216293334961 ;  /* 0x3fb8aa3b00007820 */ /* 0x000fcc0000410000 */
[----:B------:R-:W0:Y:S02]  /*48d0*/  MUFU.EX2 R0, R0 ;  /* 0x0000000000007308 */ /* 0x000e240000000800 */
.L_x_1218:
[----:B------:R-:W-:Y:S05]  /*48e0*/  BSYNC B1 ;  /* 0x0000000000017941 */ /* 0x000fea0003800000 */
.L_x_1216:
        /* <DEDUP_REMOVED lines=8> */
.L_x_1220:
[----:B0-----:R-:W0:Y:S02]  /*4970*/  LDS R0, [R3+-0x400] ;  /* 0xfffc000003007984 */ /* 0x001e240000000800 */
[----:B01----:R-:W-:-:S04]  /*4980*/  FADD.FTZ R0, -R13, R0 ;  /* 0x000000000d007221 */ /* 0x003fc80000010100 */
[----:B------:R-:W-:-:S06]  /*4990*/  FMUL.FTZ R0, R0, 1.4426950216293334961 ;  /* 0x3fb8aa3b00007820 */ /* 0x000fcc0000410000 */
[----:B------:R-:W0:Y:S02]  /*49a0*/  MUFU.EX2 R0, R0 ;  /* 0x0000000000007308 */ /* 0x000e240000000800 */
.L_x_1221:
[----:B------:R-:W-:Y:S05]  /*49b0*/  BSYNC B1 ;  /* 0x0000000000017941 */ /* 0x000fea0003800000 */
.L_x_1219:
        /* <DEDUP_REMOVED lines=8> */
.L_x_1223:
[----:B0-----:R-:W0:Y:S02]  /*4a40*/  LDS R0, [R3] ;  /* 0x0000000003007984 */ /* 0x001e240000000800 */
[----:B01----:R-:W-:-:S04]  /*4a50*/  FADD.FTZ R0, -R13, R0 ;  /* 0x000000000d007221 */ /* 0x003fc80000010100 */
[----:B------:R-:W-:-:S06]  /*4a60*/  FMUL.FTZ R0, R0, 1.4426950216293334961 ;  /* 0x3fb8aa3b00007820 */ /* 0x000fcc0000410000 */
[----:B------:R-:W0:Y:S02]  /*4a70*/  MUFU.EX2 R0, R0 ;  /* 0x0000000000007308 */ /* 0x000e240000000800 */
.L_x_1224:
[----:B------:R-:W-:Y:S05]  /*4a80*/  BSYNC B1 ;  /* 0x0000000000017941 */ /* 0x000fea0003800000 */
.L_x_1222:
[----:B0-----:R0:W-:Y:S01]  /*4a90*/  STS [R3], R0 ;  /* 0x0000000003007388 */ /* 0x0011e20000000800 */
[----:B------:R-:W-:Y:S01]  /*4aa0*/  BSSY B1, `(.L_x_1225) ;  /* 0x000000b000017945 */ /* 0x000fe20003800000 */
[----:B------:R-:W-:Y:S01]  /*4ab0*/  FADD.FTZ R11, R11, R0 ;  /* 0x000000000b0b7221 */ /* 0x000fe20000010000 */
[----:B------:R-:W-:Y:S05]  /*4ac0*/  @!P0 BRA `(.L_x_1226) ;  /* 0x0000004000008947 */ /* 0x000fea0003800000 */
[----:B0-----:R-:W2:Y:S02]  /*4ad0*/  LDG.E.U8 R0, [R4.64+0x300] ;  /* 0x0003002404007981 */ /* 0x001ea4000c1e1100 */
[----:B--2---:R-:W-:-:S13]  /*4ae0*/  ISETP.NE.AND P3, PT, R0, RZ, PT ;  /* 0x000000ff0000720c */ /* 0x004fda0003f65270 */
[----:B------:R-:W-:Y:S01]  /*4af0*/  @P3 MOV R0, RZ ;  /* 0x000000ff00003202 */ /* 0x000fe20000000f00 */
[----:B------:R-:W-:Y:S05]  /*4b00*/  @P3 BRA `(.L_x_1227) ;  /* 0x0000004000003947 */ /* 0x000fea0003800000 */
.L_x_1226:
[----:B0-----:R-:W0:Y:S02]  /*4b10*/  LDS R0, [R3+0x400] ;  /* 0x0004000003007984 */ /* 0x001e240000000800 */
[----:B01----:R-:W-:-:S04]  /*4b20*/  FADD.FTZ R0, -R13, R0 ;  /* 0x000000000d007221 */ /* 0x003fc80000010100 */
[----:B------:R-:W-:-:S06]  /*4b30*/  FMUL.FTZ R0, R0, 1.4426950216293334961 ;  /* 0x3fb8aa3b00007820 */ /* 0x000fcc0000410000 */
[----:B------:R-:W0:Y:S02]  /*4b40*/  MUFU.EX2 R0, R0 ;  /* 0x0000000000007308 */ /* 0x000e240000000800 */
.L_x_1227:
[----:B------:R-:W-:Y:S05]  /*4b50*/  BSYNC B1 ;  /* 0x0000000000017941 */ /* 0x000fea0003800000 */
.L_x_1225:
        /* <DEDUP_REMOVED lines=8> */
.L_x_1209:
[----:B------:R-:W-:Y:S05]  /*4be0*/  BSYNC B0 ;  /* 0x0000000000007941 */ /* 0x000fea0003800000 */
.L_x_1208:
        /* <DEDUP_REMOVED lines=22> */
[----:B0-----:R-:W-:-:S06]  /*4d50*/  FADD.FTZ R4, R3, R4 ;  /* 0x0000000403047221 */ /* 0x001fcc0000010000 */
[----:B------:R-:W0:Y:S01]  /*4d60*/  SHFL.IDX PT, R4, R4, RZ, 0x1f ;  /* 0x00001fff04047589 */ /* 0x000e2200000e0000 */
[----:B------:R-:W-:Y:S05]  /*4d70*/  @P1 BRA.U `(.L_x_1229) ;  /* 0x000004c100001947 */ /* 0x000fea0003800000 */
[----:B------:R-:W2:Y:S01]  /*4d80*/  LDC.U8 R12, c[0x0][0x26c] ;  /* 0x00009b00ff0c7b82 */ /* 0x000ea20000000000 */
[----:B------:R-:W-:Y:S01]  /*4d90*/  BSSY B0, `(.L_x_1229) ;  /* 0x000004a000007945 */ /* 0x000fe20003800000 */
[----:B--2---:R-:W-:-:S13]  /*4da0*/  ISETP.NE.AND P0, PT, R12, RZ, PT ;  /* 0x000000ff0c00720c */ /* 0x004fda0003f05270 */
[----:B------:R-:W-:Y:S01]  /*4db0*/  @P0 MOV R0, c[0x0][0x268] ;  /* 0x00009a0000000a02 */ /* 0x000fe20000000f00 */
[----:B------:R-:W-:-:S04]  /*4dc0*/  @P0 IMAD R3, R2, c[0x0][0x1d8], R18 ;  /* 0x0000760002030a24 */ /* 0x000fc800078e0212 */
[----:B------:R-:W-:Y:S02]  /*4dd0*/  @P0 IMAD R0, R3, R0, c[0x0][0x1ec] ;  /* 0x00007b0003000624 */ /* 0x000fe400078e0200 */
[----:B------:R-:W-:Y:S02]  /*4de0*/  CS2R R2, SRZ ;  /* 0x0000000000027805 */ /* 0x000fe4000001ff00 */
[----:B------:R-:W-:-:S04]  /*4df0*/  @P0 IMAD R5, R0, c[0x0][0x1d4], RZ ;  /* 0x0000750000050a24 */ /* 0x000fc800078e02ff */
[--C-:B------:R-:W-:Y:S01]  /*4e00*/  @P0 IMAD.MOV.U32 R2, RZ, RZ, R5.reuse ;  /* 0x000000ffff020224 */ /* 0x100fe200078e0005 */
[----:B------:R-:W-:Y:S01]  /*4e10*/  @P0 SHF.R.S32.HI R3, RZ, 0x1f, R5 ;  /* 0x0000001fff030819 */ /* 0x000fe20000011405 */
[----:B------:R-:W-:Y:S05]  /*4e20*/  @P1 BRA `(.L_x_1230) ;  /* 0x0000040000001947 */ /* 0x000fea0003800000 */
[-C--:B------:R-:W-:Y:S01]  /*4e30*/  LOP3.LUT R0, RZ, R216.reuse, RZ, 0x33, !PT ;  /* 0x000000d8ff007212 */ /* 0x080fe200078e33ff */
[----:B0-----:R-:W-:Y:S01]  /*4e40*/  FADD.FTZ R4, R4, 9.9999999747524270788e-07 ;  /* 0x358637bd04047421 */ /* 0x001fe20000010000 */
[----:B------:R-:W-:Y:S01]  /*4e50*/  BSSY B1, `(.L_x_1231) ;  /* 0x000001b000017945 */ /* 0x000fe20003800000 */
[C---:B------:R-:W-:Y:S02]  /*4e60*/  IADD3 R9, R19.reuse, R216, RZ ;  /* 0x000000d813097210 */ /* 0x040fe40007ffe0ff */
[----:B------:R-:W-:Y:S01]  /*4e70*/  IADD3 R0, -R19, R16, R0 ;  /* 0x0000001013007210 */ /* 0x000fe20007ffe100 */
[----:B-1----:R0:W1:Y:S03]  /*4e80*/  MUFU.RCP R13, R4 ;  /* 0x00000004000d7308 */ /* 0x0020660000001000 */
[----:B------:R-:W-:-:S02]  /*4e90*/  LEA.HI R5, R0, 0x1, RZ, 0x18 ;  /* 0x0000000100057811 */ /* 0x000fc400078fc0ff */
[----:B------:R-:W-:Y:S02]  /*4ea0*/  ISETP.GE.U32.AND P1, PT, R0, 0x300, PT ;  /* 0x000003000000780c */ /* 0x000fe40003f26070 */
[----:B------:R-:W-:-:S13]  /*4eb0*/  LOP3.LUT P3, R5, R5, 0x3, RZ, 0xc0, !PT ;  /* 0x0000000305057812 */ /* 0x000fda000786c0ff */
[----:B------:R-:W-:Y:S05]  /*4ec0*/  @!P3 BRA `(.L_x_1232) ;  /* 0x000001300000b947 */ /* 0x000fea0003800000 */
[----:B01----:R-:W-:Y:S01]  /*4ed0*/  IADD3 R11, P3, R9, R2, RZ ;  /* 0x00000002090b7210 */ /* 0x003fe20007f7e0ff */
[----:B------:R-:W-:Y:S01]  /*4ee0*/  IMAD.MOV.U32 R0, RZ, RZ, R5 ;  /* 0x000000ffff007224 */ /* 0x000fe200078e0005 */
[----:B------:R-:W-:Y:S02]  /*4ef0*/  LEA R6, R19, 0x240, 0x2 ;  /* 0x0000024013067811 */ /* 0x000fe400078e10ff */
[----:B------:R-:W-:Y:S02]  /*4f00*/  LEA R10, P4, R11, c[0x0][0x260], 0x2 ;  /* 0x000098000b0a7a11 */ /* 0x000fe400078810ff */
[----:B------:R-:W-:-:S04]  /*4f10*/  LEA.HI.X.SX32 R4, R9, R3, 0x1, P3 ;  /* 0x0000000309047211 */ /* 0x000fc800018f0eff */
[----:B------:R-:W-:-:S04]  /*4f20*/  LEA.HI.X R11, R11, c[0x0][0x264], R4, 0x2, P4 ;  /* 0x000099000b0b7a11 */ /* 0x000fc800020f1404 */
.L_x_1233:
[----:B-1----:R-:W0:Y:S01]  /*4f30*/  LDS R4, [R6] ;  /* 0x0000000006047984 */ /* 0x002e220000000800 */
[----:B------:R-:W-:Y:S01]  /*4f40*/  @P0 IMAD.MOV.U32 R5, RZ, RZ, R11 ;  /* 0x000000ffff050224 */ /* 0x000fe200078e000b */
[----:B------:R-:W-:Y:S02]  /*4f50*/  IADD3 R0, R0, -0x1, RZ ;  /* 0xffffffff00007810 */ /* 0x000fe40007ffe0ff */
[----:B------:R-:W-:Y:S02]  /*4f60*/  IADD3 R9, R9, 0x100, RZ ;  /* 0x0000010009097810 */ /* 0x000fe40007ffe0ff */
[----:B------:R-:W-:Y:S01]  /*4f70*/  ISETP.NE.AND P4, PT, R0, RZ, PT ;  /* 0x000000ff0000720c */ /* 0x000fe20003f85270 */
[----:B0-----:R-:W-:Y:S01]  /*4f80*/  FMUL.FTZ R15, R4, R13 ;  /* 0x0000000d040f7220 */ /* 0x001fe20000410000 */
[----:B------:R-:W-:Y:S02]  /*4f90*/  @P0 MOV R4, R10 ;  /* 0x0000000a00040202 */ /* 0x000fe40000000f00 */
[----:B------:R-:W-:-:S02]  /*4fa0*/  IADD3 R10, P3, R10, 0x400, RZ ;  /* 0x000004000a0a7810 */ /* 0x000fc40007f7e0ff */
[----:B------:R0:W-:Y:S02]  /*4fb0*/  STS [R6], R15 ;  /* 0x0000000f06007388 */ /* 0x0001e40000000800 */
[----:B------:R-:W-:Y:S02]  /*4fc0*/  IADD3.X R11, RZ, R11, RZ, P3, !PT ;  /* 0x0000000bff0b7210 */ /* 0x000fe40001ffe4ff */
[----:B------:R1:W-:Y:S01]  /*4fd0*/  @P0 STG.E [R4.64], R15 ;  /* 0x0000000f04000986 */ /* 0x0003e2000c101924 */
[----:B0-----:R-:W-:Y:S02]  /*4fe0*/  IADD3 R6, R6, 0x400, RZ ;  /* 0x0000040006067810 */ /* 0x001fe40007ffe0ff */
[----:B------:R-:W-:Y:S05]  /*4ff0*/  @P4 BRA `(.L_x_1233) ;  /* 0xffffff3000004947 */ /* 0x000fea000383ffff */
.L_x_1232:
[----:B01----:R-:W-:Y:S05]  /*5000*/  BSYNC B1 ;  /* 0x0000000000017941 */ /* 0x003fea0003800000 */
.L_x_1231:
[----:B------:R-:W-:Y:S05]  /*5010*/  @!P1 BRA `(.L_x_1230) ;  /* 0x0000021000009947 */ /* 0x000fea0003800000 */
[----:B------:R-:W-:Y:S01]  /*5020*/  IMAD.SHL.U32 R0, R216, 0x4, RZ ;  /* 0x00000004d8007824 */ /* 0x000fe200078e00ff */
[----:B------:R-:W-:Y:S02]  /*5030*/  IADD3 R11, P0, R9, R2, RZ ;  /* 0x00000002090b7210 */ /* 0x000fe40007f1e0ff */
[----:B------:R-:W-:-:S02]  /*5040*/  ISETP.NE.AND P3, PT, R12, RZ, PT ;  /* 0x000000ff0c00720c */ /* 0x000fc40003f65270 */
[----:B------:R-:W-:Y:S02]  /*5050*/  LEA R10, P1, R11, c[0x0][0x260], 0x2 ;  /* 0x000098000b0a7a11 */ /* 0x000fe400078210ff */
[C---:B------:R-:W-:Y:S02]  /*5060*/  LEA.HI.X.SX32 R2, R9.reuse, R3, 0x1, P0 ;  /* 0x0000000309027211 */ /* 0x040fe400000f0eff */
[----:B------:R-:W-:Y:S02]  /*5070*/  LEA R0, R9, -R0, 0x2 ;  /* 0x8000000009007211 */ /* 0x000fe400078e10ff */
[----:B------:R-:W-:Y:S02]  /*5080*/  LEA.HI.X R11, R11, c[0x0][0x264], R2, 0x2, P1 ;  /* 0x000099000b0b7a11 */ /* 0x000fe400008f1402 */
[----:B------:R-:W-:-:S05]  /*5090*/  IADD3 R0, R0, 0x240, RZ ;  /* 0x0000024000007810 */ /* 0x000fca0007ffe0ff */
.L_x_1234:
[----:B------:R-:W0:Y:S01]  /*50a0*/  LDS R2, [R0+0xc00] ;  /* 0x000c000000027984 */ /* 0x000e220000000800 */
[----:B------:R-:W-:Y:S02]  /*50b0*/  MOV R3, R11 ;  /* 0x0000000b00037202 */ /* 0x000fe40000000f00 */
[----:B------:R-:W-:Y:S01]  /*50c0*/  IADD3 R9, R9, 0x400, RZ ;  /* 0x0000040009097810 */ /* 0x000fe20007ffe0ff */
[----:B------:R-:W1:Y:S03]  /*50d0*/  LDS R4, [R0] ;  /* 0x0000000000047984 */ /* 0x000e660000000800 */
[----:B------:R-:W-:Y:S01]  /*50e0*/  ISETP.GE.AND P0, PT, R9, R16, PT ;  /* 0x000000100900720c */ /* 0x000fe20003f06270 */
[----:B------:R-:W2:Y:S04]  /*50f0*/  LDS R5, [R0+0x400] ;  /* 0x0004000000057984 */ /* 0x000ea80000000800 */
[----:B------:R-:W3:Y:S01]  /*5100*/  LDS R6, [R0+0x800] ;  /* 0x0008000000067984 */ /* 0x000ee20000000800 */
[----:B0-----:R-:W-:-:S02]  /*5110*/  FMUL.FTZ R27, R2, R13 ;  /* 0x0000000d021b7220 */ /* 0x001fc40000410000 */
[----:B------:R-:W-:Y:S02]  /*5120*/  IMAD.MOV.U32 R2, RZ, RZ, R10 ;  /* 0x000000ffff027224 */ /* 0x000fe400078e000a */
[-C--:B-1----:R-:W-:Y:S01]  /*5130*/  FMUL.FTZ R15, R4, R13.reuse ;  /* 0x0000000d040f7220 */ /* 0x082fe20000410000 */
[----:B------:R-:W-:Y:S01]  /*5140*/  IADD3 R4, R0, 0x1000, RZ ;  /* 0x0000100000047810 */ /* 0x000fe20007ffe0ff */
[----:B------:R-:W-:Y:S01]  /*5150*/  STS [R0+0xc00], R27 ;  /* 0x000c001b00007388 */ /* 0x000fe20000000800 */
[----:B------:R-:W-:Y:S01]  /*5160*/  IADD3 R10, P1, R2, 0x1000, RZ ;  /* 0x00001000020a7810 */ /* 0x000fe20007f3e0ff */
[-C--:B--2---:R-:W-:Y:S02]  /*5170*/  FMUL.FTZ R5, R5, R13.reuse ;  /* 0x0000000d05057220 */ /* 0x084fe40000410000 */
[----:B------:R-:W-:Y:S01]  /*5180*/  @P3 STG.E [R2.64+0xc00], R27 ;  /* 0x000c001b02003986 */ /* 0x000fe2000c101924 */
[----:B---3--:R-:W-:-:S03]  /*5190*/  FMUL.FTZ R21, R6, R13 ;  /* 0x0000000d06157220 */ /* 0x008fc60000410000 */
[----:B------:R-:W-:Y:S01]  /*51a0*/  @P3 STG.E [R2.64], R15 ;  /* 0x0000000f02003986 */ /* 0x000fe2000c101924 */
[----:B------:R-:W-:-:S03]  /*51b0*/  IMAD.X R11, RZ, RZ, R3, P1 ;  /* 0x000000ffff0b7224 */ /* 0x000fc600008e0603 */
[----:B------:R-:W-:Y:S04]  /*51c0*/  @P3 STG.E [R2.64+0x400], R5 ;  /* 0x0004000502003986 */ /* 0x000fe8000c101924 */
[----:B------:R-:W-:Y:S04]  /*51d0*/  @P3 STG.E [R2.64+0x800], R21 ;  /* 0x0008001502003986 */ /* 0x000fe8000c101924 */
[----:B------:R-:W-:Y:S04]  /*51e0*/  STS [R0], R15 ;  /* 0x0000000f00007388 */ /* 0x000fe80000000800 */
[----:B------:R-:W-:Y:S04]  /*51f0*/  STS [R0+0x400], R5 ;  /* 0x0004000500007388 */ /* 0x000fe80000000800 */
[----:B------:R0:W-:Y:S02]  /*5200*/  STS [R0+0x800], R21 ;  /* 0x0008001500007388 */ /* 0x0001e40000000800 */
[----:B0-----:R-:W-:Y:S01]  /*5210*/  MOV R0, R4 ;  /* 0x0000000400007202 */ /* 0x001fe20000000f00 */
[----:B------:R-:W-:Y:S05]  /*5220*/  @!P0 BRA `(.L_x_1234) ;  /* 0xfffffe7000008947 */ /* 0x000fea000383ffff */
.L_x_1230:
[----:B------:R-:W-:Y:S05]  /*5230*/  BSYNC B0 ;  /* 0x0000000000007941 */ /* 0x000fea0003800000 */
.L_x_1229:
[----:B------:R-:W-:Y:S01]  /*5240*/  SHF.R.S32.HI R0, RZ, 0x1f, R25 ;  /* 0x0000001fff007819 */ /* 0x000fe20000011419 */
[----:B------:R-:W-:Y:S01]  /*5250*/  BSSY B0, `(.L_x_1235) ;  /* 0x000001d000007945 */ /* 0x000fe20003800000 */
[----:B------:R-:W-:Y:S01]  /*5260*/  LEA.HI R3, R8, R19, RZ, 0x4 ;  /* 0x0000001308037211 */ /* 0x000fe200078f20ff */
[----:B------:R-:W-:Y:S01]  /*5270*/  HFMA2.MMA R15, -RZ, RZ, 0, 0 ;  /* 0x00000000ff0f7435 */ /* 0x000fe200000001ff */
[----:B------:R-:W-:Y:S01]  /*5280*/  LEA.HI R2, R0, R25, RZ, 0x4 ;  /* 0x0000001900027211 */ /* 0x000fe200078f20ff */
[----:B------:R-:W-:Y:S01]  /*5290*/  CS2R R10, SRZ ;  /* 0x00000000000a7805 */ /* 0x000fe2000001ff00 */
[----:B------:R-:W-:Y:S01]  /*52a0*/  LOP3.LUT R0, R3, 0xfffffff0, RZ, 0xc0, !PT ;  /* 0xfffffff003007812 */ /* 0x000fe200078ec0ff */
[----:B------:R-:W-:Y:S01]  /*52b0*/  CS2R R8, SRZ ;  /* 0x0000000000087805 */ /* 0x000fe2000001ff00 */
[----:B------:R-:W-:-:S02]  /*52c0*/  LOP3.LUT R2, R2, 0xfffffff0, RZ, 0xc0, !PT ;  /* 0xfffffff002027812 */ /* 0x000fc400078ec0ff */
[----:B------:R-:W-:Y:S01]  /*52d0*/  SHF.R.S32.HI R3, RZ, 0x4, R3 ;  /* 0x00000004ff037819 */ /* 0x000fe20000011403 */
[----:B------:R-:W-:Y:S01]  /*52e0*/  IMAD.IADD R5, R19, 0x1, -R0 ;  /* 0x0000000113057824 */ /* 0x000fe200078e0a00 */
[----:B------:R-:W-:-:S03]  /*52f0*/  IADD3 R2, R25, -R2, RZ ;  /* 0x8000000219027210 */ /* 0x000fc60007ffe0ff */
[----:B------:R-:W-:Y:S01]  /*5300*/  IMAD.SHL.U32 R0, R5, 0x4, RZ ;  /* 0x0000000405007824 */ /* 0x000fe200078e00ff */
[----:B------:R-:W-:-:S03]  /*5310*/  ISETP.NE.AND P1, PT, R3, R2, PT ;  /* 0x000000020300720c */ /* 0x000fc60003f25270 */
[--C-:B------:R-:W-:Y:S01]  /*5320*/  IMAD R2, R23, c[0x0][0x1d4], R0.reuse ;  /* 0x0000750017027a24 */ /* 0x100fe200078e0200 */
[----:B------:R-:W-:Y:S01]  /*5330*/  ISETP.NE.OR P0, PT, RZ, c[0x0][0x1ec], P1 ;  /* 0x00007b00ff007a0c */ /* 0x000fe20000f05670 */
[----:B------:R-:W-:-:S03]  /*5340*/  IMAD R50, R7, c[0x0][0x1d4], R0 ;  /* 0x0000750007327a24 */ /* 0x000fc600078e0200 */
[----:B0-----:R-:W-:Y:S02]  /*5350*/  SHF.R.S32.HI R4, RZ, 0x1f, R2 ;  /* 0x0000001fff047819 */ /* 0x001fe40000011402 */
[----:B------:R-:W-:-:S07]  /*5360*/  SHF.R.S32.HI R53, RZ, 0x1f, R50 ;  /* 0x0000001fff357819 */ /* 0x000fce0000011432 */
[----:B------:R-:W-:Y:S05]  /*5370*/  @P0 BRA `(.L_x_1236) ;  /* 0x000000a000000947 */ /* 0x000fea0003800000 */
[----:B------:R-:W-:Y:S01]  /*5380*/  ISETP.NE.U32.AND P0, PT, RZ, c[0x0][0x190], PT ;  /* 0x00006400ff007a0c */ /* 0x000fe20003f05070 */
[----:B------:R-:W-:Y:S01]  /*5390*/  CS2R R10, SRZ ;  /* 0x00000000000a7805 */ /* 0x000fe2000001ff00 */
[----:B------:R-:W-:Y:S02]  /*53a0*/  CS2R R8, SRZ ;  /* 0x0000000000087805 */ /* 0x000fe4000001ff00 */
[----:B------:R-:W-:-:S13]  /*53b0*/  ISETP.NE.AND.EX P0, PT, RZ, c[0x0][0x194], PT, P0 ;  /* 0x00006500ff007a0c */ /* 0x000fda0003f05300 */
[----:B------:R-:W-:Y:S05]  /*53c0*/  @!P0 BRA `(.L_x_1237) ;  /* 0x0000004000008947 */ /* 0x000fea0003800000 */
[----:B------:R-:W-:Y:S01]  /*53d0*/  MOV R9, 0x4 ;  /* 0x0000000400097802 */ /* 0x000fe20000000f00 */
[----:B------:R-:W-:-:S04]  /*53e0*/  IMAD R8, R18, 0x40, R0 ;  /* 0x0000004012087824 */ /* 0x000fc800078e0200 */
[----:B------:R-:W-:-:S06]  /*53f0*/  IMAD.WIDE R8, R8, R9, c[0x0][0x190] ;  /* 0x0000640008087625 */ /* 0x000fcc00078e0209 */
[----:B------:R-:W5:Y:S02]  /*5400*/  LDG.E.128 R8, [R8.64] ;  /* 0x0000002408087981 */ /* 0x000f64000c1e1d00 */
.L_x_1237:
[----:B-----5:R0:W-:Y:S02]  /*5410*/  STS.128 [R5.X16+0x140], R8 ;  /* 0x0001400805007388 */ /* 0x0201e4000000cc00 */
.L_x_1236:
[----:B------:R-:W-:Y:S05]  /*5420*/  BSYNC B0 ;  /* 0x0000000000007941 */ /* 0x000fea0003800000 */
.L_x_1235:
[----:B------:R-:W-:Y:S01]  /*5430*/  IMAD.IADD R32, R3, 0x1, R216 ;  /* 0x0000000103207824 */ /* 0x000fe200078e02d8 */
[----:B------:R-:W-:Y:S01]  /*5440*/  IMNMX R22, R25, c[0x0][0x1d4], PT ;  /* 0x0000750019167a17 */ /* 0x000fe20003800200 */
[----:B------:R-:W-:Y:S01]  /*5450*/  BAR.SYNC.DEFER_BLOCKING 0x0 ;  /* 0x0000000000007b1d */ /* 0x000fe20000010000 */
[----:B------:R-:W-:Y:S02]  /*5460*/  HFMA2.MMA R14, -RZ, RZ, 0, 0 ;  /* 0x00000000ff0e7435 */ /* 0x000fe400000001ff */
[----:B------:R-:W-:-:S03]  /*5470*/  SHF.L.U32 R21, R32, 0x6, RZ ;  /* 0x0000000620157819 */ /* 0x000fc600000006ff */
[----:B------:R-:W-:Y:S01]  /*5480*/  BSSY B0, `(.L_x_1238) ;  /* 0x0000083000007945 */ /* 0x000fe20003800000 */
[----:B------:R-:W-:Y:S02]  /*5490*/  SHF.R.S32.HI R29, RZ, 0x1f, R21 ;  /* 0x0000001fff1d7819 */ /* 0x000fe40000011415 */
[----:B------:R-:W-:-:S04]  /*54a0*/  IADD3 R7, P0, R2, R21, RZ ;  /* 0x0000001502077210 */ /* 0x000fc80007f1e0ff */
[----:B------:R-:W-:Y:S01]  /*54b0*/  LEA R6, P3, R7, c[0x0][0x1a0], 0x2 ;  /* 0x0000680007067a11 */ /* 0x000fe200078610ff */
[----:B------:R-:W-:Y:S01]  /*54c0*/  IMAD.X R12, R4, 0x1, R29, P0 ;  /* 0x00000001040c7824 */ /* 0x000fe200000e061d */
[----:B------:R-:W-:-:S04]  /*54d0*/  ISETP.GE.AND P0, PT, R32, R22, PT ;  /* 0x000000162000720c */ /* 0x000fc80003f06270 */
[----:B------:R-:W-:Y:S02]  /*54e0*/  LEA.HI.X R7, R7, c[0x0][0x1a4], R12, 0x2, P3 ;  /* 0x0000690007077a11 */ /* 0x000fe400018f140c */
[----:B-1----:R-:W-:-:S07]  /*54f0*/  CS2R R12, SRZ ;  /* 0x00000000000c7805 */ /* 0x002fce000001ff00 */
        /* <DEDUP_REMOVED lines=17> */
[----:B------:R-:W-:-:S04]  /*5610*/  IADD3 R21, P0, R50, R21, RZ ;  /* 0x0000001532157210 */ /* 0x000fc80007f1e0ff */
[----:B------:R-:W-:Y:S02]  /*5620*/  IADD3.X R14, R53, R29, RZ, P0, !PT ;  /* 0x0000001d350e7210 */ /* 0x000fe400007fe4ff */
[----:B------:R-:W-:-:S04]  /*5630*/  LEA R12, P0, R21, c[0x0][0x1a0], 0x2 ;  /* 0x00006800150c7a11 */ /* 0x000fc800078010ff */
[----:B------:R-:W-:Y:S02]  /*5640*/  LEA.HI.X R13, R21, c[0x0][0x1a4], R14, 0x2, P0 ;  /* 0x00006900150d7a11 */ /* 0x000fe400000f140e */
[----:B------:R1:W2:Y:S04]  /*5650*/  LDS R21, [R3.X4+0x240] ;  /* 0x0002400003157984 */ /* 0x0002a80000004800 */
[----:B------:R-:W5:Y:S01]  /*5660*/  LDG.E.128 R12, [R12.64] ;  /* 0x000000240c0c7981 */ /* 0x000f62000c1e1d00 */
        /* <DEDUP_REMOVED lines=16> */
.L_x_1242:
[C---:B-12--5:R-:W-:Y:S01]  /*5770*/  FFMA.FTZ R12, R21.reuse, R12, RZ ;  /* 0x0000000c150c7223 */ /* 0x066fe200000100ff */
[----:B------:R-:W-:Y:S01]  /*5780*/  IADD3 R27, R32, 0x10, RZ ;  /* 0x00000010201b7810 */ /* 0x000fe20007ffe0ff */
[C---:B------:R-:W-:Y:S02]  /*5790*/  FFMA.FTZ R13, R21.reuse, R13, RZ ;  /* 0x0000000d150d7223 */ /* 0x040fe400000100ff */
[C---:B------:R-:W-:Y:S02]  /*57a0*/  FFMA.FTZ R14, R21.reuse, R14, RZ ;  /* 0x0000000e150e7223 */ /* 0x040fe400000100ff */
[----:B------:R-:W-:Y:S02]  /*57b0*/  FFMA.FTZ R15, R21, R15, RZ ;  /* 0x0000000f150f7223 */ /* 0x000fe400000100ff */
.L_x_1241:
[----:B------:R-:W-:Y:S05]  /*57c0*/  BSYNC B1 ;  /* 0x0000000000017941 */ /* 0x000fea0003800000 */
.L_x_1240:
[----:B------:R-:W-:-:S13]  /*57d0*/  LOP3.LUT P0, RZ, R20, 0xfffffff0, RZ, 0xc0, !PT ;  /* 0xfffffff014ff7812 */ /* 0x000fda000780c0ff */
[----:B------:R-:W-:Y:S05]  /*57e0*/  @!P0 BRA `(.L_x_1239) ;  /* 0x000004c000008947 */ /* 0x000fea0003800000 */
[C---:B------:R-:W-:Y:S01]  /*57f0*/  IMAD.SHL.U32 R21, R27.reuse, 0x40, RZ ;  /* 0x000000401b157824 */ /* 0x040fe200078e00ff */
[----:B------:R-:W-:Y:S01]  /*5800*/  LEA R29, R27, 0x40, 0x2 ;  /* 0x000000401b1d7811 */ /* 0x000fe200078e10ff */
[----:B------:R-:W-:Y:S02]  /*5810*/  ULDC UR4, c[0x0][0x1ec] ;  /* 0x00007b0000047ab9 */ /* 0x000fe40000000800 */
[----:B------:R-:W-:Y:S01]  /*5820*/  UISETP.NE.AND UP0, UPT, URZ, UR4, UPT ;  /* 0x000000043f00728c */ /* 0x000fe2000bf05270 */
[----:B------:R-:W-:Y:S01]  /*5830*/  SHF.R.S32.HI R33, RZ, 0x1f, R21 ;  /* 0x0000001fff217819 */ /* 0x000fe20000011415 */
[----:B------:R-:W-:Y:S01]  /*5840*/  IMAD R29, R216, -0x4, R29 ;  /* 0xfffffffcd81d7824 */ /* 0x000fe200078e021d */
[-C--:B------:R-:W-:Y:S02]  /*5850*/  IADD3 R49, P3, R2, R21.reuse, RZ ;  /* 0x0000001502317210 */ /* 0x080fe40007f7e0ff */
[----:B------:R-:W-:Y:S02]  /*5860*/  IADD3 R51, P0, R50, R21, RZ ;  /* 0x0000001532337210 */ /* 0x000fe40007f1e0ff */
[----:B------:R-:W-:Y:S01]  /*5870*/  PLOP3.LUT P2, PT, PT, PT, UP0, 0x80, 0x0 ;  /* 0x000000000000781c */ /* 0x000fe20003f4f008 */
[----:B------:R-:W-:Y:S01]  /*5880*/  IMAD.X R20, R4, 0x1, R33, P3 ;  /* 0x0000000104147824 */ /* 0x000fe200018e0621 */
[----:B------:R-:W-:-:S02]  /*5890*/  IADD3.X R28, R53, R33, RZ, P0, !PT ;  /* 0x00000021351c7210 */ /* 0x000fc400007fe4ff */
[----:B------:R-:W-:Y:S02]  /*58a0*/  LEA R48, P0, R51, c[0x0][0x1a0], 0x2 ;  /* 0x0000680033307a11 */ /* 0x000fe400078010ff */
[----:B------:R-:W-:Y:S02]  /*58b0*/  LEA R34, P3, R49, c[0x0][0x1a0], 0x2 ;  /* 0x0000680031227a11 */ /* 0x000fe400078610ff */
[----:B------:R-:W-:Y:S02]  /*58c0*/  LEA.HI.X R51, R51, c[0x0][0x1a4], R28, 0x2, P0 ;  /* 0x0000690033337a11 */ /* 0x000fe400000f141c */
[----:B------:R-:W-:Y:S02]  /*58d0*/  LEA.HI.X R49, R49, c[0x0][0x1a4], R20, 0x2, P3 ;  /* 0x0000690031317a11 */ /* 0x000fe400018f1414 */
[----:B------:R-:W-:Y:S02]  /*58e0*/  IADD3 R35, R21, 0x400, RZ ;  /* 0x0000040015237810 */ /* 0x000fe40007ffe0ff */
[----:B------:R-:W-:-:S02]  /*58f0*/  IADD3 R33, R29, 0x240, RZ ;  /* 0x000002401d217810 */ /* 0x000fc40007ffe0ff */
.L_x_1245:
[----:B------:R-:W-:Y:S02]  /*5900*/  SHF.R.S32.HI R52, RZ, 0x1f, R35 ;  /* 0x0000001fff347819 */ /* 0x000fe40000011423 */
[----:B------:R-:W-:-:S02]  /*5910*/  IADD3 R20, P0, R50, R35, RZ ;  /* 0x0000002332147210 */ /* 0x000fc40007f1e0ff */
[----:B------:R-:W-:Y:S02]  /*5920*/  ISETP.NE.AND P3, PT, R26, RZ, PT ;  /* 0x000000ff1a00720c */ /* 0x000fe40003f65270 */
[----:B------:R-:W-:Y:S02]  /*5930*/  IADD3.X R21, R53, R52, RZ, P0, !PT ;  /* 0x0000003435157210 */ /* 0x000fe400007fe4ff */
[----:B------:R-:W-:-:S04]  /*5940*/  LEA R28, P0, R20, c[0x0][0x1a0], 0x2 ;  /* 0x00006800141c7a11 */ /* 0x000fc800078010ff */
[----:B------:R-:W-:Y:S01]  /*5950*/  LEA.HI.X R29, R20, c[0x0][0x1a4], R21, 0x2, P0 ;  /* 0x00006900141d7a11 */ /* 0x000fe200000f1415 */
[----:B------:R-:W-:Y:S01]  /*5960*/  IMAD.MOV.U32 R20, RZ, RZ, R48 ;  /* 0x000000ffff147224 */ /* 0x000fe200078e0030 */
[----:B------:R-:W-:-:S05]  /*5970*/  MOV R21, R51 ;  /* 0x0000003300157202 */ /* 0x000fca0000000f00 */
[----:B------:R1:W5:Y:S01]  /*5980*/  LDG.E.128 R36, [R20.64] ;  /* 0x0000002414247981 */ /* 0x000362000c1e1d00 */
[----:B------:R-:W-:Y:S05]  /*5990*/  @P2 BRA `(.L_x_1243) ;  /* 0x000000d000002947 */ /* 0x000fea0003800000 */
[----:B------:R-:W2:Y:S01]  /*59a0*/  @P3 LDG.E.128 R44, [R30.64] ;  /* 0x000000241e2c3981 */ /* 0x000ea2000c1e1d00 */
[----:B-1----:R-:W-:Y:S01]  /*59b0*/  IMAD.MOV.U32 R20, RZ, RZ, R34 ;  /* 0x000000ffff147224 */ /* 0x002fe200078e0022 */
[----:B------:R-:W-:Y:S02]  /*59c0*/  MOV R21, R49 ;  /* 0x0000003100157202 */ /* 0x000fe40000000f00 */
        /* <DEDUP_REMOVED lines=10> */
.L_x_1243:
[----:B------:R2:W5:Y:S04]  /*5a70*/  LDG.E.128 R40, [R28.64] ;  /* 0x000000241c287981 */ /* 0x000568000c1e1d00 */
[----:B-1----:R-:W1:Y:S02]  /*5a80*/  LDS R20, [R33+-0x40] ;  /* 0xffffc00021147984 */ /* 0x002e640000000800 */
[C---:B-1---5:R-:W-:Y:S02]  /*5a90*/  FFMA.FTZ R21, R20.reuse, R36, R12 ;  /* 0x0000002414157223 */ /* 0x062fe4000001000c */
[C---:B------:R-:W-:Y:S02]  /*5aa0*/  FFMA.FTZ R44, R20.reuse, R37, R13 ;  /* 0x00000025142c7223 */ /* 0x040fe4000001000d */
[----:B------:R-:W-:-:S02]  /*5ab0*/  FFMA.FTZ R45, R20, R38, R14 ;  /* 0x00000026142d7223 */ /* 0x000fc4000001000e */
[----:B------:R-:W-:Y:S01]  /*5ac0*/  FFMA.FTZ R20, R20, R39, R15 ;  /* 0x0000002714147223 */ /* 0x000fe2000001000f */
[----:B------:R-:W-:Y:S05]  /*5ad0*/  @P2 BRA `(.L_x_1244) ;  /* 0x000000f000002947 */ /* 0x000fea0003800000 */
[----:B--2---:R-:W2:Y:S01]  /*5ae0*/  @P3 LDG.E.128 R36, [R30.64] ;  /* 0x000000241e243981 */ /* 0x004ea2000c1e1d00 */
[----:B------:R-:W-:-:S03]  /*5af0*/  IADD3 R13, P0, R2, R35, RZ ;  /* 0x00000023020d7210 */ /* 0x000fc60007f1e0ff */
[----:B------:R-:W1:Y:S02]  /*5b00*/  LDS.128 R56, [R5.X16+0x140] ;  /* 0x0001400005387984 */ /* 0x000e64000000cc00 */
[----:B------:R-:W-:Y:S01]  /*5b10*/  IMAD.X R14, R4, 0x1, R52, P0 ;  /* 0x00000001040e7824 */ /* 0x000fe200000e0634 */
[----:B------:R-:W-:-:S04]  /*5b20*/  LEA R12, P0, R13, c[0x0][0x1a0], 0x2 ;  /* 0x000068000d0c7a11 */ /* 0x000fc800078010ff */
[----:B------:R-:W-:Y:S01]  /*5b30*/  LEA.HI.X R13, R13, c[0x0][0x1a4], R14, 0x2, P0 ;  /* 0x000069000d0d7a11 */ /* 0x000fe200000f140e */
[----:B-1----:R-:W-:Y:S02]  /*5b40*/  FADD.FTZ R40, R56, R40 ;  /* 0x0000002838287221 */ /* 0x002fe40000010000 */
        /* <DEDUP_REMOVED lines=8> */
.L_x_1244:
[----:B--2---:R2:W3:Y:S01]  /*5bd0*/  LDS R15, [R33] ;  /* 0x00000000210f7984 */ /* 0x0044e20000000800 */
[----:B------:R-:W-:Y:S02]  /*5be0*/  IADD3 R27, R27, 0x20, RZ ;  /* 0x000000201b1b7810 */ /* 0x000fe40007ffe0ff */
[----:B------:R-:W-:Y:S02]  /*5bf0*/  IADD3 R34, P4, R34, 0x2000, RZ ;  /* 0x0000200022227810 */ /* 0x000fe40007f9e0ff */
[----:B------:R-:W-:Y:S02]  /*5c00*/  ISETP.GE.AND P0, PT, R27, R22, PT ;  /* 0x000000161b00720c */ /* 0x000fe40003f06270 */
[----:B------:R-:W-:Y:S01]  /*5c10*/  IADD3 R48, P3, R48, 0x2000, RZ ;  /* 0x0000200030307810 */ /* 0x000fe20007f7e0ff */
[----:B------:R-:W-:Y:S01]  /*5c20*/  IMAD.X R49, RZ, RZ, R49, P4 ;  /* 0x000000ffff317224 */ /* 0x000fe200020e0631 */
[----:B------:R-:W-:Y:S02]  /*5c30*/  IADD3 R35, R35, 0x800, RZ ;  /* 0x0000080023237810 */ /* 0x000fe40007ffe0ff */
[----:B------:R-:W-:-:S02]  /*5c40*/  IADD3.X R51, RZ, R51, RZ, P3, !PT ;  /* 0x00000033ff337210 */ /* 0x000fc40001ffe4ff */
[----:B--2---:R-:W-:Y:S01]  /*5c50*/  IADD3 R33, R33, 0x80, RZ ;  /* 0x0000008021217810 */ /* 0x004fe20007ffe0ff */
[C---:B-1-3--:R-:W-:Y:S02]  /*5c60*/  FFMA.FTZ R12, R15.reuse, R40, R21 ;  /* 0x000000280f0c7223 */ /* 0x04afe40000010015 */
[C---:B------:R-:W-:Y:S02]  /*5c70*/  FFMA.FTZ R13, R15.reuse, R41, R44 ;  /* 0x000000290f0d7223 */ /* 0x040fe4000001002c */
[C---:B------:R-:W-:Y:S02]  /*5c80*/  FFMA.FTZ R14, R15.reuse, R42, R45 ;  /* 0x0000002a0f0e7223 */ /* 0x040fe4000001002d */
[----:B------:R-:W-:Y:S01]  /*5c90*/  FFMA.FTZ R15, R15, R43, R20 ;  /* 0x0000002b0f0f7223 */ /* 0x000fe20000010014 */
[----:B------:R-:W-:Y:S05]  /*5ca0*/  @!P0 BRA `(.L_x_1245) ;  /* 0xfffffc5000008947 */ /* 0x000fea000383ffff */
.L_x_1239:
[----:B------:R-:W-:Y:S05]  /*5cb0*/  BSYNC B0 ;  /* 0x0000000000007941 */ /* 0x000fea0003800000 */
.L_x_1238:
        /* <DEDUP_REMOVED lines=24> */
[----:B------:R-:W-:Y:S01]  /*5e40*/  IMAD R31, R20, R27, RZ ;  /* 0x0000001b141f7224 */ /* 0x000fe200078e02ff */
[----:B------:R-:W-:-:S10]  /*5e50*/  HFMA2.MMA R20, -RZ, RZ, 0, 0 ;  /* 0x00000000ff147435 */ /* 0x000fd400000001ff */
        /* <DEDUP_REMOVED lines=34> */
.L_x_1252:
[C---:B-12--5:R-:W-:Y:S02]  /*6080*/  FFMA.FTZ R12, R22.reuse, R36, R12 ;  /* 0x00000024160c7223 */ /* 0x066fe4000001000c */
[C---:B------:R-:W-:Y:S02]  /*6090*/  FFMA.FTZ R13, R22.reuse, R37, R13 ;  /* 0x00000025160d7223 */ /* 0x040fe4000001000d */
[C---:B------:R-:W-:Y:S02]  /*60a0*/  FFMA.FTZ R14, R22.reuse, R38, R14 ;  /* 0x00000026160e7223 */ /* 0x040fe4000001000e */
[----:B------:R-:W-:Y:S02]  /*60b0*/  FFMA.FTZ R15, R22, R39, R15 ;  /* 0x00000027160f7223 */ /* 0x000fe4000001000f */
.L_x_1251:
[----:B------:R-:W-:Y:S05]  /*60c0*/  BSYNC B2 ;  /* 0x0000000000027941 */ /* 0x000fea0003800000 */
.L_x_1250:
[----:B------:R-:W-:Y:S02]  /*60d0*/  IADD3 R32, R32, 0x10, RZ ;  /* 0x0000001020207810 */ /* 0x000fe40007ffe0ff */
.L_x_1249:
[----:B------:R-:W-:Y:S05]  /*60e0*/  BSYNC B1 ;  /* 0x0000000000017941 */ /* 0x000fea0003800000 */
.L_x_1248:
[----:B------:R-:W-:-:S13]  /*60f0*/  LOP3.LUT P0, RZ, R16, 0xfffffff0, RZ, 0xc0, !PT ;  /* 0xfffffff010ff7812 */ /* 0x000fda000780c0ff */
[----:B------:R-:W-:Y:S05]  /*6100*/  @!P0 BRA `(.L_x_1247) ;  /* 0x000007a000008947 */ /* 0x000fea0003800000 */
[----:B------:R-:W-:Y:S01]  /*6110*/  IMAD.SHL.U32 R27, R216, 0x4, RZ ;  /* 0x00000004d81b7824 */ /* 0x000fe200078e00ff */
[----:B------:R-:W-:Y:S01]  /*6120*/  HFMA2.MMA R16, -RZ, RZ, 0, 0 ;  /* 0x00000000ff107435 */ /* 0x000fe200000001ff */
[C---:B------:R-:W-:Y:S02]  /*6130*/  LEA R48, R32.reuse, 0x400, 0x6 ;  /* 0x0000040020307811 */ /* 0x040fe400078e30ff */
[----:B------:R-:W-:-:S05]  /*6140*/  IMAD R27, R32, 0x4, -R27 ;  /* 0x00000004201b7824 */ /* 0x000fca00078e0a1b */
.L_x_1259:
        /* <DEDUP_REMOVED lines=54> */
.L_x_1255:
[C---:B-12--5:R-:W-:Y:S02]  /*64b0*/  FFMA.FTZ R12, R22.reuse, R36, R12 ;  /* 0x00000024160c7223 */ /* 0x066fe4000001000c */
[C---:B------:R-:W-:Y:S02]  /*64c0*/  FFMA.FTZ R13, R22.reuse, R37, R13 ;  /* 0x00000025160d7223 */ /* 0x040fe4000001000d */
[C---:B------:R-:W-:Y:S02]  /*64d0*/  FFMA.FTZ R14, R22.reuse, R38, R14 ;  /* 0x00000026160e7223 */ /* 0x040fe4000001000e */
[----:B------:R-:W-:Y:S02]  /*64e0*/  FFMA.FTZ R15, R22, R39, R15 ;  /* 0x00000027160f7223 */ /* 0x000fe4000001000f */
.L_x_1254:
[----:B------:R-:W-:Y:S05]  /*64f0*/  BSYNC B1 ;  /* 0x0000000000017941 */ /* 0x000fea0003800000 */
.L_x_1253:
        /* <DEDUP_REMOVED lines=49> */
.L_x_1258:
[C---:B-12--5:R-:W-:Y:S02]  /*6810*/  FFMA.FTZ R12, R22.reuse, R36, R12 ;  /* 0x00000024160c7223 */ /* 0x066fe4000001000c */
[C---:B------:R-:W-:Y:S02]  /*6820*/  FFMA.FTZ R13, R22.reuse, R37, R13 ;  /* 0x00000025160d7223 */ /* 0x040fe4000001000d */
[C---:B------:R-:W-:Y:S02]  /*6830*/  FFMA.FTZ R14, R22.reuse, R38, R14 ;  /* 0x00000026160e7223 */ /* 0x040fe4000001000e */
[----:B------:R-:W-:Y:S02]  /*6840*/  FFMA.FTZ R15, R22, R39, R15 ;  /* 0x00000027160f7223 */ /* 0x000fe4000001000f */
.L_x_1257:
[----:B------:R-:W-:Y:S05]  /*6850*/  BSYNC B1 ;  /* 0x0000000000017941 */ /* 0x000fea0003800000 */
.L_x_1256:
[----:B------:R-:W-:Y:S02]  /*6860*/  IADD3 R32, R32, 0x20, RZ ;  /* 0x0000002020207810 */ /* 0x000fe40007ffe0ff */
[----:B------:R-:W-:Y:S02]  /*6870*/  IADD3 R16, R16, 0x80, RZ ;  /* 0x0000008010107810 */ /* 0x000fe40007ffe0ff */
[----:B------:R-:W-:-:S02]  /*6880*/  ISETP.GE.AND P0, PT, R32, R25, PT ;  /* 0x000000192000720c */ /* 0x000fc40003f06270 */
[----:B------:R-:W-:-:S11]  /*6890*/  IADD3 R48, R48, 0x800, RZ ;  /* 0x0000080030307810 */ /* 0x000fd60007ffe0ff */
[----:B------:R-:W-:Y:S05]  /*68a0*/  @!P0 BRA `(.L_x_1259) ;  /* 0xfffff8a000008947 */ /* 0x000fea000383ffff */
.L_x_1247:
[----:B------:R-:W-:Y:S05]  /*68b0*/  BSYNC B0 ;  /* 0x0000000000007941 */ /* 0x000fea0003800000 */
.L_x_1246:
[----:B------:R-:W-:Y:S01]  /*68c0*/  BSSY B0, `(.L_x_1260) ;  /* 0x0000025000007945 */ /* 0x000fe20003800000 */
[----:B------:R-:W-:Y:S05]  /*68d0*/  @P1 BRA `(.L_x_1261) ;  /* 0x0000023000001947 */ /* 0x000fea0003800000 */
[----:B0-----:R-:W-:-:S05]  /*68e0*/  IMAD.SHL.U32 R5, R25, 0x40, RZ ;  /* 0x0000004019057824 */ /* 0x001fca00078e00ff */
[----:B------:R-:W-:-:S04]  /*68f0*/  IADD3 R7, P0, R2, R5, RZ ;  /* 0x0000000502077210 */ /* 0x000fc80007f1e0ff */
[----:B------:R-:W-:Y:S02]  /*6900*/  LEA.HI.X.SX32 R16, R5, R4, 0x1, P0 ;  /* 0x0000000405107211 */ /* 0x000fe400000f0eff */
[----:B------:R-:W-:-:S04]  /*6910*/  LEA R6, P0, R7, c[0x0][0x1a0], 0x2 ;  /* 0x0000680007067a11 */ /* 0x000fc800078010ff */
[----:B------:R-:W-:-:S05]  /*6920*/  LEA.HI.X R7, R7, c[0x0][0x1a4], R16, 0x2, P0 ;  /* 0x0000690007077a11 */ /* 0x000fca00000f1410 */
[----:B------:R0:W5:Y:S01]  /*6930*/  LDG.E.128 R28, [R6.64] ;  /* 0x00000024061c7981 */ /* 0x000162000c1e1d00 */
[----:B------:R-:W-:Y:S01]  /*6940*/  IADD3 R25, R25, -R216, RZ ;  /* 0x800000d819197210 */ /* 0x000fe20007ffe0ff */
[----:B------:R-:W-:Y:S05]  /*6950*/  BSSY B1, `(.L_x_1262) ;  /* 0x0000017000017945 */ /* 0x000fea0003800000 */
[----:B------:R-:W1:Y:S01]  /*6960*/  LDS R25, [R25.X4+0x240] ;  /* 0x0002400019197984 */ /* 0x000e620000004800 */
[----:B------:R-:W-:Y:S05]  /*6970*/  @P2 BRA `(.L_x_1263) ;  /* 0x0000014000002947 */ /* 0x000fea0003800000 */
[----:B------:R-:W-:-:S13]  /*6980*/  ISETP.NE.AND P3, PT, R26, RZ, PT ;  /* 0x000000ff1a00720c */ /* 0x000fda0003f65270 */
[----:B------:R-:W-:Y:S02]  /*6990*/  @P3 IMAD R17, R17, c[0x0][0x1d8], R18 ;  /* 0x0000760011113a24 */ /* 0x000fe400078e0212 */
[----:B0-----:R-:W-:-:S03]  /*69a0*/  @P3 IMAD.MOV.U32 R7, RZ, RZ, 0x4 ;  /* 0x00000004ff073424 */ /* 0x001fc600078e00ff */
[----:B------:R-:W-:-:S05]  /*69b0*/  @P3 LEA R6, R17, R0, 0x6 ;  /* 0x0000000011063211 */ /* 0x000fca00078e30ff */
[----:B------:R-:W-:-:S05]  /*69c0*/  @P3 IMAD.WIDE R6, R6, R7, c[0x0][0x238] ;  /* 0x00008e0006063625 */ /* 0x000fca00078e0207 */
[----:B------:R-:W2:Y:S01]  /*69d0*/  @P3 LDG.E.128 R32, [R6.64] ;  /* 0x0000002406203981 */ /* 0x000ea2000c1e1d00 */
        /* <DEDUP_REMOVED lines=14> */
.L_x_1263:
[----:B------:R-:W-:Y:S05]  /*6ac0*/  BSYNC B1 ;  /* 0x0000000000017941 */ /* 0x000fea0003800000 */
.L_x_1262:
[C---:B-1---5:R-:W-:Y:S02]  /*6ad0*/  FFMA.FTZ R12, R25.reuse, R28, R12 ;  /* 0x0000001c190c7223 */ /* 0x062fe4000001000c */
[C---:B------:R-:W-:Y:S02]  /*6ae0*/  FFMA.FTZ R13, R25.reuse, R29, R13 ;  /* 0x0000001d190d7223 */ /* 0x040fe4000001000d */
[C---:B------:R-:W-:Y:S02]  /*6af0*/  FFMA.FTZ R14, R25.reuse, R30, R14 ;  /* 0x0000001e190e7223 */ /* 0x040fe4000001000e */
[----:B------:R-:W-:Y:S02]  /*6b00*/  FFMA.FTZ R15, R25, R31, R15 ;  /* 0x0000001f190f7223 */ /* 0x000fe4000001000f */
.L_x_1261:
[----:B------:R-:W-:Y:S05]  /*6b10*/  BSYNC B0 ;  /* 0x0000000000007941 */ /* 0x000fea0003800000 */
.L_x_1260:
        /* <DEDUP_REMOVED lines=24> */
[----:B------:R-:W0:Y:S02]  /*6ca0*/  @!P2 LDS.128 R4, [R3.X4+0x240] ;  /* 0x000240000304a984 */ /* 0x000e240000004c00 */
[----:B0-----:R-:W-:-:S02]  /*6cb0*/  @!P2 FADD.FTZ R12, R12, R4 ;  /* 0x000000040c0ca221 */ /* 0x001fc40000010000 */
[----:B------:R-:W-:Y:S02]  /*6cc0*/  @!P2 FADD.FTZ R13, R13, R5 ;  /* 0x000000050d0da221 */ /* 0x000fe40000010000 */
[----:B------:R-:W-:Y:S02]  /*6cd0*/  @!P2 FADD.FTZ R14, R14, R6 ;  /* 0x000000060e0ea221 */ /* 0x000fe40000010000 */
[----:B------:R-:W-:Y:S01]  /*6ce0*/  @!P2 FADD.FTZ R15, R15, R7 ;  /* 0x000000070f0fa221 */ /* 0x000fe20000010000 */
[----:B------:R-:W-:Y:S06]  /*6cf0*/  BAR.SYNC.DEFER_BLOCKING 0x0 ;  /* 0x0000000000007b1d */ /* 0x000fec0000010000 */
        /* <DEDUP_REMOVED lines=12> */
[----:B------:R0:W1:Y:S04]  /*6dc0*/  @!P1 LDS.128 R4, [R3.X4+0x240] ;  /* 0x0002400003049984 */ /* 0x0000680000004c00 */
[----:B------:R-:W-:Y:S06]  /*6dd0*/  BAR.SYNC.DEFER_BLOCKING 0x0 ;  /* 0x0000000000007b1d */ /* 0x000fec0000010000 */
[----:B------:R-:W-:Y:S05]  /*6de0*/  @P0 EXIT ;  /* 0x000000000000094d */ /* 0x000fea0003800000 */
[----:B0-----:R-:W-:Y:S02]  /*6df0*/  IMAD.MOV.U32 R2, RZ, RZ, c[0x0][0x258] ;  /* 0x00009600ff027624 */ /* 0x001fe400078e00ff */
[----:B-1----:R-:W-:-:S02]  /*6e00*/  @!P1 FADD.FTZ R12, R12, R4 ;  /* 0x000000040c0c9221 */ /* 0x002fc40000010000 */
        /* <DEDUP_REMOVED lines=9> */
[----:B0-----:R-:W-:Y:S01]  /*6ea0*/  MOV R2, c[0x0][0x250] ;  /* 0x0000940000027a02 */ /* 0x001fe20000000f00 */
        /* <DEDUP_REMOVED lines=20> */
[----:B0-----:R-:W-:-:S04]  /*6ff0*/  PRMT R5, R15, 0x8880, RZ ;  /* 0x000088800f057816 */ /* 0x001fc800000000ff */
[----:B------:R-:W-:Y:S02]  /*7000*/  PRMT R4, R5, 0x7710, RZ ;  /* 0x0000771005047816 */ /* 0x000fe400000000ff */
[----:B------:R-:W-:Y:S02]  /*7010*/  PRMT R5, R0, 0x7054, R3 ;  /* 0x0000705400057816 */ /* 0x000fe40000000003 */
[----:B------:R-:W-:Y:S02]  /*7020*/  LEA.HI.X.SX32 R3, R23, c[0x0][0x164], 0x1, P0 ;  /* 0x0000590017037a11 */ /* 0x000fe400000f0eff */
[----:B------:R-:W-:-:S05]  /*7030*/  PRMT R5, R4, 0x654, R5 ;  /* 0x0000065404057816 */ /* 0x000fca0000000005 */
[----:B------:R-:W-:Y:S01]  /*7040*/  STG.E [R2.64], R5 ;  /* 0x0000000502007986 */ /* 0x000fe2000c101924 */
[----:B------:R-:W-:Y:S05]  /*7050*/  EXIT ;  /* 0x000000000000794d */ /* 0x000fea0003800000 */
.L_x_1167:
[----:B------:R-:W-:Y:S01]  /*7060*/  HFMA2.MMA R0, -RZ, RZ, 0, 1.847743988037109375e-06 ;  /* 0x0000001fff007435 */ /* 0x000fe200000001ff */
[----:B------:R-:W-:Y:S01]  /*7070*/  IMAD.MOV.U32 R3, RZ, RZ, 0x10 ;  /* 0x00000010ff037424 */ /* 0x000fe200078e00ff */
[----:B0-----:R-:W-:Y:S01]  /*7080*/  MOV R4, 0x70b0 ;  /* 0x000070b000047802 */ /* 0x001fe20000000f00 */
[----:B------:R-:W-:-:S03]  /*7090*/  IMAD.MOV.U32 R7, RZ, RZ, -0x1 ;  /* 0xffffffffff077424 */ /* 0x000fc600078e00ff */
[----:B---3--:R-:W-:Y:S05]  /*70a0*/  CALL.REL.NOINC `($__internal_9_$__cuda_sm70_shflsync_bfly_p) ;  /* 0x000001b000007944 */ /* 0x008fea0003c00000 */
[----:B01----:R-:W-:Y:S05]  /*70b0*/  BRA `(.L_x_1264) ;  /* 0xffffa5d000007947 */ /* 0x003fea000383ffff */
.L_x_1168:
[----:B------:R-:W-:Y:S01]  /*70c0*/  HFMA2.MMA R0, -RZ, RZ, 0, 1.847743988037109375e-06 ;  /* 0x0000001fff007435 */ /* 0x000fe200000001ff */
[----:B-1----:R-:W-:Y:S01]  /*70d0*/  MOV R6, R9 ;  /* 0x0000000900067202 */ /* 0x002fe20000000f00 */
[----:B------:R-:W-:Y:S01]  /*70e0*/  IMAD.MOV.U32 R3, RZ, RZ, 0x8 ;  /* 0x00000008ff037424 */ /* 0x000fe200078e00ff */
[----:B0-----:R-:W-:Y:S01]  /*70f0*/  MOV R4, 0x7120 ;  /* 0x0000712000047802 */ /* 0x001fe20000000f00 */
[----:B------:R-:W-:Y:S02]  /*7100*/  IMAD.MOV.U32 R7, RZ, RZ, -0x1 ;  /* 0xffffffffff077424 */ /* 0x000fe400078e00ff */
[----:B---3--:R-:W-:Y:S05]  /*7110*/  CALL.REL.NOINC `($__internal_9_$__cuda_sm70_shflsync_bfly_p) ;  /* 0x0000014000007944 */ /* 0x008fea0003c00000 */
[----:B01----:R-:W-:Y:S01]  /*7120*/  FADD.FTZ R6, R9, R0 ;  /* 0x0000000009067221 */ /* 0x003fe20000010000 */
[----:B------:R-:W-:Y:S01]  /*7130*/  MOV R3, 0x4 ;  /* 0x0000000400037802 */ /* 0x000fe20000000f00 */
[----:B------:R-:W-:Y:S01]  /*7140*/  IMAD.MOV.U32 R0, RZ, RZ, 0x1f ;  /* 0x0000001fff007424 */ /* 0x000fe200078e00ff */
[----:B------:R-:W-:-:S02]  /*7150*/  MOV R7, 0xffffffff ;  /* 0xffffffff00077802 */ /* 0x000fc40000000f00 */
[----:B------:R-:W-:Y:S02]  /*7160*/  MOV R4, 0x7180 ;  /* 0x0000718000047802 */ /* 0x000fe40000000f00 */
[----:B------:R-:W-:Y:S05]  /*7170*/  CALL.REL.NOINC `($__internal_9_$__cuda_sm70_shflsync_bfly_p) ;  /* 0x000000e000007944 */ /* 0x000fea0003c00000 */
[----:B01----:R-:W-:Y:S01]  /*7180*/  FADD.FTZ R6, R6, R0 ;  /* 0x0000000006067221 */ /* 0x003fe20000010000 */
[----:B------:R-:W-:Y:S01]  /*7190*/  HFMA2.MMA R0, -RZ, RZ, 0, 1.847743988037109375e-06 ;  /* 0x0000001fff007435 */ /* 0x000fe200000001ff */
[----:B------:R-:W-:Y:S01]  /*71a0*/  IMAD.MOV.U32 R3, RZ, RZ, 0x2 ;  /* 0x00000002ff037424 */ /* 0x000fe200078e00ff */
[----:B------:R-:W-:Y:S01]  /*71b0*/  MOV R4, 0x71e0 ;  /* 0x000071e000047802 */ /* 0x000fe20000000f00 */
[----:B------:R-:W-:-:S03]  /*71c0*/  IMAD.MOV.U32 R7, RZ, RZ, -0x1 ;  /* 0xffffffffff077424 */ /* 0x000fc600078e00ff */
[----:B------:R-:W-:Y:S05]  /*71d0*/  CALL.REL.NOINC `($__internal_9_$__cuda_sm70_shflsync_bfly_p) ;  /* 0x0000008000007944 */ /* 0x000fea0003c00000 */
[----:B01----:R-:W-:Y:S01]  /*71e0*/  FADD.FTZ R6, R6, R0 ;  /* 0x0000000006067221 */ /* 0x003fe20000010000 */
[----:B------:R-:W-:Y:S01]  /*71f0*/  MOV R3, 0x1 ;  /* 0x0000000100037802 */ /* 0x000fe20000000f00 */
[----:B------:R-:W-:Y:S01]  /*7200*/  IMAD.MOV.U32 R0, RZ, RZ, 0x1f ;  /* 0x0000001fff007424 */ /* 0x000fe200078e00ff */
[----:B------:R-:W-:Y:S02]  /*7210*/  MOV R7, 0xffffffff ;  /* 0xffffffff00077802 */ /* 0x000fe40000000f00 */
[----:B------:R-:W-:Y:S02]  /*7220*/  MOV R4, 0x7240 ;  /* 0x0000724000047802 */ /* 0x000fe40000000f00 */
[----:B------:R-:W-:Y:S05]  /*7230*/  CALL.REL.NOINC `($__internal_9_$__cuda_sm70_shflsync_bfly_p) ;  /* 0x0000002000007944 */ /* 0x000fea0003c00000 */
[----:B-1----:R-:W-:Y:S01]  /*7240*/  IMAD.MOV.U32 R5, RZ, RZ, R0 ;  /* 0x000000ffff057224 */ /* 0x002fe200078e0000 */
[----:B0-----:R-:W-:Y:S05]  /*7250*/  BRA `(.L_x_1265) ;  /* 0xffffa4c000007947 */ /* 0x001fea000383ffff */
        .weak           $__internal_9_$__cuda_sm70_shflsync_bfly_p
        .type           $__internal_9_$__cuda_sm70_shflsync_bfly_p,@function
        .size           $__internal_9_$__cuda_sm70_shflsync_bfly_p,(.L_x_2432 - $__internal_9_$__cuda_sm70_shflsync_bfly_p)
$__internal_9_$__cuda_sm70_shflsync_bfly_p:
[----:B------:R-:W-:Y:S01]  /*7260*/  HFMA2.MMA R5, -RZ, RZ, 0, 0 ;  /* 0x00000000ff057435 */ /* 0x000fe200000001ff */
[----:B------:R-:W-:Y:S04]  /*7270*/  WARPSYNC R7 ;  /* 0x0000000700007348 */ /* 0x000fe80003800000 */
[----:B------:R0:W1:Y:S01]  /*7280*/  SHFL.BFLY PT, R0, R6, R3, R0 ;  /* 0x0c00000306007389 */ /* 0x00006200000e0000 */
[----:B------:R-:W-:Y:S05]  /*7290*/  RET.REL.NODEC R4 `(_ZN4mmha33masked_multihead_attention_kernelIfLi64ELi64ELi1ELi16ELi256ELb1ELb0EEEv26Multihead_attention_paramsIT_XT5_EE) ;  /* 0xffff8d6004007950 */ /* 0x000fea0003c3ffff */
.L_x_1266:
        /* <DEDUP_REMOVED lines=14> */
.L_x_2432:


//--------------------- .text._ZN4mmha33masked_multihead_attention_kernelIfLi64ELi64ELi2ELi16ELi128ELb1ELb0EEEv26Multihead_attention_paramsIT_XT5_EE --------------------------
	.section	.text._ZN4mmha33masked_multihead_attention_kernelIfLi64ELi64ELi2ELi16ELi128ELb1ELb0EEEv26Multihead_attention_paramsIT_XT5_EE,"ax",@progbits
	.sectioninfo	@"SHI_REGISTERS=130"
	.align	128
        .global         _ZN4mmha33masked_multihead_attention_kernelIfLi64ELi64ELi2ELi16ELi128ELb1ELb0EEEv26Multihead_attention_paramsIT_XT5_EE
        .type           _ZN4mmha33masked_multihead_attention_kernelIfLi64ELi64ELi2ELi16ELi128ELb1ELb0EEEv26Multihead_attention_paramsIT_XT5_EE,@function
        .size           _ZN4mmha33masked_multihead_attention_kernelIfLi64ELi64ELi2ELi16ELi128ELb1ELb0EEEv26Multihead_attention_paramsIT_XT5_EE,(.L_x_2433 - _ZN4mmha33masked_multihead_attention_kernelIfLi64ELi64ELi2ELi16ELi128ELb1ELb0EEEv26Multihead_attention_paramsIT_XT5_EE)
        .other          _ZN4mmha33masked_multihead_attention_kernelIfLi64ELi64ELi2ELi16ELi128ELb1ELb0EEEv26Multihead_attention_paramsIT_XT5_EE,@"STO_CUDA_ENTRY STV_DEFAULT"
_ZN4mmha33masked_multihead_attention_kernelIfLi64ELi64ELi2ELi16ELi128ELb1ELb0EEEv26Multihead_attention_paramsIT_XT5_EE:
.text._ZN4mmha33masked_multihead_attention_kernelIfLi64ELi64ELi2ELi16ELi128ELb1ELb0EEEv26Multihead_attention_paramsIT_XT5_EE:
        /* <DEDUP_REMOVED lines=11> */
.L_x_1267:
        /* <DEDUP_REMOVED lines=110> */
.L_x_1269:
[----:B01----:R-:W-:Y:S05]  /*0790*/  BSYNC B0 ;  /* 0x0000000000007941 */ /* 0x003fea0003800000 */
.L_x_1268:
        /* <DEDUP_REMOVED lines=12> */
.L_x_1271:
[----:B------:R-:W-:Y:S05]  /*0860*/  BSYNC B0 ;  /* 0x0000000000007941 */ /* 0x000fea0003800000 */
.L_x_1270:
        /* <DEDUP_REMOVED lines=73> */
.L_x_1274:
        /* <DEDUP_REMOVED lines=9> */
.L_x_1275:
        /* <DEDUP_REMOVED lines=37> */
.L_x_1279:
        /* <DEDUP_REMOVED lines=28> */
.L_x_1282:
[----:B---3--:R-:W-:Y:S05]  /*11a0*/  BSYNC B2 ;  /* 0x0000000000027941 */ /* 0x008fea0003800000 */
.L_x_1281:
[----:B----4-:R3:W-:Y:S04]  /*11b0*/  STS [R13], R32 ;  /* 0x000000200d007388 */ /* 0x0107e80000000800 */
[----:B0-----:R3:W-:Y:S02]  /*11c0*/  STS [R14], R33 ;  /* 0x000000210e007388 */ /* 0x0017e40000000800 */
.L_x_1280:
[----:B------:R-:W-:Y:S05]  /*11d0*/  BSYNC B1 ;  /* 0x0000000000017941 */ /* 0x000fea0003800000 */
.L_x_1278:
[----:B-1----:R1:W-:Y:S04]  /*11e0*/  STS [R11], R34 ;  /* 0x000000220b007388 */ /* 0x0023e80000000800 */
[----:B--2---:R1:W-:Y:S02]  /*11f0*/  STS [R12], R35 ;  /* 0x000000230c007388 */ /* 0x0043e40000000800 */
.L_x_1277:
[----:B------:R-:W-:Y:S05]  /*1200*/  BSYNC B0 ;  /* 0x0000000000007941 */ /* 0x000fea0003800000 */
.L_x_1276:
[----:B------:R-:W-:Y:S06]  /*1210*/  BAR.SYNC.DEFER_BLOCKING 0x0 ;  /* 0x0000000000007b1d */ /* 0x000fec0000010000 */
[----:B------:R-:W-:Y:S01]  /*1220*/  BSSY B0, `(.L_x_1283) ;  /* 0x0000005000007945 */ /* 0x000fe20003800000 */
[----:B------:R-:W-:Y:S05]  /*1230*/  @!P6 BRA `(.L_x_1284) ;  /* 0x000000300000e947 */ /* 0x000fea0003800000 */
[----:B------:R-:W-:Y:S01]  /*1240*/  ISETP.NE.AND P0, PT, RZ, c[0x0][0x1ec], PT ;  /* 0x00007b00ff007a0c */ /* 0x000fe20003f05270 */
[----:B01----:R0:W1:-:S12]  /*1250*/  LDS.64 R34, [R9] ;  /* 0x0000000009227984 */ /* 0x0030580000000a00 */
[----:B---3--:R0:W2:Y:S02]  /*1260*/  @!P0 LDS.64 R32, [R10] ;  /* 0x000000000a208984 */ /* 0x0080a40000000a00 */
.L_x_1284:
[----:B------:R-:W-:Y:S05]  /*1270*/  BSYNC B0 ;  /* 0x0000000000007941 */ /* 0x000fea0003800000 */
.L_x_1283:
[----:B------:R-:W-:Y:S06]  /*1280*/  BAR.SYNC.DEFER_BLOCKING 0x0 ;  /* 0x0000000000007b1d */ /* 0x000fec0000010000 */
[----:B------:R-:W-:Y:S05]  /*1290*/  BRA `(.L_x_1273) ;  /* 0x000002c000007947 */ /* 0x000fea0003800000 */
.L_x_1272:
        /* <DEDUP_REMOVED lines=22> */
.L_x_1285:
        /* <DEDUP_REMOVED lines=21> */
.L_x_1286:
[----:B------:R-:W-:Y:S05]  /*1550*/  BSYNC B0 ;  /* 0x0000000000007941 */ /* 0x000fea0003800000 */
.L_x_1273:
        /* <DEDUP_REMOVED lines=16> */
.L_x_1289:
[----:B0-----:R-:W-:Y:S01]  /*1660*/  FFMA.FTZ R5, R32, R34, R5 ;  /* 0x0000002220057223 */ /* 0x001fe20000010005 */
[----:B------:R-:W-:Y:S05]  /*1670*/  BRA.DIV ~URZ, `(.L_x_1290) ;  /* 0x000053627f007947 */ /* 0x000fea000b800000 */
[----:B------:R0:W1:Y:S02]  /*1680*/  SHFL.BFLY PT, R2, R5, 0x10, 0x1f ;  /* 0x0e001f0005027f89 */ /* 0x00006400000e0000 */
.L_x_1390:
        /* <DEDUP_REMOVED lines=9> */
.L_x_1391:
[----:B01----:R-:W-:Y:S02]  /*1720*/  FADD.FTZ R4, R5, R4 ;  /* 0x0000000405047221 */ /* 0x003fe40000010000 */
.L_x_1288:
[----:B------:R-:W-:Y:S05]  /*1730*/  BSYNC B0 ;  /* 0x0000000000007941 */ /* 0x000fea0003800000 */
.L_x_1287:
        /* <DEDUP_REMOVED lines=17> */
.L_x_1292:
        /* <DEDUP_REMOVED lines=38> */
.L_x_1293:
[--C-:B-1234-:R-:W-:Y:S01]  /*1ab0*/  IADD3 R29, R17, 0xf, -R0.reuse ;  /* 0x0000000f111d7810 */ /* 0x11efe20007ffe800 */
[----:B------:R-:W-:Y:S01]  /*1ac0*/  IMAD.IADD R116, R25, 0x1, R0 ;  /* 0x0000000119747824 */ /* 0x000fe200078e0200 */
[----:B------:R-:W-:Y:S01]  /*1ad0*/  BSSY B0, `(.L_x_1294) ;  /* 0x0000226000007945 */ /* 0x000fe20003800000 */
[----:B------:R-:W-:Y:S01]  /*1ae0*/  IMAD.SHL.U32 R25, R78, 0x40, RZ ;  /* 0x000000404e197824 */ /* 0x000fe200078e00ff */
[----:B------:R-:W-:-:S04]  /*1af0*/  SHF.R.S32.HI R80, RZ, 0x1f, R29 ;  /* 0x0000001fff507819 */ /* 0x000fc8000001141d */
        /* <DEDUP_REMOVED lines=16> */
.L_x_1331:
[----:B------:R-:W-:Y:S01]  /*1c00*/  IABS R124, c[0x0][0x1d4] ;  /* 0x00007500007c7a13 */ /* 0x000fe20000000000 */
[----:B------:R-:W-:-:S03]  /*1c10*/  IMAD.MOV.U32 R112, RZ, RZ, RZ ;  /* 0x000000ffff707224 */ /* 0x000fc600078e00ff */
[----:B------:R-:W1:Y:S08]  /*1c20*/  I2F.RP R123, R124 ;  /* 0x0000007c007b7306 */ /* 0x000e700000209400 */
[----:B-1----:R-:W1:Y:S02]  /*1c30*/  MUFU.RCP R123, R123 ;  /* 0x0000007b007b7308 */ /* 0x002e640000001000 */
[----:B-1----:R-:W-:-:S06]  /*1c40*/  IADD3 R113, R123, 0xffffffe, RZ ;  /* 0x0ffffffe7b717810 */ /* 0x002fcc0007ffe0ff */
[----:B------:R-:W1:Y:S02]  /*1c50*/  F2I.FTZ.U32.TRUNC.NTZ R113, R113 ;  /* 0x0000007100717305 */ /* 0x000e64000021f000 */
[----:B-1----:R-:W-:-:S04]  /*1c60*/  IMAD.MOV R121, RZ, RZ, -R113 ;  /* 0x000000ffff797224 */ /* 0x002fc800078e0a71 */
[----:B------:R-:W-:-:S04]  /*1c70*/  IMAD R121, R121, R124, RZ ;  /* 0x0000007c79797224 */ /* 0x000fc800078e02ff */
[----:B------:R-:W-:Y:S01]  /*1c80*/  IMAD.HI.U32 R112, R113, R121, R112 ;  /* 0x0000007971707227 */ /* 0x000fe200078e0070 */
[----:B------:R-:W-:-:S05]  /*1c90*/  IABS R121, R116 ;  /* 0x0000007400797213 */ /* 0x000fca0000000000 */
[----:B------:R-:W-:-:S04]  /*1ca0*/  IMAD.HI.U32 R112, R112, R121, RZ ;  /* 0x0000007970707227 */ /* 0x000fc800078e00ff */
[----:B------:R-:W-:-:S04]  /*1cb0*/  IMAD.MOV R112, RZ, RZ, -R112 ;  /* 0x000000ffff707224 */ /* 0x000fc800078e0a70 */
[----:B------:R-:W-:-:S05]  /*1cc0*/  IMAD R121, R124, R112, R121 ;  /* 0x000000707c797224 */ /* 0x000fca00078e0279 */
[----:B------:R-:W-:-:S13]  /*1cd0*/  ISETP.GT.U32.AND P0, PT, R124, R121, PT ;  /* 0x000000797c00720c */ /* 0x000fda0003f04070 */
[----:B------:R-:W-:Y:S02]  /*1ce0*/  @!P0 IADD3 R121, R121, -R124, RZ ;  /* 0x8000007c79798210 */ /* 0x000fe40007ffe0ff */
[----:B------:R-:W-:Y:S02]  /*1cf0*/  ISETP.NE.U32.AND P0, PT, RZ, c[0x0][0x200], PT ;  /* 0x00008000ff007a0c */ /* 0x000fe40003f05070 */
[----:B------:R-:W-:Y:S02]  /*1d00*/  ISETP.GT.U32.AND P1, PT, R124, R121, PT ;  /* 0x000000797c00720c */ /* 0x000fe40003f24070 */
[----:B------:R-:W-:-:S11]  /*1d10*/  ISETP.NE.AND.EX P0, PT, RZ, c[0x0][0x204], PT, P0 ;  /* 0x00008100ff007a0c */ /* 0x000fd60003f05300 */
[----:B------:R-:W-:Y:S02]  /*1d20*/  @!P1 IMAD.IADD R121, R121, 0x1, -R124 ;  /* 0x0000000179799824 */ /* 0x000fe400078e0a7c */
[----:B------:R-:W-:-:S05]  /*1d30*/  @P0 IMAD R113, R26, c[0x0][0x1d4], RZ ;  /* 0x000075001a710a24 */ /* 0x000fca00078e02ff */
[--C-:B------:R-:W-:Y:S02]  /*1d40*/  @P0 SHF.R.S32.HI R124, RZ, 0x1f, R113.reuse ;  /* 0x0000001fff7c0819 */ /* 0x100fe40000011471 */
[----:B------:R-:W-:Y:S02]  /*1d50*/  @P0 IADD3 R112, P1, P3, R116, c[0x0][0x200], R113 ;  /* 0x0000800074700a10 */ /* 0x000fe40007b3e071 */
[----:B------:R-:W-:-:S04]  /*1d60*/  @P0 SHF.R.S32.HI R113, RZ, 0x1f, R116 ;  /* 0x0000001fff710819 */ /* 0x000fc80000011474 */
[----:B------:R-:W-:-:S05]  /*1d70*/  @P0 IADD3.X R113, R113, c[0x0][0x204], R124, P1, P3 ;  /* 0x0000810071710a10 */ /* 0x000fca0000fe647c */
[----:B------:R-:W2:Y:S01]  /*1d80*/  @P0 LDG.E.U8 R112, [R112.64] ;  /* 0x0000002470700981 */ /* 0x000ea2000c1e1100 */
[C---:B------:R-:W-:Y:S01]  /*1d90*/  ISETP.GE.AND P1, PT, R116.reuse, R17, PT ;  /* 0x000000117400720c */ /* 0x040fe20003f26270 */
[----:B------:R-:W-:Y:S01]  /*1da0*/  BSSY B1, `(.L_x_1296) ;  /* 0x000001d000017945 */ /* 0x000fe20003800000 */
[----:B------:R-:W-:Y:S02]  /*1db0*/  ISETP.GE.AND P3, PT, R116, RZ, PT ;  /* 0x000000ff7400720c */ /* 0x000fe40003f66270 */
[----:B------:R-:W-:-:S11]  /*1dc0*/  ISETP.NE.AND P4, PT, RZ, c[0x0][0x1d4], PT ;  /* 0x00007500ff007a0c */ /* 0x000fd60003f85270 */
[----:B------:R-:W-:Y:S02]  /*1dd0*/  @!P3 IMAD.MOV R121, RZ, RZ, -R121 ;  /* 0x000000ffff79b224 */ /* 0x000fe400078e0a79 */
[----:B------:R-:W-:Y:S02]  /*1de0*/  @!P4 LOP3.LUT R121, RZ, c[0x0][0x1d4], RZ, 0x33, !PT ;  /* 0x00007500ff79ca12 */ /* 0x000fe400078e33ff */
[----:B--2---:R-:W-:Y:S01]  /*1df0*/  ISETP.NE.AND P0, PT, R112, RZ, P0 ;  /* 0x000000ff7000720c */ /* 0x004fe20000705270 */
[----:B------:R-:W-:Y:S07]  /*1e00*/  @P1 BRA `(.L_x_1297) ;  /* 0x0000016000001947 */ /* 0x000fee0003800000 */
[----:B------:R-:W-:-:S05]  /*1e10*/  IMAD.SHL.U32 R112, R121, 0x4, RZ ;  /* 0x0000000479707824 */ /* 0x000fca00078e00ff */
        /* <DEDUP_REMOVED lines=12> */
[----:B-----5:R-:W-:Y:S01]  /*1ee0*/  FADD.FTZ R104, R46, R104 ;  /* 0x000000682e687221 */ /* 0x020fe20000010000 */
[----:B------:R-:W-:Y:S01]  /*1ef0*/  IADD3 R123, P3, R114, R112, RZ ;  /* 0x00000070727b7210 */ /* 0x000fe20007f7e0ff */
[----:B------:R-:W-:Y:S02]  /*1f00*/  FADD.FTZ R105, R47, R105 ;  /* 0x000000692f697221 */ /* 0x000fe40000010000 */
[----:B--2---:R-:W-:Y:S02]  /*1f10*/  @P5 FMUL.FTZ R104, R104, R124 ;  /* 0x0000007c68685220 */ /* 0x004fe40000410000 */
[----:B------:R-:W-:Y:S01]  /*1f20*/  IMAD.X R124, R118, 0x1, R113, P3 ;  /* 0x00000001767c7824 */ /* 0x000fe200018e0671 */
[----:B------:R-:W-:Y:S01]  /*1f30*/  LEA R112, P3, R123, c[0x0][0x198], 0x2 ;  /* 0x000066007b707a11 */ /* 0x000fe200078610ff */
[----:B------:R-:W-:-:S03]  /*1f40*/  @P5 FMUL.FTZ R105, R105, R125 ;  /* 0x0000007d69695220 */ /* 0x000fc60000410000 */
[----:B------:R-:W-:-:S05]  /*1f50*/  LEA.HI.X R113, R123, c[0x0][0x19c], R124, 0x2, P3 ;  /* 0x000067007b717a11 */ /* 0x000fca00018f147c */
[----:B------:R1:W-:Y:S04]  /*1f60*/  STG.E.64 [R112.64], R104 ;  /* 0x0000006870007986 */ /* 0x0003e8000c101b24 */
.L_x_1297:
[----:B------:R-:W-:Y:S05]  /*1f70*/  BSYNC B1 ;  /* 0x0000000000017941 */ /* 0x000fea0003800000 */
.L_x_1296:
[----:B-1----:R-:W-:Y:S01]  /*1f80*/  IMAD.MOV.U32 R113, RZ, RZ, 0x4 ;  /* 0x00000004ff717424 */ /* 0x002fe200078e00ff */
[----:B------:R-:W-:Y:S03]  /*1f90*/  BSSY B1, `(.L_x_1298) ;  /* 0x000001a000017945 */ /* 0x000fe60003800000 */
[----:B------:R-:W-:Y:S01]  /*1fa0*/  IMAD.WIDE R112, R120, R113, c[0x0][0x230] ;  /* 0x00008c0078707625 */ /* 0x000fe200078e0271 */
[----:B------:R-:W-:Y:S05]  /*1fb0*/  @P1 BRA `(.L_x_1299) ;  /* 0x0000017000001947 */ /* 0x000fea0003800000 */
[----:B------:R-:W-:-:S05]  /*1fc0*/  IADD3 R106, R121, c[0x0][0x1d4], RZ ;  /* 0x00007500796a7a10 */ /* 0x000fca0007ffe0ff */
        /* <DEDUP_REMOVED lines=11> */
[----:B------:R-:W-:Y:S01]  /*2080*/  ISETP.NE.AND P4, PT, R122, RZ, PT ;  /* 0x000000ff7a00720c */ /* 0x000fe20003f85270 */
[----:B-----5:R-:W-:-:S12]  /*2090*/  FADD.FTZ R106, R48, R106 ;  /* 0x0000006a306a7221 */ /* 0x020fd80000010000 */
[----:B------:R-:W2:Y:S01]  /*20a0*/  @P4 LDG.E.64 R124, [R112.64] ;  /* 0x00000024707c4981 */ /* 0x000ea2000c1e1b00 */
[----:B------:R-:W-:Y:S01]  /*20b0*/  IADD3 R123, P3, R114, R123, RZ ;  /* 0x0000007b727b7210 */ /* 0x000fe20007f7e0ff */
[----:B------:R-:W-:-:S04]  /*20c0*/  FADD.FTZ R107, R49, R107 ;  /* 0x0000006b316b7221 */ /* 0x000fc80000010000 */
[----:B------:R-:W-:Y:S02]  /*20d0*/  IMAD.X R126, R118, 0x1, R126, P3 ;  /* 0x00000001767e7824 */ /* 0x000fe400018e067e */
[----:B--2---:R-:W-:Y:S01]  /*20e0*/  @P4 FMUL.FTZ R106, R106, R124 ;  /* 0x0000007c6a6a4220 */ /* 0x004fe20000410000 */
[----:B------:R-:W-:Y:S01]  /*20f0*/  LEA R124, P3, R123, c[0x0][0x198], 0x2 ;  /* 0x000066007b7c7a11 */ /* 0x000fe200078610ff */
[----:B------:R-:W-:-:S03]  /*2100*/  @P4 FMUL.FTZ R107, R107, R125 ;  /* 0x0000007d6b6b4220 */ /* 0x000fc60000410000 */
[----:B------:R-:W-:-:S05]  /*2110*/  LEA.HI.X R125, R123, c[0x0][0x19c], R126, 0x2, P3 ;  /* 0x000067007b7d7a11 */ /* 0x000fca00018f147e */
[----:B------:R1:W-:Y:S04]  /*2120*/  STG.E.64 [R124.64], R106 ;  /* 0x0000006a7c007986 */ /* 0x0003e8000c101b24 */
.L_x_1299:
[----:B------:R-:W-:Y:S05]  /*2130*/  BSYNC B1 ;  /* 0x0000000000017941 */ /* 0x000fea0003800000 */
.L_x_1298:
[----:B------:R-:W-:Y:S01]  /*2140*/  BSSY B1, `(.L_x_1300) ;  /* 0x000001a000017945 */ /* 0x000fe20003800000 */
[----:B------:R-:W-:Y:S05]  /*2150*/  @P1 BRA `(.L_x_1301) ;  /* 0x0000018000001947 */ /* 0x000fea0003800000 */
[----:B------:R-:W-:-:S04]  /*2160*/  IMAD.MOV.U32 R108, RZ, RZ, c[0x0][0x1d4] ;  /* 0x00007500ff6c7624 */ /* 0x000fc800078e00ff */
[----:B------:R-:W-:-:S05]  /*2170*/  IMAD R108, R108, 0x2, R121 ;  /* 0x000000026c6c7824 */ /* 0x000fca00078e0279 */
[----:B------:R-:W-:-:S04]  /*2180*/  SHF.L.U32 R123, R108, 0x2, RZ ;  /* 0x000000026c7b7819 */ /* 0x000fc800000006ff */
[----:B------:R-:W-:Y:S02]  /*2190*/  SHF.R.S32.HI R126, RZ, 0x1f, R123 ;  /* 0x0000001fff7e7819 */ /* 0x000fe4000001147b */
[----:B------:R-:W-:-:S05]  /*21a0*/  IADD3 R109, P2, R115, R123, RZ ;  /* 0x0000007b736d7210 */ /* 0x000fca0007f5e0ff */
[----:B-1----:R-:W-:Y:S01]  /*21b0*/  IMAD.X R124, R119, 0x1, R126, P2 ;  /* 0x00000001777c7824 */ /* 0x002fe200010e067e */
        /* <DEDUP_REMOVED lines=9> */
[----:B------:R-:W2:Y:S01]  /*2250*/  @P4 LDG.E.64 R124, [R112.64+0x10] ;  /* 0x00001024707c4981 */ /* 0x000ea2000c1e1b00 */
        /* <DEDUP_REMOVED lines=8> */
.L_x_1301:
[----:B------:R-:W-:Y:S05]  /*22e0*/  BSYNC B1 ;  /* 0x0000000000017941 */ /* 0x000fea0003800000 */
.L_x_1300:
        /* <DEDUP_REMOVED lines=16> */
[----:B0----5:R-:W-:-:S12]  /*23f0*/  FADD.FTZ R110, R52, R110 ;  /* 0x0000006e346e7221 */ /* 0x021fd80000010000 */
        /* <DEDUP_REMOVED lines=9> */
.L_x_1303:
[----:B------:R-:W-:Y:S05]  /*2490*/  BSYNC B1 ;  /* 0x0000000000017941 */ /* 0x000fea0003800000 */
.L_x_1302:
[----:B------:R-:W-:Y:S01]  /*24a0*/  BSSY B1, `(.L_x_1304) ;  /* 0x000001a000017945 */ /* 0x000fe20003800000 */
[----:B------:R-:W-:Y:S05]  /*24b0*/  @P1 BRA `(.L_x_1305) ;  /* 0x0000018000001947 */ /* 0x000fea0003800000 */
[----:B------:R-:W-:-:S05]  /*24c0*/  IMAD.MOV.U32 R82, RZ, RZ, c[0x0][0x1d4] ;  /* 0x00007500ff527624 */ /* 0x000fca00078e00ff */
[----:B------:R-:W-:-:S05]  /*24d0*/  LEA R82, R82, R121, 0x2 ;  /* 0x0000007952527211 */ /* 0x000fca00078e10ff */
[----:B------:R-:W-:-:S05]  /*24e0*/  IMAD.SHL.U32 R123, R82, 0x4, RZ ;  /* 0x00000004527b7824 */ /* 0x000fca00078e00ff */
[----:B------:R-:W-:Y:S02]  /*24f0*/  SHF.R.S32.HI R126, RZ, 0x1f, R123 ;  /* 0x0000001fff7e7819 */ /* 0x000fe4000001147b */
[----:B------:R-:W-:-:S05]  /*2500*/  IADD3 R83, P2, R115, R123, RZ ;  /* 0x0000007b73537210 */ /* 0x000fca0007f5e0ff */
[----:B01----:R-:W-:Y:S01]  /*2510*/  IMAD.X R124, R119, 0x1, R126, P2 ;  /* 0x00000001777c7824 */ /* 0x003fe200010e067e */
        /* <DEDUP_REMOVED lines=18> */
.L_x_1305:
[----:B------:R-:W-:Y:S05]  /*2640*/  BSYNC B1 ;  /* 0x0000000000017941 */ /* 0x000fea0003800000 */
.L_x_1304:
[----:B------:R-:W-:Y:S01]  /*2650*/  BSSY B1, `(.L_x_1306) ;  /* 0x000001a000017945 */ /* 0x000fe20003800000 */
[----:B------:R-:W-:Y:S05]  /*2660*/  @P1 BRA `(.L_x_1307) ;  /* 0x0000018000001947 */ /* 0x000fea0003800000 */
[----:B------:R-:W-:-:S05]  /*2670*/  MOV R84, c[0x0][0x1d4] ;  /* 0x0000750000547a02 */ /* 0x000fca0000000f00 */
[----:B------:R-:W-:-:S04]  /*2680*/  IMAD R84, R84, 0x5, R121 ;  /* 0x0000000554547824 */ /* 0x000fc800078e0279 */
        /* <DEDUP_REMOVED lines=22> */
.L_x_1307:
[----:B------:R-:W-:Y:S05]  /*27f0*/  BSYNC B1 ;  /* 0x0000000000017941 */ /* 0x000fea0003800000 */
.L_x_1306:
        /* <DEDUP_REMOVED lines=26> */
.L_x_1309:
[----:B------:R-:W-:Y:S05]  /*29a0*/  BSYNC B1 ;  /* 0x0000000000017941 */ /* 0x000fea0003800000 */
.L_x_1308:
        /* <DEDUP_REMOVED lines=26> */
.L_x_1311:
[----:B------:R-:W-:Y:S05]  /*2b50*/  BSYNC B1 ;  /* 0x0000000000017941 */ /* 0x000fea0003800000 */
.L_x_1310:
        /* <DEDUP_REMOVED lines=19> */
[----:B------:R-:W-:-:S03]  /*2c90*/  FADD.FTZ R91, R63, R91 ;  /* 0x0000005b3f5b7221 */ /* 0x000fc60000010000 */
[----:B------:R-:W-:Y:S01]  /*2ca0*/  IADD3.X R126, R118, R126, RZ, P3, !PT ;  /* 0x0000007e767e7210 */ /* 0x000fe20001ffe4ff */
[----:B--2---:R-:W-:Y:S01]  /*2cb0*/  @P4 FMUL.FTZ R90, R90, R124 ;  /* 0x0000007c5a5a4220 */ /* 0x004fe20000410000 */
[----:B------:R-:W-:Y:S01]  /*2cc0*/  LEA R124, P3, R123, c[0x0][0x198], 0x2 ;  /* 0x000066007b7c7a11 */ /* 0x000fe200078610ff */
[----:B------:R-:W-:-:S03]  /*2cd0*/  @P4 FMUL.FTZ R91, R91, R125 ;  /* 0x0000007d5b5b4220 */ /* 0x000fc60000410000 */
[----:B------:R-:W-:-:S05]  /*2ce0*/  LEA.HI.X R125, R123, c[0x0][0x19c], R126, 0x2, P3 ;  /* 0x000067007b7d7a11 */ /* 0x000fca00018f147e */
[----:B------:R0:W-:Y:S04]  /*2cf0*/  STG.E.64 [R124.64], R90 ;  /* 0x0000005a7c007986 */ /* 0x0001e8000c101b24 */
.L_x_1313:
[----:B------:R-:W-:Y:S05]  /*2d00*/  BSYNC B1 ;  /* 0x0000000000017941 */ /* 0x000fea0003800000 */
.L_x_1312:
[----:B------:R-:W-:Y:S01]  /*2d10*/  BSSY B1, `(.L_x_1314) ;  /* 0x000001a000017945 */ /* 0x000fe20003800000 */
[----:B------:R-:W-:Y:S05]  /*2d20*/  @P1 BRA `(.L_x_1315) ;  /* 0x0000018000001947 */ /* 0x000fea0003800000 */
[----:B------:R-:W-:-:S04]  /*2d30*/  IMAD.MOV.U32 R92, RZ, RZ, c[0x0][0x1d4] ;  /* 0x00007500ff5c7624 */ /* 0x000fc800078e00ff */
        /* <DEDUP_REMOVED lines=23> */
.L_x_1315:
[----:B------:R-:W-:Y:S05]  /*2eb0*/  BSYNC B1 ;  /* 0x0000000000017941 */ /* 0x000fea0003800000 */
.L_x_1314:
        /* <DEDUP_REMOVED lines=26> */
.L_x_1317:
[----:B------:R-:W-:Y:S05]  /*3060*/  BSYNC B1 ;  /* 0x0000000000017941 */ /* 0x000fea0003800000 */
.L_x_1316:
        /* <DEDUP_REMOVED lines=26> */
.L_x_1319:
[----:B------:R-:W-:Y:S05]  /*3210*/  BSYNC B1 ;  /* 0x0000000000017941 */ /* 0x000fea0003800000 */
.L_x_1318:
        /* <DEDUP_REMOVED lines=26> */
.L_x_1321:
[----:B------:R-:W-:Y:S05]  /*33c0*/  BSYNC B1 ;  /* 0x0000000000017941 */ /* 0x000fea0003800000 */
.L_x_1320:
        /* <DEDUP_REMOVED lines=26> */
.L_x_1323:
[----:B------:R-:W-:Y:S05]  /*3570*/  BSYNC B1 ;  /* 0x0000000000017941 */ /* 0x000fea0003800000 */
.L_x_1322:
        /* <DEDUP_REMOVED lines=26> */
.L_x_1325:
[----:B------:R-:W-:Y:S05]  /*3720*/  BSYNC B1 ;  /* 0x0000000000017941 */ /* 0x000fea0003800000 */
.L_x_1324:
[----:B01----:R-:W-:Y:S01]  /*3730*/  IMAD.MOV.U32 R124, RZ, RZ, c[0x0][0x1d4] ;  /* 0x00007500ff7c7624 */ /* 0x003fe200078e00ff */
        /* <DEDUP_REMOVED lines=19> */
[----:B------:R-:W-:Y:S02]  /*3870*/  IADD3.X R126, R118, R126, RZ, P3, !PT ;  /* 0x0000007e767e7210 */ /* 0x000fe40001ffe4ff */
[----:B------:R-:W-:-:S04]  /*3880*/  LEA R124, P3, R121, c[0x0][0x198], 0x2 ;  /* 0x00006600797c7a11 */ /* 0x000fc800078610ff */
[----:B------:R-:W-:Y:S01]  /*3890*/  LEA.HI.X R125, R121, c[0x0][0x19c], R126, 0x2, P3 ;  /* 0x00006700797d7a11 */ /* 0x000fe200018f147e */
[----:B--2---:R-:W-:Y:S02]  /*38a0*/  @P4 FMUL.FTZ R80, R80, R112 ;  /* 0x0000007050504220 */ /* 0x004fe40000410000 */
[----:B------:R-:W-:-:S05]  /*38b0*/  @P4 FMUL.FTZ R81, R81, R113 ;  /* 0x0000007151514220 */ /* 0x000fca0000410000 */
[----:B------:R0:W-:Y:S02]  /*38c0*/  STG.E.64 [R124.64], R80 ;  /* 0x000000507c007986 */ /* 0x0001e4000c101b24 */
.L_x_1327:
[----:B------:R-:W-:Y:S05]  /*38d0*/  BSYNC B1 ;  /* 0x0000000000017941 */ /* 0x000fea0003800000 */
.L_x_1326:
[----:B-----5:R-:W-:Y:S01]  /*38e0*/  FMUL.FTZ R113, R4, R106 ;  /* 0x0000006a04717220 */ /* 0x020fe20000410000 */
[----:B------:R-:W-:Y:S01]  /*38f0*/  LOP3.LUT R127, R22, 0x1, RZ, 0xc0, !PT ;  /* 0x00000001167f7812 */ /* 0x000fe200078ec0ff */
[----:B------:R-:W-:Y:S02]  /*3900*/  FMUL.FTZ R112, R5, R107 ;  /* 0x0000006b05707220 */ /* 0x000fe40000410000 */
        /* <DEDUP_REMOVED lines=30> */
[----:B0-----:R-:W-:Y:S01]  /*3af0*/  FADD.FTZ R125, R113, R112 ;  /* 0x00000070717d7221 */ /* 0x001fe20000010000 */
[----:B------:R-:W-:Y:S05]  /*3b00*/  BRA.DIV ~URZ, `(.L_x_1328) ;  /* 0x000031227f007947 */ /* 0x000fea000b800000 */
[----:B------:R0:W1:Y:S02]  /*3b10*/  SHFL.BFLY PT, R112, R125, 0x1, 0x1f ;  /* 0x0c201f007d707f89 */ /* 0x00006400000e0000 */
.L_x_1392:
[----:B------:R-:W-:Y:S01]  /*3b20*/  ISETP.EQ.U32.OR P1, PT, R127, 0x1, P1 ;  /* 0x000000017f00780c */ /* 0x000fe20000f22470 */
[----:B------:R-:W-:Y:S01]  /*3b30*/  BSSY B1, `(.L_x_1329) ;  /* 0x000001b000017945 */ /* 0x000fe20003800000 */
[----:B-1----:R-:W-:-:S11]  /*3b40*/  FADD.FTZ R121, R125, R112 ;  /* 0x000000707d797221 */ /* 0x002fd60000010000 */
        /* <DEDUP_REMOVED lines=8> */
[----:B------:R-:W2:Y:S01]  /*3bd0*/  @P3 LDG.E R113, [R112.64] ;  /* 0x0000002470713981 */ /* 0x000ea2000c1e1900 */
[----:B------:R-:W-:Y:S01]  /*3be0*/  ISETP.NE.U32.AND P1, PT, RZ, c[0x0][0x228], PT ;  /* 0x00008a00ff007a0c */ /* 0x000fe20003f25070 */
[----:B------:R-:W-:-:S03]  /*3bf0*/  FMUL.FTZ R126, R121, c[0x0][0x1f0] ;  /* 0x00007c00797e7a20 */ /* 0x000fc60000410000 */
[----:B------:R-:W-:-:S13]  /*3c00*/  ISETP.NE.AND.EX P1, PT, RZ, c[0x0][0x22c], PT, P1 ;  /* 0x00008b00ff007a0c */ /* 0x000fda0003f25310 */
[----:B------:R-:W-:Y:S01]  /*3c10*/  @P1 IADD3 R124, R116, 0x1, -R23 ;  /* 0x00000001747c1810 */ /* 0x000fe20007ffe817 */
[----:B--2---:R-:W-:Y:S01]  /*3c20*/  @P3 FADD.FTZ R126, R126, R113 ;  /* 0x000000717e7e3221 */ /* 0x004fe20000010000 */
[----:B------:R-:W-:-:S04]  /*3c30*/  @P1 ISETP.GE.AND P3, PT, R116, R117, PT ;  /* 0x000000757400120c */ /* 0x000fc80003f66270 */
[----:B------:R-:W-:-:S05]  /*3c40*/  @P1 SEL R121, R28, RZ, !P3 ;  /* 0x000000ff1c791207 */ /* 0x000fca0005800000 */
[----:B------:R-:W-:Y:S02]  /*3c50*/  @P1 IMAD.IADD R121, R121, 0x1, R124 ;  /* 0x0000000179791824 */ /* 0x000fe400078e027c */
[----:B------:R-:W-:-:S04]  /*3c60*/  @P1 IMAD.MOV.U32 R124, RZ, RZ, 0x4 ;  /* 0x00000004ff7c1424 */ /* 0x000fc800078e00ff */
[----:B0-----:R-:W-:-:S06]  /*3c70*/  @P1 IMAD.WIDE R124, R19, R124, c[0x0][0x228] ;  /* 0x00008a00137c1625 */ /* 0x001fcc00078e027c */
[----:B------:R-:W2:Y:S01]  /*3c80*/  @P1 LDG.E R124, [R124.64] ;  /* 0x000000247c7c1981 */ /* 0x000ea2000c1e1900 */
[----:B------:R-:W2:Y:S01]  /*3c90*/  @P1 I2F R121, R121 ;  /* 0x0000007900791306 */ /* 0x000ea20000201400 */
[----:B------:R-:W-:Y:S01]  /*3ca0*/  IADD3 R113, R116, -R0, RZ ;  /* 0x8000000074717210 */ /* 0x000fe20007ffe0ff */
[----:B--2---:R-:W-:-:S05]  /*3cb0*/  @P1 FFMA.FTZ R126, R121, R124, R126 ;  /* 0x0000007c797e1223 */ /* 0x004fca000001007e */
[----:B------:R0:W-:Y:S01]  /*3cc0*/  STS [R113.X4+0x220], R126 ;  /* 0x0002207e71007388 */ /* 0x0001e20000004800 */
[----:B------:R-:W-:-:S03]  /*3cd0*/  @!P0 FMNMX.FTZ R27, R27, R126, !PT ;  /* 0x0000007e1b1b8209 */ /* 0x000fc60007810000 */
.L_x_1330:
[----:B------:R-:W-:Y:S05]  /*3ce0*/  BSYNC B1 ;  /* 0x0000000000017941 */ /* 0x000fea0003800000 */
.L_x_1329:
[----:B------:R-:W-:-:S04]  /*3cf0*/  IADD3 R116, R116, 0x40, RZ ;  /* 0x0000004074747810 */ /* 0x000fc80007ffe0ff */
[----:B------:R-:W-:-:S13]  /*3d00*/  ISETP.GE.AND P0, PT, R116, R29, PT ;  /* 0x0000001d7400720c */ /* 0x000fda0003f06270 */
[----:B0-----:R-:W-:Y:S01]  /*3d10*/  @P0 CALL.REL.NOINC `(.L_x_1295) ;  /* 0x0000001000000944 */ /* 0x001fe20003c00000 */
[----:B------:R-:W-:Y:S05]  /*3d20*/  BRA `(.L_x_1331) ;  /* 0xffffded000007947 */ /* 0x000fea000383ffff */
.L_x_1295:
[----:B------:R-:W-:Y:S05]  /*3d30*/  BSYNC B0 ;  /* 0x0000000000007941 */ /* 0x000fea0003800000 */
.L_x_1294:
[----:B------:R-:W-:Y:S05]  /*3d40*/  BRA.DIV ~URZ, `(.L_x_1332) ;  /* 0x00002f627f007947 */ /* 0x000fea000b800000 */
[----:B------:R1:W2:Y:S02]  /*3d50*/  SHFL.BFLY PT, R2, R27, 0x10, 0x1f ;  /* 0x0e001f001b027f89 */ /* 0x0002a400000e0000 */
.L_x_1393:
[----:B-12---:R-:W-:Y:S01]  /*3d60*/  FMNMX.FTZ R27, R2, R27, !PT ;  /* 0x0000001b021b7209 */ /* 0x006fe20007810000 */
[----:B------:R-:W-:Y:S05]  /*3d70*/  BRA.DIV ~URZ, `(.L_x_1333) ;  /* 0x00002fb27f007947 */ /* 0x000fea000b800000 */
[----:B------:R-:W1:Y:S02]  /*3d80*/  SHFL.BFLY PT, R2, R27, 0x8, 0x1f ;  /* 0x0d001f001b027f89 */ /* 0x000e6400000e0000 */
[----:B-1----:R-:W-:-:S05]  /*3d90*/  FMNMX.FTZ R2, R27, R2, !PT ;  /* 0x000000021b027209 */ /* 0x002fca0007810000 */
[----:B------:R-:W1:Y:S02]  /*3da0*/  SHFL.BFLY PT, R3, R2, 0x4, 0x1f ;  /* 0x0c801f0002037f89 */ /* 0x000e6400000e0000 */
[----:B-1----:R-:W-:-:S05]  /*3db0*/  FMNMX.FTZ R3, R2, R3, !PT ;  /* 0x0000000302037209 */ /* 0x002fca0007810000 */
[----:B0-----:R0:W1:Y:S02]  /*3dc0*/  SHFL.BFLY PT, R4, R3, 0x2, 0x1f ;  /* 0x0c401f0003047f89 */ /* 0x00106400000e0000 */
.L_x_1394:
        /* <DEDUP_REMOVED lines=42> */
.L_x_1341:
[----:B------:R-:W-:Y:S01]  /*4070*/  BSSY B2, `(.L_x_1338) ;  /* 0x000000b000027945 */ /* 0x000fe20003800000 */
[----:B0-----:R-:W-:Y:S05]  /*4080*/  @!P0 BRA `(.L_x_1339) ;  /* 0x0000005000008947 */ /* 0x001fea0003800000 */
[----:B------:R-:W-:-:S06]  /*4090*/  IMAD.MOV.U32 R2, RZ, RZ, R12 ;  /* 0x000000ffff027224 */ /* 0x000fcc00078e000c */
[----:B------:R-:W2:Y:S01]  /*40a0*/  LDG.E.U8 R2, [R2.64] ;  /* 0x0000002402027981 */ /* 0x000ea2000c1e1100 */
[----:B------:R-:W-:Y:S01]  /*40b0*/  IMAD.MOV.U32 R11, RZ, RZ, RZ ;  /* 0x000000ffff0b7224 */ /* 0x000fe200078e00ff */
[----:B--2---:R-:W-:-:S13]  /*40c0*/  ISETP.NE.AND P3, PT, R2, RZ, PT ;  /* 0x000000ff0200720c */ /* 0x004fda0003f65270 */
[----:B------:R-:W-:Y:S05]  /*40d0*/  @P3 BRA `(.L_x_1340) ;  /* 0x0000004000003947 */ /* 0x000fea0003800000 */
.L_x_1339:
[----:B------:R-:W0:Y:S02]  /*40e0*/  LDS R2, [R10] ;  /* 0x000000000a027984 */ /* 0x000e240000000800 */
[----:B01----:R-:W-:-:S04]  /*40f0*/  FADD.FTZ R2, -R14, R2 ;  /* 0x000000020e027221 */ /* 0x003fc80000010100 */
[----:B------:R-:W-:-:S04]  /*4100*/  FMUL.FTZ R2, R2, 1.4426950216293334961 ;  /* 0x3fb8aa3b02027820 */ /* 0x000fc80000410000 */
[----:B------:R0:W1:Y:S03]  /*4110*/  MUFU.EX2 R11, R2 ;  /* 0x00000002000b7308 */ /* 0x0000660000000800 */
.L_x_1340:
[----:B------:R-:W-:Y:S05]  /*4120*/  BSYNC B2 ;  /* 0x0000000000027941 */ /* 0x000fea0003800000 */
.L_x_1338:
        /* <DEDUP_REMOVED lines=9> */
.L_x_1337:
[----:B------:R-:W-:Y:S05]  /*41c0*/  BSYNC B1 ;  /* 0x0000000000017941 */ /* 0x000fea0003800000 */
.L_x_1336:
        /* <DEDUP_REMOVED lines=12> */
.L_x_1354:
        /* <DEDUP_REMOVED lines=8> */
.L_x_1343:
[----:B------:R-:W0:Y:S02]  /*4310*/  LDS R5, [R4+-0x400] ;  /* 0xfffc000004057984 */ /* 0x000e240000000800 */
[----:B01----:R-:W-:-:S04]  /*4320*/  FADD.FTZ R5, -R14, R5 ;  /* 0x000000050e057221 */ /* 0x003fc80000010100 */
[----:B------:R-:W-:-:S06]  /*4330*/  FMUL.FTZ R5, R5, 1.4426950216293334961 ;  /* 0x3fb8aa3b05057820 */ /* 0x000fcc0000410000 */
[----:B------:R-:W0:Y:S02]  /*4340*/  MUFU.EX2 R5, R5 ;  /* 0x0000000500057308 */ /* 0x000e240000000800 */
.L_x_1344:
[----:B------:R-:W-:Y:S05]  /*4350*/  BSYNC B1 ;  /* 0x0000000000017941 */ /* 0x000fea0003800000 */
.L_x_1342:
        /* <DEDUP_REMOVED lines=8> */
.L_x_1346:
[----:B0-----:R-:W0:Y:S02]  /*43e0*/  LDS R5, [R4+-0x200] ;  /* 0xfffe000004057984 */ /* 0x001e240000000800 */
[----:B01----:R-:W-:-:S04]  /*43f0*/  FADD.FTZ R5, -R14, R5 ;  /* 0x000000050e057221 */ /* 0x003fc80000010100 */
[----:B------:R-:W-:-:S06]  /*4400*/  FMUL.FTZ R5, R5, 1.4426950216293334961 ;  /* 0x3fb8aa3b05057820 */ /* 0x000fcc0000410000 */
[----:B------:R-:W0:Y:S02]  /*4410*/  MUFU.EX2 R5, R5 ;  /* 0x0000000500057308 */ /* 0x000e240000000800 */
.L_x_1347:
[----:B------:R-:W-:Y:S05]  /*4420*/  BSYNC B1 ;  /* 0x0000000000017941 */ /* 0x000fea0003800000 */
.L_x_1345:
        /* <DEDUP_REMOVED lines=8> */
.L_x_1349:
[----:B0-----:R-:W0:Y:S02]  /*44b0*/  LDS R5, [R4] ;  /* 0x0000000004057984 */ /* 0x001e240000000800 */
[----:B01----:R-:W-:-:S04]  /*44c0*/  FADD.FTZ R5, -R14, R5 ;  /* 0x000000050e057221 */ /* 0x003fc80000010100 */
[----:B------:R-:W-:-:S06]  /*44d0*/  FMUL.FTZ R5, R5, 1.4426950216293334961 ;  /* 0x3fb8aa3b05057820 */ /* 0x000fcc0000410000 */
[----:B------:R-:W0:Y:S02]  /*44e0*/  MUFU.EX2 R5, R5 ;  /* 0x0000000500057308 */ /* 0x000e240000000800 */
.L_x_1350:
[----:B------:R-:W-:Y:S05]  /*44f0*/  BSYNC B1 ;  /* 0x0000000000017941 */ /* 0x000fea0003800000 */
.L_x_1348:
        /* <DEDUP_REMOVED lines=8> */
.L_x_1352:
[----:B0-----:R-:W0:Y:S02]  /*4580*/  LDS R5, [R4+0x200] ;  /* 0x0002000004057984 */ /* 0x001e240000000800 */
[----:B01----:R-:W-:-:S04]  /*4590*/  FADD.FTZ R5, -R14, R5 ;  /* 0x000000050e057221 */ /* 0x003fc80000010100 */
[----:B------:R-:W-:-:S06]  /*45a0*/  FMUL.FTZ R5, R5, 1.4426950216293334961 ;  /* 0x3fb8aa3b05057820 */ /* 0x000fcc0000410000 */
[----:B------:R-:W0:Y:S02]  /*45b0*/  MUFU.EX2 R5, R5 ;  /* 0x0000000500057308 */ /* 0x000e240000000800 */
.L_x_1353:
[----:B------:R-:W-:Y:S05]  /*45c0*/  BSYNC B1 ;  /* 0x0000000000017941 */ /* 0x000fea0003800000 */
.L_x_1351:
        /* <DEDUP_REMOVED lines=8> */
.L_x_1335:
[----:B------:R-:W-:Y:S05]  /*4650*/  BSYNC B0 ;  /* 0x0000000000007941 */ /* 0x000fea0003800000 */
.L_x_1334:
        /* <DEDUP_REMOVED lines=48> */
.L_x_1359:
        /* <DEDUP_REMOVED lines=13> */
.L_x_1358:
[----:B0-2---:R-:W-:Y:S05]  /*4a30*/  BSYNC B1 ;  /* 0x0000000000017941 */ /* 0x005fea0003800000 */
.L_x_1357:
        /* <DEDUP_REMOVED lines=9> */
.L_x_1360:
        /* <DEDUP_REMOVED lines=25> */
.L_x_1356:
[----:B------:R-:W-:Y:S05]  /*4c60*/  BSYNC B0 ;  /* 0x0000000000007941 */ /* 0x000fea0003800000 */
.L_x_1355:
[----:B--2---:R-:W-:Y:S01]  /*4c70*/  SHF.R.S32.HI R4, RZ, 0x1f, R17 ;  /* 0x0000001fff047819 */ /* 0x004fe20000011411 */
[----:B------:R-:W-:Y:S01]  /*4c80*/  BSSY B0, `(.L_x_1361) ;  /* 0x000001d000007945 */ /* 0x000fe20003800000 */
[----:B------:R-:W-:Y:S01]  /*4c90*/  LEA.HI R2, R7, R22, RZ, 0x4 ;  /* 0x0000001607027211 */ /* 0x000fe200078f20ff */
[----:B------:R-:W-:Y:S01]  /*4ca0*/  IMAD.MOV.U32 R7, RZ, RZ, RZ ;  /* 0x000000ffff077224 */ /* 0x000fe200078e00ff */
[----:B------:R-:W-:Y:S01]  /*4cb0*/  LEA.HI R4, R4, R17, RZ, 0x3 ;  /* 0x0000001104047211 */ /* 0x000fe200078f18ff */
[----:B------:R-:W-:Y:S01]  /*4cc0*/  CS2R R10, SRZ ;  /* 0x00000000000a7805 */ /* 0x000fe2000001ff00 */
[----:B0-----:R-:W-:Y:S01]  /*4cd0*/  LOP3.LUT R3, R2, 0xfffffff0, RZ, 0xc0, !PT ;  /* 0xfffffff002037812 */ /* 0x001fe200078ec0ff */
[----:B------:R-:W-:Y:S01]  /*4ce0*/  CS2R R8, SRZ ;  /* 0x0000000000087805 */ /* 0x000fe2000001ff00 */
[----:B------:R-:W-:-:S02]  /*4cf0*/  LOP3.LUT R4, R4, 0xfffffff8, RZ, 0xc0, !PT ;  /* 0xfffffff804047812 */ /* 0x000fc400078ec0ff */
[----:B------:R-:W-:Y:S01]  /*4d00*/  SHF.R.S32.HI R2, RZ, 0x4, R2 ;  /* 0x00000004ff027819 */ /* 0x000fe20000011402 */
[----:B-1----:R-:W-:Y:S01]  /*4d10*/  IMAD.IADD R14, R22, 0x1, -R3 ;  /* 0x00000001160e7824 */ /* 0x002fe200078e0a03 */
[----:B------:R-:W-:-:S03]  /*4d20*/  IADD3 R5, R17, -R4, RZ ;  /* 0x8000000411057210 */ /* 0x000fc60007ffe0ff */
[----:B------:R-:W-:Y:S01]  /*4d30*/  IMAD.SHL.U32 R3, R14, 0x4, RZ ;  /* 0x000000040e037824 */ /* 0x000fe200078e00ff */
        /* <DEDUP_REMOVED lines=16> */
.L_x_1363:
[----:B-----5:R0:W-:Y:S02]  /*4e40*/  STS.128 [R14.X16+0x120], R8 ;  /* 0x000120080e007388 */ /* 0x0201e4000000cc00 */
.L_x_1362:
[----:B------:R-:W-:Y:S05]  /*4e50*/  BSYNC B0 ;  /* 0x0000000000007941 */ /* 0x000fea0003800000 */
.L_x_1361:
[----:B------:R-:W-:Y:S01]  /*4e60*/  IMAD.IADD R26, R2, 0x1, R0 ;  /* 0x00000001021a7824 */ /* 0x000fe200078e0200 */
[----:B------:R-:W-:Y:S01]  /*4e70*/  IMNMX R27, R17, c[0x0][0x1d4], PT ;  /* 0x00007500111b7a17 */ /* 0x000fe20003800200 */
[----:B------:R-:W-:Y:S01]  /*4e80*/  BAR.SYNC.DEFER_BLOCKING 0x0 ;  /* 0x0000000000007b1d */ /* 0x000fe20000010000 */
[----:B------:R-:W-:Y:S01]  /*4e90*/  MOV R6, RZ ;  /* 0x000000ff00067202 */ /* 0x000fe20000000f00 */
[----:B------:R-:W-:-:S04]  /*4ea0*/  IMAD.SHL.U32 R28, R26, 0x40, RZ ;  /* 0x000000401a1c7824 */ /* 0x000fc800078e00ff */
[----:B------:R-:W-:Y:S01]  /*4eb0*/  BSSY B0, `(.L_x_1364) ;  /* 0x0000083000007945 */ /* 0x000fe20003800000 */
[----:B------:R-:W-:Y:S02]  /*4ec0*/  SHF.R.S32.HI R30, RZ, 0x1f, R28 ;  /* 0x0000001fff1e7819 */ /* 0x000fe4000001141c */
[----:B------:R-:W-:-:S04]  /*4ed0*/  IADD3 R4, P0, R12, R28, RZ ;  /* 0x0000001c0c047210 */ /* 0x000fc80007f1e0ff */
[----:B------:R-:W-:Y:S01]  /*4ee0*/  LEA R20, P3, R4, c[0x0][0x1a0], 0x2 ;  /* 0x0000680004147a11 */ /* 0x000fe200078610ff */
[----:B------:R-:W-:Y:S01]  /*4ef0*/  IMAD.X R5, R13, 0x1, R30, P0 ;  /* 0x000000010d057824 */ /* 0x000fe200000e061e */
[----:B------:R-:W-:-:S04]  /*4f00*/  ISETP.GE.AND P0, PT, R26, R27, PT ;  /* 0x0000001b1a00720c */ /* 0x000fc80003f06270 */
[----:B------:R-:W-:Y:S02]  /*4f10*/  LEA.HI.X R21, R4, c[0x0][0x1a4], R5, 0x2, P3 ;  /* 0x0000690004157a11 */ /* 0x000fe400018f1405 */
[----:B------:R-:W-:-:S07]  /*4f20*/  CS2R R4, SRZ ;  /* 0x0000000000047805 */ /* 0x000fce000001ff00 */
        /* <DEDUP_REMOVED lines=12> */
[----:B------:R-:W-:-:S04]  /*4ff0*/  IMAD.WIDE R32, R32, R33, c[0x0][0x238] ;  /* 0x00008e0020207625 */ /* 0x000fc800078e0221 */
[----:B------:R-:W-:Y:S02]  /*5000*/  IMAD.IADD R29, R4, 0x1, -R5 ;  /* 0x00000001041d7824 */ /* 0x000fe400078e0a05 */
[----:B------:R-:W-:-:S03]  /*5010*/  CS2R R4, SRZ ;  /* 0x0000000000047805 */ /* 0x000fc6000001ff00 */
[----:B------:R-:W-:-:S13]  /*5020*/  LOP3.LUT P0, RZ, R29, 0x8, RZ, 0xc0, !PT ;  /* 0x000000081dff7812 */ /* 0x000fda000780c0ff */
[----:B------:R-:W-:Y:S05]  /*5030*/  @P0 BRA `(.L_x_1367) ;  /* 0x000001b000000947 */ /* 0x000fea0003800000 */
[----:B------:R-:W-:-:S05]  /*5040*/  IADD3 R28, P0, R25, R28, RZ ;  /* 0x0000001c191c7210 */ /* 0x000fca0007f1e0ff */
[----:B------:R-:W-:Y:S01]  /*5050*/  IMAD.X R5, R15, 0x1, R30, P0 ;  /* 0x000000010f057824 */ /* 0x000fe200000e061e */
        /* <DEDUP_REMOVED lines=20> */
.L_x_1368:
[----:B-12--5:R-:W-:Y:S01]  /*51a0*/  FFMA.FTZ R4, R28, R4, RZ ;  /* 0x000000041c047223 */ /* 0x026fe200000100ff */
[----:B------:R-:W-:Y:S01]  /*51b0*/  IADD3 R34, R26, 0x8, RZ ;  /* 0x000000081a227810 */ /* 0x000fe20007ffe0ff */
[C---:B------:R-:W-:Y:S02]  /*51c0*/  FFMA.FTZ R5, R28.reuse, R5, RZ ;  /* 0x000000051c057223 */ /* 0x040fe400000100ff */
[C---:B------:R-:W-:Y:S02]  /*51d0*/  FFMA.FTZ R6, R28.reuse, R6, RZ ;  /* 0x000000061c067223 */ /* 0x040fe400000100ff */
[----:B------:R-:W-:Y:S02]  /*51e0*/  FFMA.FTZ R7, R28, R7, RZ ;  /* 0x000000071c077223 */ /* 0x000fe400000100ff */
.L_x_1367:
[----:B------:R-:W-:Y:S05]  /*51f0*/  BSYNC B1 ;  /* 0x0000000000017941 */ /* 0x000fea0003800000 */
.L_x_1366:
        /* <DEDUP_REMOVED lines=10> */
[----:B------:R-:W-:-:S02]  /*52a0*/  IADD3.X R36, R15, R30, RZ, P0, !PT ;  /* 0x0000001e0f247210 */ /* 0x000fc400007fe4ff */
[----:B------:R-:W-:Y:S01]  /*52b0*/  LEA R52, P0, R53, c[0x0][0x1a0], 0x2 ;  /* 0x0000680035347a11 */ /* 0x000fe200078010ff */
[----:B------:R-:W-:Y:S01]  /*52c0*/  IMAD.X R30, R13, 0x1, R30, P3 ;  /* 0x000000010d1e7824 */ /* 0x000fe200018e061e */
[----:B------:R-:W-:Y:S02]  /*52d0*/  LEA R38, P3, R39, c[0x0][0x1a0], 0x2 ;  /* 0x0000680027267a11 */ /* 0x000fe400078610ff */
[----:B------:R-:W-:Y:S02]  /*52e0*/  LEA.HI.X R53, R53, c[0x0][0x1a4], R36, 0x2, P0 ;  /* 0x0000690035357a11 */ /* 0x000fe400000f1424 */
[----:B------:R-:W-:Y:S02]  /*52f0*/  PLOP3.LUT P2, PT, PT, PT, UP0, 0x80, 0x0 ;  /* 0x000000000000781c */ /* 0x000fe40003f4f008 */
[----:B------:R-:W-:Y:S02]  /*5300*/  LEA.HI.X R39, R39, c[0x0][0x1a4], R30, 0x2, P3 ;  /* 0x0000690027277a11 */ /* 0x000fe400018f141e */
[----:B------:R-:W-:-:S02]  /*5310*/  IADD3 R36, R28, 0x200, RZ ;  /* 0x000002001c247810 */ /* 0x000fc40007ffe0ff */
[----:B------:R-:W-:Y:S02]  /*5320*/  IADD3 R35, R29, 0x220, RZ ;  /* 0x000002201d237810 */ /* 0x000fe40007ffe0ff */
.L_x_1371:
[----:B------:R-:W-:Y:S02]  /*5330*/  SHF.R.S32.HI R54, RZ, 0x1f, R36 ;  /* 0x0000001fff367819 */ /* 0x000fe40000011424 */
[----:B------:R-:W-:Y:S02]  /*5340*/  IADD3 R28, P0, R25, R36, RZ ;  /* 0x00000024191c7210 */ /* 0x000fe40007f1e0ff */
[----:B------:R-:W-:-:S03]  /*5350*/  ISETP.NE.AND P3, PT, R122, RZ, PT ;  /* 0x000000ff7a00720c */ /* 0x000fc60003f65270 */
[----:B------:R-:W-:Y:S01]  /*5360*/  IMAD.X R29, R15, 0x1, R54, P0 ;  /* 0x000000010f1d7824 */ /* 0x000fe200000e0636 */
[----:B------:R-:W-:-:S04]  /*5370*/  LEA R30, P0, R28, c[0x0][0x1a0], 0x2 ;  /* 0x000068001c1e7a11 */ /* 0x000fc800078010ff */
[----:B------:R-:W-:Y:S01]  /*5380*/  LEA.HI.X R31, R28, c[0x0][0x1a4], R29, 0x2, P0 ;  /* 0x000069001c1f7a11 */ /* 0x000fe200000f141d */
[----:B------:R-:W-:Y:S01]  /*5390*/  IMAD.MOV.U32 R28, RZ, RZ, R52 ;  /* 0x000000ffff1c7224 */ /* 0x000fe200078e0034 */
[----:B------:R-:W-:-:S05]  /*53a0*/  MOV R29, R53 ;  /* 0x00000035001d7202 */ /* 0x000fca0000000f00 */
[----:B------:R1:W5:Y:S01]  /*53b0*/  LDG.E.128 R40, [R28.64] ;  /* 0x000000241c287981 */ /* 0x000362000c1e1d00 */
[----:B------:R-:W-:Y:S05]  /*53c0*/  @P2 BRA `(.L_x_1369) ;  /* 0x000000d000002947 */ /* 0x000fea0003800000 */
[----:B------:R-:W2:Y:S01]  /*53d0*/  @P3 LDG.E.128 R48, [R32.64] ;  /* 0x0000002420303981 */ /* 0x000ea2000c1e1d00 */
[----:B-1----:R-:W-:Y:S02]  /*53e0*/  IMAD.MOV.U32 R28, RZ, RZ, R38 ;  /* 0x000000ffff1c7224 */ /* 0x002fe400078e0026 */
[----:B------:R-:W-:Y:S01]  /*53f0*/  IMAD.MOV.U32 R29, RZ, RZ, R39 ;  /* 0x000000ffff1d7224 */ /* 0x000fe200078e0027 */
        /* <DEDUP_REMOVED lines=10> */
.L_x_1369:
[----:B-1----:R-:W5:Y:S04]  /*54a0*/  LDG.E.128 R28, [R30.64] ;  /* 0x000000241e1c7981 */ /* 0x002f68000c1e1d00 */
[----:B------:R-:W1:Y:S02]  /*54b0*/  LDS R37, [R35+-0x20] ;  /* 0xffffe00023257984 */ /* 0x000e640000000800 */
[C---:B-1---5:R-:W-:Y:S02]  /*54c0*/  FFMA.FTZ R44, R37.reuse, R40, R4 ;  /* 0x00000028252c7223 */ /* 0x062fe40000010004 */
[C---:B------:R-:W-:Y:S02]  /*54d0*/  FFMA.FTZ R46, R37.reuse, R41, R5 ;  /* 0x00000029252e7223 */ /* 0x040fe40000010005 */
[----:B------:R-:W-:-:S02]  /*54e0*/  FFMA.FTZ R45, R37, R42, R6 ;  /* 0x0000002a252d7223 */ /* 0x000fc40000010006 */
[----:B------:R-:W-:Y:S01]  /*54f0*/  FFMA.FTZ R48, R37, R43, R7 ;  /* 0x0000002b25307223 */ /* 0x000fe20000010007 */
[----:B------:R-:W-:Y:S05]  /*5500*/  @P2 BRA `(.L_x_1370) ;  /* 0x000000f000002947 */ /* 0x000fea0003800000 */
[----:B------:R-:W2:Y:S01]  /*5510*/  @P3 LDG.E.128 R40, [R32.64] ;  /* 0x0000002420283981 */ /* 0x000ea2000c1e1d00 */
        /* <DEDUP_REMOVED lines=14> */
.L_x_1370:
[----:B------:R2:W3:Y:S01]  /*5600*/  LDS R7, [R35] ;  /* 0x0000000023077984 */ /* 0x0004e20000000800 */
        /* <DEDUP_REMOVED lines=13> */
.L_x_1365:
[----:B------:R-:W-:Y:S05]  /*56e0*/  BSYNC B0 ;  /* 0x0000000000007941 */ /* 0x000fea0003800000 */
.L_x_1364:
[----:B------:R-:W-:Y:S01]  /*56f0*/  ISETP.GE.AND P0, PT, R26, R17, PT ;  /* 0x000000111a00720c */ /* 0x000fe20003f06270 */
[----:B------:R-:W-:-:S12]  /*5700*/  BSSY B0, `(.L_x_1372) ;  /* 0x00000be000007945 */ /* 0x000fd80003800000 */
[----:B------:R-:W-:Y:S05]  /*5710*/  @P0 BRA `(.L_x_1373) ;  /* 0x00000bc000000947 */ /* 0x000fea0003800000 */
[----:B------:R-:W-:Y:S01]  /*5720*/  IADD3 R23, -R2, -0x2, R23 ;  /* 0xfffffffe02177810 */ /* 0x000fe20007ffe117 */
[----:B------:R-:W-:Y:S01]  /*5730*/  IMAD R28, R24, c[0x0][0x1d8], R19 ;  /* 0x00007600181c7a24 */ /* 0x000fe200078e0213 */
[----:B------:R-:W-:Y:S01]  /*5740*/  BSSY B1, `(.L_x_1374) ;  /* 0x000003d000017945 */ /* 0x000fe20003800000 */
[----:B------:R-:W-:Y:S02]  /*5750*/  IMAD.MOV.U32 R29, RZ, RZ, 0x4 ;  /* 0x00000004ff1d7424 */ /* 0x000fe400078e00ff */
[----:B------:R-:W-:Y:S01]  /*5760*/  IMAD.IADD R23, R23, 0x1, -R0 ;  /* 0x0000000117177824 */ /* 0x000fe200078e0a00 */
[----:B------:R-:W-:-:S04]  /*5770*/  LEA R28, R28, R3, 0x6 ;  /* 0x000000031c1c7211 */ /* 0x000fc800078e30ff */
        /* <DEDUP_REMOVED lines=51> */
.L_x_1378:
[C---:B-12--5:R-:W-:Y:S02]  /*5ab0*/  FFMA.FTZ R4, R27.reuse, R32, R4 ;  /* 0x000000201b047223 */ /* 0x066fe40000010004 */
[C---:B------:R-:W-:Y:S02]  /*5ac0*/  FFMA.FTZ R5, R27.reuse, R33, R5 ;  /* 0x000000211b057223 */ /* 0x040fe40000010005 */
[C---:B------:R-:W-:Y:S02]  /*5ad0*/  FFMA.FTZ R6, R27.reuse, R34, R6 ;  /* 0x000000221b067223 */ /* 0x040fe40000010006 */
[----:B------:R-:W-:Y:S02]  /*5ae0*/  FFMA.FTZ R7, R27, R35, R7 ;  /* 0x000000231b077223 */ /* 0x000fe40000010007 */
.L_x_1377:
[----:B------:R-:W-:Y:S05]  /*5af0*/  BSYNC B2 ;  /* 0x0000000000027941 */ /* 0x000fea0003800000 */
.L_x_1376:
[----:B------:R-:W-:Y:S02]  /*5b00*/  IADD3 R26, R26, 0x8, RZ ;  /* 0x000000081a1a7810 */ /* 0x000fe40007ffe0ff */
.L_x_1375:
[----:B------:R-:W-:Y:S05]  /*5b10*/  BSYNC B1 ;  /* 0x0000000000017941 */ /* 0x000fea0003800000 */
.L_x_1374:
[----:B------:R-:W-:-:S13]  /*5b20*/  LOP3.LUT P0, RZ, R23, 0xfffffff8, RZ, 0xc0, !PT ;  /* 0xfffffff817ff7812 */ /* 0x000fda000780c0ff */
[----:B------:R-:W-:Y:S05]  /*5b30*/  @!P0 BRA `(.L_x_1373) ;  /* 0x000007a000008947 */ /* 0x000fea0003800000 */
[----:B------:R-:W-:Y:S01]  /*5b40*/  IMAD.SHL.U32 R21, R0, 0x4, RZ ;  /* 0x0000000400157824 */ /* 0x000fe200078e00ff */
[C---:B------:R-:W-:Y:S01]  /*5b50*/  LEA R46, R26.reuse, 0x200, 0x6 ;  /* 0x000002001a2e7811 */ /* 0x040fe200078e30ff */
[----:B------:R-:W-:Y:S02]  /*5b60*/  IMAD.MOV.U32 R23, RZ, RZ, RZ ;  /* 0x000000ffff177224 */ /* 0x000fe400078e00ff */
[----:B------:R-:W-:-:S03]  /*5b70*/  IMAD R44, R26, 0x4, -R21 ;  /* 0x000000041a2c7824 */ /* 0x000fc600078e0a15 */
.L_x_1385:
        /* <DEDUP_REMOVED lines=54> */
.L_x_1381:
[C---:B-12--5:R-:W-:Y:S02]  /*5ee0*/  FFMA.FTZ R4, R27.reuse, R32, R4 ;  /* 0x000000201b047223 */ /* 0x066fe40000010004 */
[C---:B------:R-:W-:Y:S02]  /*5ef0*/  FFMA.FTZ R5, R27.reuse, R33, R5 ;  /* 0x000000211b057223 */ /* 0x040fe40000010005 */
[C---:B------:R-:W-:Y:S02]  /*5f00*/  FFMA.FTZ R6, R27.reuse, R34, R6 ;  /* 0x000000221b067223 */ /* 0x040fe40000010006 */
[----:B------:R-:W-:Y:S02]  /*5f10*/  FFMA.FTZ R7, R27, R35, R7 ;  /* 0x000000231b077223 */ /* 0x000fe40000010007 */
.L_x_1380:
[----:B------:R-:W-:Y:S05]  /*5f20*/  BSYNC B1 ;  /* 0x0000000000017941 */ /* 0x000fea0003800000 */
.L_x_1379:
        /* <DEDUP_REMOVED lines=49> */
.L_x_1384:
[C---:B-12--5:R-:W-:Y:S02]  /*6240*/  FFMA.FTZ R4, R27.reuse, R32, R4 ;  /* 0x000000201b047223 */ /* 0x066fe40000010004 */
[C---:B------:R-:W-:Y:S02]  /*6250*/  FFMA.FTZ R5, R27.reuse, R33, R5 ;  /* 0x000000211b057223 */ /* 0x040fe40000010005 */
[C---:B------:R-:W-:Y:S02]  /*6260*/  FFMA.FTZ R6, R27.reuse, R34, R6 ;  /* 0x000000221b067223 */ /* 0x040fe40000010006 */
[----:B------:R-:W-:Y:S02]  /*6270*/  FFMA.FTZ R7, R27, R35, R7 ;  /* 0x000000231b077223 */ /* 0x000fe40000010007 */
.L_x_1383:
[----:B------:R-:W-:Y:S05]  /*6280*/  BSYNC B1 ;  /* 0x0000000000017941 */ /* 0x000fea0003800000 */
.L_x_1382:
[----:B------:R-:W-:Y:S02]  /*6290*/  IADD3 R26, R26, 0x10, RZ ;  /* 0x000000101a1a7810 */ /* 0x000fe40007ffe0ff */
[----:B------:R-:W-:Y:S02]  /*62a0*/  IADD3 R23, R23, 0x40, RZ ;  /* 0x0000004017177810 */ /* 0x000fe40007ffe0ff */
[----:B------:R-:W-:-:S02]  /*62b0*/  ISETP.GE.AND P0, PT, R26, R17, PT ;  /* 0x000000111a00720c */ /* 0x000fc40003f06270 */
[----:B------:R-:W-:-:S11]  /*62c0*/  IADD3 R46, R46, 0x400, RZ ;  /* 0x000004002e2e7810 */ /* 0x000fd60007ffe0ff */
[----:B------:R-:W-:Y:S05]  /*62d0*/  @!P0 BRA `(.L_x_1385) ;  /* 0xfffff8a000008947 */ /* 0x000fea000383ffff */
.L_x_1373:
[----:B------:R-:W-:Y:S05]  /*62e0*/  BSYNC B0 ;  /* 0x0000000000007941 */ /* 0x000fea0003800000 */
.L_x_1372:
        /* <DEDUP_REMOVED lines=32> */
.L_x_1389:
[----:B------:R-:W-:Y:S05]  /*64f0*/  BSYNC B1 ;  /* 0x0000000000017941 */ /* 0x000fea0003800000 */
.L_x_1388:
[C---:B-1---5:R-:W-:Y:S02]  /*6500*/  FFMA.FTZ R4, R0.reuse, R28, R4 ;  /* 0x0000001c00047223 */ /* 0x062fe40000010004 */
[C---:B------:R-:W-:Y:S02]  /*6510*/  FFMA.FTZ R5, R0.reuse, R29, R5 ;  /* 0x0000001d00057223 */ /* 0x040fe40000010005 */
[C---:B------:R-:W-:Y:S02]  /*6520*/  FFMA.FTZ R6, R0.reuse, R30, R6 ;  /* 0x0000001e00067223 */ /* 0x040fe40000010006 */
[----:B------:R-:W-:Y:S02]  /*6530*/  FFMA.FTZ R7, R0, R31, R7 ;  /* 0x0000001f00077223 */ /* 0x000fe40000010007 */
.L_x_1387:
[----:B------:R-:W-:Y:S05]  /*6540*/  BSYNC B0 ;  /* 0x0000000000007941 */ /* 0x000fea0003800000 */
.L_x_1386:
        /* <DEDUP_REMOVED lines=73> */
.L_x_1290:
[----:B------:R-:W-:Y:S01]  /*69e0*/  IMAD.MOV.U32 R121, RZ, RZ, R5 ;  /* 0x000000ffff797224 */ /* 0x000fe200078e0005 */
[----:B------:R-:W-:Y:S01]  /*69f0*/  MOV R126, 0xffffffff ;  /* 0xffffffff007e7802 */ /* 0x000fe20000000f00 */
[----:B------:R-:W-:Y:S01]  /*6a00*/  IMAD.MOV.U32 R124, RZ, RZ, 0x10 ;  /* 0x00000010ff7c7424 */ /* 0x000fe200078e00ff */
[----:B------:R-:W-:Y:S01]  /*6a10*/  MOV R112, 0x6a40 ;  /* 0x00006a4000707802 */ /* 0x000fe20000000f00 */
[----:B------:R-:W-:Y:S02]  /*6a20*/  IMAD.MOV.U32 R123, RZ, RZ, 0x1f ;  /* 0x0000001fff7b7424 */ /* 0x000fe400078e00ff */
[----:B---3--:R-:W-:Y:S05]  /*6a30*/  CALL.REL.NOINC `($__internal_10_$__cuda_sm70_shflsync_bfly_p) ;  /* 0x0000045000007944 */ /* 0x008fea0003c00000 */
[----:B-1----:R-:W-:Y:S01]  /*6a40*/  IMAD.MOV.U32 R2, RZ, RZ, R121 ;  /* 0x000000ffff027224 */ /* 0x002fe200078e0079 */
[----:B0-----:R-:W-:Y:S05]  /*6a50*/  BRA `(.L_x_1390) ;  /* 0xffffac3000007947 */ /* 0x001fea000383ffff */
.L_x_1291:
[----:B------:R-:W-:Y:S01]  /*6a60*/  HFMA2.MMA R123, -RZ, RZ, 0, 1.847743988037109375e-06 ;  /* 0x0000001fff7b7435 */ /* 0x000fe200000001ff */
[----:B------:R-:W-:Y:S01]  /*6a70*/  IMAD.MOV.U32 R121, RZ, RZ, R6 ;  /* 0x000000ffff797224 */ /* 0x000fe200078e0006 */
[----:B------:R-:W-:Y:S01]  /*6a80*/  MOV R112, 0x6ac0 ;  /* 0x00006ac000707802 */ /* 0x000fe20000000f00 */
[----:B------:R-:W-:Y:S02]  /*6a90*/  IMAD.MOV.U32 R124, RZ, RZ, 0x8 ;  /* 0x00000008ff7c7424 */ /* 0x000fe400078e00ff */
[----:B------:R-:W-:-:S02]  /*6aa0*/  IMAD.MOV.U32 R126, RZ, RZ, -0x1 ;  /* 0xffffffffff7e7424 */ /* 0x000fc400078e00ff */
[----:B0--3--:R-:W-:Y:S05]  /*6ab0*/  CALL.REL.NOINC `($__internal_10_$__cuda_sm70_shflsync_bfly_p) ;  /* 0x000003d000007944 */ /* 0x009fea0003c00000 */
[----:B-1----:R-:W-:Y:S01]  /*6ac0*/  FADD.FTZ R6, R6, R121 ;  /* 0x0000007906067221 */ /* 0x002fe20000010000 */
[----:B0-----:R-:W-:Y:S01]  /*6ad0*/  MOV R126, 0xffffffff ;  /* 0xffffffff007e7802 */ /* 0x001fe20000000f00 */
[----:B------:R-:W-:Y:S01]  /*6ae0*/  IMAD.MOV.U32 R124, RZ, RZ, 0x4 ;  /* 0x00000004ff7c7424 */ /* 0x000fe200078e00ff */
[----:B------:R-:W-:Y:S01]  /*6af0*/  MOV R112, 0x6b30 ;  /* 0x00006b3000707802 */ /* 0x000fe20000000f00 */
[----:B------:R-:W-:-:S02]  /*6b00*/  IMAD.MOV.U32 R123, RZ, RZ, 0x1f ;  /* 0x0000001fff7b7424 */ /* 0x000fc400078e00ff */
[----:B------:R-:W-:Y:S02]  /*6b10*/  IMAD.MOV.U32 R121, RZ, RZ, R6 ;  /* 0x000000ffff797224 */ /* 0x000fe400078e0006 */
[----:B------:R-:W-:Y:S05]  /*6b20*/  CALL.REL.NOINC `($__internal_10_$__cuda_sm70_shflsync_bfly_p) ;  /* 0x0000036000007944 */ /* 0x000fea0003c00000 */
[----:B-1----:R-:W-:Y:S01]  /*6b30*/  FADD.FTZ R4, R6, R121 ;  /* 0x0000007906047221 */ /* 0x002fe20000010000 */
[----:B0-----:R-:W-:Y:S01]  /*6b40*/  MOV R126, 0xffffffff ;  /* 0xffffffff007e7802 */ /* 0x001fe20000000f00 */
[----:B------:R-:W-:Y:S01]  /*6b50*/  IMAD.MOV.U32 R124, RZ, RZ, 0x2 ;  /* 0x00000002ff7c7424 */ /* 0x000fe200078e00ff */
[----:B------:R-:W-:Y:S01]  /*6b60*/  MOV R112, 0x6ba0 ;  /* 0x00006ba000707802 */ /* 0x000fe20000000f00 */
[----:B------:R-:W-:Y:S02]  /*6b70*/  IMAD.MOV.U32 R123, RZ, RZ, 0x1f ;  /* 0x0000001fff7b7424 */ /* 0x000fe400078e00ff */
[----:B------:R-:W-:Y:S02]  /*6b80*/  IMAD.MOV.U32 R121, RZ, RZ, R4 ;  /* 0x000000ffff797224 */ /* 0x000fe400078e0004 */
[----:B------:R-:W-:Y:S05]  /*6b90*/  CALL.REL.NOINC `($__internal_10_$__cuda_sm70_shflsync_bfly_p) ;  /* 0x000002f000007944 */ /* 0x000fea0003c00000 */
[----:B-1----:R-:W-:Y:S01]  /*6ba0*/  FADD.FTZ R4, R4, R121 ;  /* 0x0000007904047221 */ /* 0x002fe20000010000 */
[----:B0-----:R-:W-:Y:S01]  /*6bb0*/  MOV R126, 0xffffffff ;  /* 0xffffffff007e7802 */ /* 0x001fe20000000f00 */
[----:B------:R-:W-:Y:S01]  /*6bc0*/  IMAD.MOV.U32 R124, RZ, RZ, 0x1 ;  /* 0x00000001ff7c7424 */ /* 0x000fe200078e00ff */
[----:B------:R-:W-:Y:S01]  /*6bd0*/  MOV R112, 0x6c10 ;  /* 0x00006c1000707802 */ /* 0x000fe20000000f00 */
[----:B------:R-:W-:-:S02]  /*6be0*/  IMAD.MOV.U32 R123, RZ, RZ, 0x1f ;  /* 0x0000001fff7b7424 */ /* 0x000fc400078e00ff */
[----:B------:R-:W-:Y:S02]  /*6bf0*/  IMAD.MOV.U32 R121, RZ, RZ, R4 ;  /* 0x000000ffff797224 */ /* 0x000fe400078e0004 */
[----:B------:R-:W-:Y:S05]  /*6c00*/  CALL.REL.NOINC `($__internal_10_$__cuda_sm70_shflsync_bfly_p) ;  /* 0x0000028000007944 */ /* 0x000fea0003c00000 */
[----:B-1----:R-:W-:Y:S01]  /*6c10*/  IMAD.MOV.U32 R5, RZ, RZ, R121 ;  /* 0x000000ffff057224 */ /* 0x002fe200078e0079 */
[----:B0-----:R-:W-:Y:S05]  /*6c20*/  BRA `(.L_x_1391) ;  /* 0xffffaaf000007947 */ /* 0x001fea000383ffff */
.L_x_1328:
[----:B------:R-:W-:Y:S01]  /*6c30*/  HFMA2.MMA R124, -RZ, RZ, 0, 5.9604644775390625e-08 ;  /* 0x00000001ff7c7435 */ /* 0x000fe200000001ff */
[----:B------:R-:W-:Y:S01]  /*6c40*/  IMAD.MOV.U32 R121, RZ, RZ, R125 ;  /* 0x000000ffff797224 */ /* 0x000fe200078e007d */
[----:B------:R-:W-:Y:S01]  /*6c50*/  MOV R112, 0x6c90 ;  /* 0x00006c9000707802 */ /* 0x000fe20000000f00 */
[----:B------:R-:W-:Y:S02]  /*6c60*/  IMAD.MOV.U32 R123, RZ, RZ, 0x1f ;  /* 0x0000001fff7b7424 */ /* 0x000fe400078e00ff */
[----:B------:R-:W-:Y:S02]  /*6c70*/  IMAD.MOV.U32 R126, RZ, RZ, -0x1 ;  /* 0xffffffffff7e7424 */ /* 0x000fe400078e00ff */
[----:B------:R-:W-:Y:S05]  /*6c80*/  CALL.REL.NOINC `($__internal_10_$__cuda_sm70_shflsync_bfly_p) ;  /* 0x0000020000007944 */ /* 0x000fea0003c00000 */
[----:B-1----:R-:W-:Y:S01]  /*6c90*/  IMAD.MOV.U32 R112, RZ, RZ, R121 ;  /* 0x000000ffff707224 */ /* 0x002fe200078e0079 */
[----:B0-----:R-:W-:Y:S05]  /*6ca0*/  BRA `(.L_x_1392) ;  /* 0xffffce7000007947 */ /* 0x001fea000383ffff */
.L_x_1332:
[----:B------:R-:W-:Y:S01]  /*6cb0*/  MOV R121, R27 ;  /* 0x0000001b00797202 */ /* 0x000fe20000000f00 */
[----:B------:R-:W-:Y:S01]  /*6cc0*/  IMAD.MOV.U32 R124, RZ, RZ, 0x10 ;  /* 0x00000010ff7c7424 */ /* 0x000fe200078e00ff */
[----:B------:R-:W-:Y:S01]  /*6cd0*/  MOV R112, 0x6d10 ;  /* 0x00006d1000707802 */ /* 0x000fe20000000f00 */
[----:B------:R-:W-:-:S02]  /*6ce0*/  IMAD.MOV.U32 R123, RZ, RZ, 0x1f ;  /* 0x0000001fff7b7424 */ /* 0x000fc400078e00ff */
[----:B------:R-:W-:Y:S02]  /*6cf0*/  IMAD.MOV.U32 R126, RZ, RZ, -0x1 ;  /* 0xffffffffff7e7424 */ /* 0x000fe400078e00ff */
[----:B0-----:R-:W-:Y:S05]  /*6d00*/  CALL.REL.NOINC `($__internal_10_$__cuda_sm70_shflsync_bfly_p) ;  /* 0x0000018000007944 */ /* 0x001fea0003c00000 */
[----:B-1----:R-:W-:Y:S01]  /*6d10*/  MOV R2, R121 ;  /* 0x0000007900027202 */ /* 0x002fe20000000f00 */
[----:B0-----:R-:W-:Y:S05]  /*6d20*/  BRA `(.L_x_1393) ;  /* 0xffffd03000007947 */ /* 0x001fea000383ffff */
.L_x_1333:
[----:B------:R-:W-:Y:S01]  /*6d30*/  IMAD.MOV.U32 R121, RZ, RZ, R27 ;  /* 0x000000ffff797224 */ /* 0x000fe200078e001b */
[----:B------:R-:W-:Y:S01]  /*6d40*/  MOV R126, 0xffffffff ;  /* 0xffffffff007e7802 */ /* 0x000fe20000000f00 */
[----:B------:R-:W-:Y:S01]  /*6d50*/  IMAD.MOV.U32 R124, RZ, RZ, 0x8 ;  /* 0x00000008ff7c7424 */ /* 0x000fe200078e00ff */
[----:B------:R-:W-:Y:S01]  /*6d60*/  MOV R112, 0x6d90 ;  /* 0x00006d9000707802 */ /* 0x000fe20000000f00 */
[----:B------:R-:W-:Y:S02]  /*6d70*/  IMAD.MOV.U32 R123, RZ, RZ, 0x1f ;  /* 0x0000001fff7b7424 */ /* 0x000fe400078e00ff */
[----:B0-----:R-:W-:Y:S05]  /*6d80*/  CALL.REL.NOINC `($__internal_10_$__cuda_sm70_shflsync_bfly_p) ;  /* 0x0000010000007944 */ /* 0x001fea0003c00000 */
[----:B-1----:R-:W-:Y:S01]  /*6d90*/  FMNMX.FTZ R2, R27, R121, !PT ;  /* 0x000000791b027209 */ /* 0x002fe20007810000 */
[----:B0-----:R-:W-:Y:S01]  /*6da0*/  IMAD.MOV.U32 R124, RZ, RZ, 0x4 ;  /* 0x00000004ff7c7424 */ /* 0x001fe200078e00ff */
[----:B------:R-:W-:Y:S01]  /*6db0*/  MOV R112, 0x6e00 ;  /* 0x00006e0000707802 */ /* 0x000fe20000000f00 */
[----:B------:R-:W-:Y:S01]  /*6dc0*/  IMAD.MOV.U32 R123, RZ, RZ, 0x1f ;  /* 0x0000001fff7b7424 */ /* 0x000fe200078e00ff */
[----:B------:R-:W-:Y:S01]  /*6dd0*/  MOV R121, R2 ;  /* 0x0000000200797202 */ /* 0x000fe20000000f00 */
[----:B------:R-:W-:-:S02]  /*6de0*/  IMAD.MOV.U32 R126, RZ, RZ, -0x1 ;  /* 0xffffffffff7e7424 */ /* 0x000fc400078e00ff */
[----:B------:R-:W-:Y:S05]  /*6df0*/  CALL.REL.NOINC `($__internal_10_$__cuda_sm70_shflsync_bfly_p) ;  /* 0x0000009000007944 */ /* 0x000fea0003c00000 */
[----:B-1----:R-:W-:Y:S01]  /*6e00*/  FMNMX.FTZ R3, R2, R121, !PT ;  /* 0x0000007902037209 */ /* 0x002fe20007810000 */
[----:B0-----:R-:W-:Y:S01]  /*6e10*/  IMAD.MOV.U32 R124, RZ, RZ, 0x2 ;  /* 0x00000002ff7c7424 */ /* 0x001fe200078e00ff */
[----:B------:R-:W-:Y:S01]  /*6e20*/  MOV R112, 0x6e70 ;  /* 0x00006e7000707802 */ /* 0x000fe20000000f00 */
[----:B------:R-:W-:Y:S01]  /*6e30*/  IMAD.MOV.U32 R123, RZ, RZ, 0x1f ;  /* 0x0000001fff7b7424 */ /* 0x000fe200078e00ff */
[----:B------:R-:W-:Y:S01]  /*6e40*/  MOV R121, R3 ;  /* 0x0000000300797202 */ /* 0x000fe20000000f00 */
[----:B------:R-:W-:-:S02]  /*6e50*/  IMAD.MOV.U32 R126, RZ, RZ, -0x1 ;  /* 0xffffffffff7e7424 */ /* 0x000fc400078e00ff */
[----:B------:R-:W-:Y:S05]  /*6e60*/  CALL.REL.NOINC `($__internal_10_$__cuda_sm70_shflsync_bfly_p) ;  /* 0x0000002000007944 */ /* 0x000fea0003c00000 */
[----:B-1----:R-:W-:Y:S01]  /*6e70*/  IMAD.MOV.U32 R4, RZ, RZ, R121 ;  /* 0x000000ffff047224 */ /* 0x002fe200078e0079 */
[----:B0-----:R-:W-:Y:S05]  /*6e80*/  BRA `(.L_x_1394) ;  /* 0xffffcf4000007947 */ /* 0x001fea000383ffff */
        .weak           $__internal_10_$__cuda_sm70_shflsync_bfly_p
        .type           $__internal_10_$__cuda_sm70_shflsync_bfly_p,@function
        .size           $__internal_10_$__cuda_sm70_shflsync_bfly_p,(.L_x_2433 - $__internal_10_$__cuda_sm70_shflsync_bfly_p)
$__internal_10_$__cuda_sm70_shflsync_bfly_p:
[----:B------:R-:W-:Y:S01]  /*6e90*/  IMAD.MOV.U32 R113, RZ, RZ, 0x0 ;  /* 0x00000000ff717424 */ /* 0x000fe200078e00ff */
[----:B------:R-:W-:Y:S04]  /*6ea0*/  WARPSYNC R126 ;  /* 0x0000007e00007348 */ /* 0x000fe80003800000 */
[----:B------:R0:W1:Y:S01]  /*6eb0*/  SHFL.BFLY PT, R121, R121, R124, R123 ;  /* 0x0c00007c79797389 */ /* 0x00006200000e007b */
[----:B------:R-:W-:Y:S05]  /*6ec0*/  RET.REL.NODEC R112 `(_ZN4mmha33masked_multihead_attention_kernelIfLi64ELi64ELi2ELi16ELi128ELb1ELb0EEEv26Multihead_attention_paramsIT_XT5_EE) ;  /* 0xffff913070007950 */ /* 0x000fea0003c3ffff */
.L_x_1395:
        /* <DEDUP_REMOVED lines=11> */
.L_x_2433:


//--------------------- .text._ZN4mmha33masked_multihead_attention_kernelIfLi64ELi64ELi4ELi16ELi64ELb1ELb0EEEv26Multihead_attention_paramsIT_XT5_EE --------------------------
	.section	.text._ZN4mmha33masked_multihead_attention_kernelIfLi64ELi64ELi4ELi16ELi64ELb1ELb0EEEv26Multihead_attention_paramsIT_XT5_EE,"ax",@progbits
	.sectioninfo	@"SHI_REGISTERS=90"
	.align	128
        .global         _ZN4mmha33masked_multihead_attention_kernelIfLi64ELi64ELi4ELi16ELi64ELb1ELb0EEEv26Multihead_attention_paramsIT_XT5_EE
        .type           _ZN4mmha33masked_multihead_attention_kernelIfLi64ELi64ELi4ELi16ELi64ELb1ELb0EEEv26Multihead_attention_paramsIT_XT5_EE,@function
        .size           _ZN4mmha33masked_multihead_attention_kernelIfLi64ELi64ELi4ELi16ELi64ELb1ELb0EEEv26Multihead_attention_paramsIT_XT5_EE,(.L_x_2434 - _ZN4mmha33masked_multihead_attention_kernelIfLi64ELi64ELi4ELi16ELi64ELb1ELb0EEEv26Multihead_attention_paramsIT_XT5_EE)
        .other          _ZN4mmha33masked_multihead_attention_kernelIfLi64ELi64ELi4ELi16ELi64ELb1ELb0EEEv26Multihead_attention_paramsIT_XT5_EE,@"STO_CUDA_ENTRY STV_DEFAULT"
_ZN4mmha33masked_multihead_attention_kernelIfLi64ELi64ELi4ELi16ELi64ELb1ELb0EEEv26Multihead_attention_paramsIT_XT5_EE:
.text._ZN4mmha33masked_multihead_attention_kernelIfLi64ELi64ELi4ELi16ELi64ELb1ELb0EEEv26Multihead_attention_paramsIT_XT5_EE:
        /* <DEDUP_REMOVED lines=11> */
.L_x_1396:
        /* <DEDUP_REMOVED lines=25> */
[----:B------:R0:W2:Y:S06]  /*0240*/  LDG.E R25, [R4.64] ;  /* 0x0000002404197981 */ /* 0x0000ac000c1e1900 */
[----:B------:R-:W-:Y:S01]  /*0250*/  @P1 IADD3 R3, R3, 0x1, RZ ;  /* 0x0000000103031810 */ /* 0x000fe20007ffe0ff */
[----:B------:R-:W-:Y:S01]  /*0260*/  IMAD.MOV.U32 R24, RZ, RZ, RZ ;  /* 0x000000ffff187224 */ /* 0x000fe200078e00ff */
[----:B------:R-:W1:Y:S04]  /*0270*/  S2R R22, SR_TID.X ;  /* 0x0000000000167919 */ /* 0x000e680000002100 */
[----:B------:R-:W3:Y:S01]  /*0280*/  S2R R45, SR_CTAID.X ;  /* 0x00000000002d7919 */ /* 0x000ee20000002500 */
[----:B------:R-:W-:Y:S01]  /*0290*/  IMAD.MOV.U32 R44, RZ, RZ, R3 ;  /* 0x000000ffff2c7224 */ /* 0x000fe200078e0003 */
[----:B------:R-:W-:-:S02]  /*02a0*/  ISETP.NE.U32.AND P0, PT, RZ, c[0x0][0x1f8], PT ;  /* 0x00007e00ff007a0c */ /* 0x000fc40003f05070 */
[----:B------:R-:W-:Y:S02]  /*02b0*/  SHF.R.S32.HI R9, RZ, 0x1f, R16 ;  /* 0x0000001fff097819 */ /* 0x000fe40000011410 */
[----:B------:R-:W-:Y:S02]  /*02c0*/  @!P3 IADD3 R44, -R44, RZ, RZ ;  /* 0x000000ff2c2cb210 */ /* 0x000fe40007ffe1ff */
        /* <DEDUP_REMOVED lines=11> */
[----:B------:R-:W-:Y:S01]  /*0380*/  IMAD.SHL.U32 R0, R0, 0x2, RZ ;  /* 0x0000000200007824 */ /* 0x000fe200078e00ff */
[----:B------:R-:W-:Y:S01]  /*0390*/  ISETP.NE.AND.EX P0, PT, RZ, c[0x0][0x1fc], PT, P0 ;  /* 0x00007f00ff007a0c */ /* 0x000fe20003f05300 */
[----:B---3--:R-:W-:-:S02]  /*03a0*/  IMAD R19, R16, c[0x0][0x1d8], R45 ;  /* 0x0000760010137a24 */ /* 0x008fc400078e022d */
[----:B------:R-:W-:Y:S01]  /*03b0*/  IMAD.IADD R5, R22, 0x1, -R5 ;  /* 0x0000000116057824 */ /* 0x000fe200078e0a05 */
[----:B------:R-:W-:Y:S01]  /*03c0*/  P2R R4, PR, RZ, 0x20 ;  /* 0x00000020ff047803 */ /* 0x000fe20000000000 */
[----:B------:R-:W-:Y:S01]  /*03d0*/  IMAD.SHL.U32 R19, R19, 0x40, RZ ;  /* 0x0000004013137824 */ /* 0x000fe200078e00ff */
[----:B------:R-:W-:Y:S01]  /*03e0*/  LOP3.LUT R4, R0, 0xfffffffc, RZ, 0xc0, !PT ;  /* 0xfffffffc00047812 */ /* 0x000fe200078ec0ff */
[----:B------:R-:W-:Y:S01]  /*03f0*/  IMAD.SHL.U32 R28, R5, 0x2, RZ ;  /* 0x00000002051c7824 */ /* 0x000fe200078e00ff */
[----:B------:R-:W-:-:S03]  /*0400*/  SHF.L.U32 R0, R22, 0x1, RZ ;  /* 0x0000000116007819 */ /* 0x000fc600000006ff */
[----:B------:R-:W-:Y:S02]  /*0410*/  IMAD.IADD R29, R19, 0x1, R4 ;  /* 0x00000001131d7824 */ /* 0x000fe400078e0204 */
        /* <DEDUP_REMOVED lines=41> */
[----:B------:R-:W-:Y:S02]  /*06b0*/  IMAD.MOV.U32 R8, RZ, RZ, c[0x0][0x258] ;  /* 0x00009600ff087624 */ /* 0x000fe400078e00ff */
        /* <DEDUP_REMOVED lines=14> */
.L_x_1398:
[----:B0-----:R-:W-:Y:S05]  /*07a0*/  BSYNC B0 ;  /* 0x0000000000007941 */ /* 0x001fea0003800000 */
.L_x_1397:
        /* <DEDUP_REMOVED lines=12> */
.L_x_1400:
[----:B------:R-:W-:Y:S05]  /*0870*/  BSYNC B0 ;  /* 0x0000000000007941 */ /* 0x000fea0003800000 */
.L_x_1399:
[----:B-----5:R-:W-:Y:S01]  /*0880*/  @!P4 FADD.FTZ R2, R30, R2 ;  /* 0x000000021e02c221 */ /* 0x020fe20000010000 */
[----:B------:R-:W-:Y:S01]  /*0890*/  MOV R17, R15 ;  /* 0x0000000f00117202 */ /* 0x000fe20000000f00 */
[----:B------:R-:W-:Y:S01]  /*08a0*/  @!P4 FADD.FTZ R3, R31, R3 ;  /* 0x000000031f03c221 */ /* 0x000fe20000010000 */
[----:B------:R-:W-:Y:S01]  /*08b0*/  ULDC.U8 UR4, c[0x0][0x1e4] ;  /* 0x0000790000047ab9 */ /* 0x000fe20000000000 */
[----:B------:R-:W-:Y:S01]  /*08c0*/  IMAD.MOV.U32 R32, RZ, RZ, R2 ;  /* 0x000000ffff207224 */ /* 0x000fe200078e0002 */
[----:B------:R-:W-:Y:S01]  /*08d0*/  ISETP.LT.AND P2, PT, RZ, c[0x0][0x1e0], PT ;  /* 0x00007800ff007a0c */ /* 0x000fe20003f41270 */
[----:B------:R-:W-:Y:S02]  /*08e0*/  IMAD.MOV.U32 R33, RZ, RZ, R3 ;  /* 0x000000ffff217224 */ /* 0x000fe400078e0003 */
[----:B------:R-:W-:Y:S02]  /*08f0*/  @P1 FMUL.FTZ R32, R32, R6 ;  /* 0x0000000620201220 */ /* 0x000fe40000410000 */
[----:B------:R-:W-:Y:S01]  /*0900*/  @P1 FMUL.FTZ R33, R33, R7 ;  /* 0x0000000721211220 */ /* 0x000fe20000410000 */
[----:B------:R-:W-:Y:S01]  /*0910*/  ISETP.GE.AND P1, PT, R18, RZ, PT ;  /* 0x000000ff1200720c */ /* 0x000fe20003f26270 */
[----:B------:R-:W-:-:S02]  /*0920*/  IMAD R16, R16, c[0x0][0x1d4], RZ ;  /* 0x0000750010107a24 */ /* 0x000fc400078e02ff */
[----:B------:R-:W-:Y:S02]  /*0930*/  FADD.FTZ R34, R4, R34 ;  /* 0x0000002204227221 */ /* 0x000fe40000010000 */
[----:B------:R-:W-:Y:S01]  /*0940*/  FADD.FTZ R35, R5, R35 ;  /* 0x0000002305237221 */ /* 0x000fe20000010000 */
[----:B------:R-:W-:Y:S01]  /*0950*/  SHF.R.S32.HI R2, RZ, 0x1f, R16 ;  /* 0x0000001fff027819 */ /* 0x000fe20000011410 */
[----:B------:R-:W-:-:S06]  /*0960*/  IMAD R44, R44, c[0x0][0x1d8], RZ ;  /* 0x000076002c2c7a24 */ /* 0x000fcc00078e02ff */
[----:B------:R-:W-:Y:S01]  /*0970*/  @!P1 IMAD.MOV R17, RZ, RZ, -R17 ;  /* 0x000000ffff119224 */ /* 0x000fe200078e0a11 */
        /* <DEDUP_REMOVED lines=32> */
[----:B------:R-:W-:-:S05]  /*0b80*/  IMAD.MOV.U32 R36, RZ, RZ, R5 ;  /* 0x000000ffff247224 */ /* 0x000fca00078e0005 */
[----:B------:R-:W-:Y:S02]  /*0b90*/  @!P1 IADD3 R36, -R36, RZ, RZ ;  /* 0x000000ff24249210 */ /* 0x000fe40007ffe1ff */
[----:B------:R-:W-:Y:S02]  /*0ba0*/  ISETP.LT.AND P1, PT, R0, c[0x0][0x1e0], !P0 ;  /* 0x0000780000007a0c */ /* 0x000fe40004721270 */
[----:B------:R-:W-:Y:S02]  /*0bb0*/  ISETP.NE.U32.AND P0, PT, R3, 0x1, PT ;  /* 0x000000010300780c */ /* 0x000fe40003f05070 */
[----:B------:R-:W-:Y:S02]  /*0bc0*/  @!P2 LOP3.LUT R36, RZ, R37, RZ, 0x33, !PT ;  /* 0x00000025ff24a212 */ /* 0x000fe400078e33ff */
[----:B------:R-:W-:-:S03]  /*0bd0*/  P2R R39, PR, RZ, 0x2 ;  /* 0x00000002ff277803 */ /* 0x000fc60000000000 */
[----:B------:R-:W-:-:S04]  /*0be0*/  IMAD.MOV R3, RZ, RZ, -R36 ;  /* 0x000000ffff037224 */ /* 0x000fc800078e0a24 */
[----:B------:R-:W-:Y:S02]  /*0bf0*/  IMAD R38, R37, R3, R0 ;  /* 0x0000000325267224 */ /* 0x000fe400078e0200 */
[----:B------:R-:W-:Y:S05]  /*0c00*/  @P0 BRA `(.L_x_1403) ;  /* 0x0000013000000947 */ /* 0x000fea0003800000 */
[----:B------:R-:W-:Y:S01]  /*0c10*/  MOV R0, 0x0 ;  /* 0x0000000000007802 */ /* 0x000fe20000000f00 */
[----:B------:R-:W-:Y:S01]  /*0c20*/  IMAD.MOV.U32 R4, RZ, RZ, c[0x4][0xc8] ;  /* 0x01003200ff047624 */ /* 0x000fe200078e00ff */
[----:B------:R-:W-:Y:S01]  /*0c30*/  MOV R11, c[0x4][0x6c] ;  /* 0x01001b00000b7a02 */ /* 0x000fe20000000f00 */
[----:B------:R-:W-:Y:S01]  /*0c40*/  IMAD.MOV.U32 R5, RZ, RZ, c[0x4][0xcc] ;  /* 0x01003300ff057624 */ /* 0x000fe200078e00ff */
[----:B------:R0:W1:Y:S01]  /*0c50*/  LDC.64 R14, c[0x4][R0] ;  /* 0x01000000000e7b82 */ /* 0x0000620000000a00 */
[----:B------:R-:W-:Y:S02]  /*0c60*/  IMAD.MOV.U32 R6, RZ, RZ, c[0x4][0xd0] ;  /* 0x01003400ff067624 */ /* 0x000fe400078e00ff */
[----:B------:R-:W-:Y:S02]  /*0c70*/  IMAD.MOV.U32 R7, RZ, RZ, c[0x4][0xd4] ;  /* 0x01003500ff077624 */ /* 0x000fe400078e00ff */
[----:B------:R-:W-:-:S02]  /*0c80*/  IMAD.MOV.U32 R8, RZ, RZ, 0x53f ;  /* 0x0000053fff087424 */ /* 0x000fc400078e00ff */
[----:B------:R-:W-:Y:S02]  /*0c90*/  IMAD.MOV.U32 R10, RZ, RZ, c[0x4][0x68] ;  /* 0x01001a00ff0a7624 */ /* 0x000fe400078e00ff */
[----:B------:R-:W-:Y:S02]  /*0ca0*/  IMAD.MOV.U32 R12, RZ, RZ, 0x1 ;  /* 0x00000001ff0c7424 */ /* 0x000fe400078e00ff */
[----:B------:R-:W-:Y:S02]  /*0cb0*/  IMAD.MOV.U32 R13, RZ, RZ, RZ ;  /* 0x000000ffff0d7224 */ /* 0x000fe400078e00ff */
[----:B0-----:R-:W-:Y:S01]  /*0cc0*/  LEPC R20 ;  /* 0x000000000014734e */ /* 0x001fe20000000000 */
[----:B------:R-:W-:Y:S02]  /*0cd0*/  MOV R3, 0xd40 ;  /* 0x00000d4000037802 */ /* 0x000fe40000000f00 */
[----:B------:R-:W-:Y:S02]  /*0ce0*/  MOV R0, 0xcc0 ;  /* 0x00000cc000007802 */ /* 0x000fe40000000f00 */
[----:B------:R-:W-:Y:S02]  /*0cf0*/  MOV R9, 0x0 ;  /* 0x0000000000097802 */ /* 0x000fe40000000f00 */
[----:B------:R-:W-:-:S02]  /*0d00*/  MOV R27, 0x0 ;  /* 0x00000000001b7802 */ /* 0x000fc40000000f00 */
[----:B------:R-:W-:-:S04]  /*0d10*/  IADD3 R20, P0, P1, -R0, R3, R20 ;  /* 0x0000000300147210 */ /* 0x000fc8000791e114 */
[----:B------:R-:W-:-:S04]  /*0d20*/  IADD3.X R21, ~R27, R9, R21, P0, P1 ;  /* 0x000000091b157210 */ /* 0x000fc800007e2515 */
[----:B-1----:R-:W-:Y:S05]  /*0d30*/  CALL.ABS.NOINC R14 ;  /* 0x000000000e007343 */ /* 0x002fea0003c00000 */
.L_x_1403:
        /* <DEDUP_REMOVED lines=9> */
.L_x_1404:
        /* <DEDUP_REMOVED lines=37> */
.L_x_1408:
        /* <DEDUP_REMOVED lines=28> */
.L_x_1411:
[----:B---3--:R-:W-:Y:S05]  /*11e0*/  BSYNC B2 ;  /* 0x0000000000027941 */ /* 0x008fea0003800000 */
.L_x_1410:
[----:B----4-:R3:W-:Y:S04]  /*11f0*/  STS [R13], R32 ;  /* 0x000000200d007388 */ /* 0x0107e80000000800 */
[----:B0-----:R3:W-:Y:S02]  /*1200*/  STS [R20], R33 ;  /* 0x0000002114007388 */ /* 0x0017e40000000800 */
.L_x_1409:
[----:B------:R-:W-:Y:S05]  /*1210*/  BSYNC B1 ;  /* 0x0000000000017941 */ /* 0x000fea0003800000 */
.L_x_1407:
[----:B-1----:R1:W-:Y:S04]  /*1220*/  STS [R12], R34 ;  /* 0x000000220c007388 */ /* 0x0023e80000000800 */
[----:B--2---:R1:W-:Y:S02]  /*1230*/  STS [R14], R35 ;  /* 0x000000230e007388 */ /* 0x0043e40000000800 */
.L_x_1406:
[----:B------:R-:W-:Y:S05]  /*1240*/  BSYNC B0 ;  /* 0x0000000000007941 */ /* 0x000fea0003800000 */
.L_x_1405:
[----:B------:R-:W-:Y:S06]  /*1250*/  BAR.SYNC.DEFER_BLOCKING 0x0 ;  /* 0x0000000000007b1d */ /* 0x000fec0000010000 */
[----:B------:R-:W-:Y:S01]  /*1260*/  BSSY B0, `(.L_x_1412) ;  /* 0x0000005000007945 */ /* 0x000fe20003800000 */
[----:B------:R-:W-:Y:S05]  /*1270*/  @!P6 BRA `(.L_x_1413) ;  /* 0x000000300000e947 */ /* 0x000fea0003800000 */
[----:B------:R-:W-:Y:S01]  /*1280*/  ISETP.NE.AND P0, PT, RZ, c[0x0][0x1ec], PT ;  /* 0x00007b00ff007a0c */ /* 0x000fe20003f05270 */
[----:B01----:R0:W1:-:S12]  /*1290*/  LDS.64 R34, [R10] ;  /* 0x000000000a227984 */ /* 0x0030580000000a00 */
[----:B---3--:R0:W2:Y:S02]  /*12a0*/  @!P0 LDS.64 R32, [R11] ;  /* 0x000000000b208984 */ /* 0x0080a40000000a00 */
.L_x_1413:
[----:B------:R-:W-:Y:S05]  /*12b0*/  BSYNC B0 ;  /* 0x0000000000007941 */ /* 0x000fea0003800000 */
.L_x_1412:
[----:B------:R-:W-:Y:S06]  /*12c0*/  BAR.SYNC.DEFER_BLOCKING 0x0 ;  /* 0x0000000000007b1d */ /* 0x000fec0000010000 */
[----:B------:R-:W-:Y:S05]  /*12d0*/  BRA `(.L_x_1402) ;  /* 0x000002c000007947 */ /* 0x000fea0003800000 */
.L_x_1401:
        /* <DEDUP_REMOVED lines=22> */
.L_x_1414:
        /* <DEDUP_REMOVED lines=21> */
.L_x_1415:
[----:B------:R-:W-:Y:S05]  /*1590*/  BSYNC B0 ;  /* 0x0000000000007941 */ /* 0x000fea0003800000 */
.L_x_1402:
        /* <DEDUP_REMOVED lines=18> */
.L_x_1519:
        /* <DEDUP_REMOVED lines=9> */
.L_x_1520:
[----:B-1----:R-:W-:Y:S02]  /*1750*/  FADD.FTZ R0, R7, R4 ;  /* 0x0000000407007221 */ /* 0x002fe40000010000 */
.L_x_1417:
[----:B------:R-:W-:Y:S05]  /*1760*/  BSYNC B0 ;  /* 0x0000000000007941 */ /* 0x000fea0003800000 */
.L_x_1416:
        /* <DEDUP_REMOVED lines=21> */
.L_x_1420:
        /* <DEDUP_REMOVED lines=10> */
[----:B---3--:R3:W0:Y:S04]  /*1960*/  LDS R13, [R58.X4+0x80] ;  /* 0x000080003a0d7984 */ /* 0x0086280000004800 */
[----:B-1----:R3:W1:Y:S04]  /*1970*/  LDS R12, [R58.X4+0x90] ;  /* 0x000090003a0c7984 */ /* 0x0026680000004800 */
        /* <DEDUP_REMOVED lines=9> */
[----:B------:R2:W3:Y:S04]  /*1a10*/  LDS R31, [R58.X4+0x120] ;  /* 0x000120003a1f7984 */ /* 0x0004e80000004800 */
[----:B------:R2:W1:Y:S04]  /*1a20*/  LDS R32, [R58.X4+0x130] ;  /* 0x000130003a207984 */ /* 0x0004680000004800 */
        /* <DEDUP_REMOVED lines=13> */
.L_x_1421:
[----:B-1234-:R-:W-:Y:S01]  /*1b00*/  IADD3 R0, R18, 0x7, -R3 ;  /* 0x0000000712007810 */ /* 0x01efe20007ffe803 */
[----:B------:R-:W-:Y:S01]  /*1b10*/  IMAD R44, R44, c[0x0][0x1d0], R45 ;  /* 0x000074002c2c7a24 */ /* 0x000fe200078e022d */
[----:B------:R-:W-:Y:S01]  /*1b20*/  LEA.HI.SX32 R57, R46, R3, 0x1e ;  /* 0x000000032e397211 */ /* 0x000fe200078ff2ff */
[----:B------:R-:W-:Y:S01]  /*1b30*/  BSSY B0, `(.L_x_1422) ;  /* 0x00001d3000007945 */ /* 0x000fe20003800000 */
[----:B------:R-:W-:Y:S01]  /*1b40*/  SHF.R.S32.HI R47, RZ, 0x1f, R0 ;  /* 0x0000001fff2f7819 */ /* 0x000fe20000011400 */
[----:B------:R-:W-:-:S03]  /*1b50*/  IMAD.SHL.U32 R55, R44, 0x40, RZ ;  /* 0x000000402c377824 */ /* 0x000fc600078e00ff */
[----:B------:R-:W-:-:S04]  /*1b60*/  LEA.HI R47, R47, R0, RZ, 0x3 ;  /* 0x000000002f2f7211 */ /* 0x000fc800078f18ff */
[----:B------:R-:W-:-:S05]  /*1b70*/  LOP3.LUT R54, R47, 0xfffffff8, RZ, 0xc0, !PT ;  /* 0xfffffff82f367812 */ /* 0x000fca00078ec0ff */
[----:B------:R-:W-:-:S05]  /*1b80*/  IMAD.IADD R54, R54, 0x1, R3 ;  /* 0x0000000136367824 */ /* 0x000fca00078e0203 */
        /* <DEDUP_REMOVED lines=17> */
.L_x_1460:
[----:B------:R-:W-:-:S04]  /*1ca0*/  ISETP.NE.U32.AND P0, PT, RZ, c[0x0][0x200], PT ;  /* 0x00008000ff007a0c */ /* 0x000fc80003f05070 */
[----:B------:R-:W-:-:S13]  /*1cb0*/  ISETP.NE.AND.EX P0, PT, RZ, c[0x0][0x204], PT, P0 ;  /* 0x00008100ff007a0c */ /* 0x000fda0003f05300 */
[----:B------:R-:W-:Y:S02]  /*1cc0*/  @P0 SHF.R.S32.HI R51, RZ, 0x1f, R57 ;  /* 0x0000001fff330819 */ /* 0x000fe40000011439 */
[----:B------:R-:W-:-:S04]  /*1cd0*/  @P0 IADD3 R84, P1, P2, R57, c[0x0][0x200], R16 ;  /* 0x0000800039540a10 */ /* 0x000fc80007a3e010 */
[----:B------:R-:W-:-:S05]  /*1ce0*/  @P0 IADD3.X R85, R51, c[0x0][0x204], R2, P1, P2 ;  /* 0x0000810033550a10 */ /* 0x000fca0000fe4402 */
[----:B------:R0:W5:Y:S01]  /*1cf0*/  @P0 LDG.E.U8 R63, [R84.64] ;  /* 0x00000024543f0981 */ /* 0x000162000c1e1100 */
[----:B------:R-:W-:Y:S01]  /*1d00*/  IABS R78, c[0x0][0x1d4] ;  /* 0x00007500004e7a13 */ /* 0x000fe20000000000 */
[----:B------:R-:W-:Y:S01]  /*1d10*/  IMAD.MOV.U32 R50, RZ, RZ, RZ ;  /* 0x000000ffff327224 */ /* 0x000fe200078e00ff */
[----:B------:R-:W-:Y:S01]  /*1d20*/  IABS R82, R57 ;  /* 0x0000003900527213 */ /* 0x000fe20000000000 */
[----:B------:R-:W-:Y:S01]  /*1d30*/  BSSY B1, `(.L_x_1424) ;  /* 0x0000029000017945 */ /* 0x000fe20003800000 */
        /* <DEDUP_REMOVED lines=8> */
[----:B------:R-:W-:Y:S01]  /*1dc0*/  IMAD.HI.U32 R50, R51, R65, R50 ;  /* 0x0000004133327227 */ /* 0x000fe200078e0032 */
[----:B------:R-:W-:-:S05]  /*1dd0*/  MOV R65, R82 ;  /* 0x0000005200417202 */ /* 0x000fca0000000f00 */
        /* <DEDUP_REMOVED lines=24> */
[----:B-----5:R-:W-:-:S04]  /*1f60*/  FADD.FTZ R66, R30, R66 ;  /* 0x000000421e427221 */ /* 0x020fc80000010000 */
[----:B------:R-:W-:Y:S01]  /*1f70*/  IMAD.X R80, R59, 0x1, R80, P2 ;  /* 0x000000013b507824 */ /* 0x000fe200010e0650 */
[----:B------:R-:W-:-:S04]  /*1f80*/  LEA R50, P2, R85, c[0x0][0x198], 0x2 ;  /* 0x0000660055327a11 */ /* 0x000fc800078410ff */
[----:B------:R-:W-:Y:S01]  /*1f90*/  LEA.HI.X R51, R85, c[0x0][0x19c], R80, 0x2, P2 ;  /* 0x0000670055337a11 */ /* 0x000fe200010f1450 */
[----:B--2---:R-:W-:-:S05]  /*1fa0*/  @P4 FMUL.FTZ R66, R66, R87 ;  /* 0x0000005742424220 */ /* 0x004fca0000410000 */
[----:B------:R0:W-:Y:S03]  /*1fb0*/  STG.E [R50.64], R66 ;  /* 0x0000004232007986 */ /* 0x0001e6000c101924 */
.L_x_1425:
[----:B0-----:R-:W-:Y:S05]  /*1fc0*/  BSYNC B1 ;  /* 0x0000000000017941 */ /* 0x001fea0003800000 */
.L_x_1424:
[----:B------:R-:W-:Y:S01]  /*1fd0*/  BSSY B1, `(.L_x_1426) ;  /* 0x0000014000017945 */ /* 0x000fe20003800000 */
[----:B------:R-:W-:Y:S05]  /*1fe0*/  @P1 BRA `(.L_x_1427) ;  /* 0x0000012000001947 */ /* 0x000fea0003800000 */
[----:B------:R-:W-:-:S04]  /*1ff0*/  SHF.L.U32 R85, R78, 0x2, RZ ;  /* 0x000000024e557819 */ /* 0x000fc800000006ff */
        /* <DEDUP_REMOVED lines=17> */
.L_x_1427:
[----:B0-----:R-:W-:Y:S05]  /*2110*/  BSYNC B1 ;  /* 0x0000000000017941 */ /* 0x001fea0003800000 */
.L_x_1426:
[----:B------:R-:W-:Y:S01]  /*2120*/  BSSY B1, `(.L_x_1428) ;  /* 0x0000015000017945 */ /* 0x000fe20003800000 */
[----:B------:R-:W-:Y:S05]  /*2130*/  @P1 BRA `(.L_x_1429) ;  /* 0x0000013000001947 */ /* 0x000fea0003800000 */
[----:B------:R-:W-:-:S05]  /*2140*/  IADD3 R78, R78, c[0x0][0x1d4], RZ ;  /* 0x000075004e4e7a10 */ /* 0x000fca0007ffe0ff */
[----:B------:R-:W-:-:S05]  /*2150*/  IMAD.SHL.U32 R50, R78, 0x4, RZ ;  /* 0x000000044e327824 */ /* 0x000fca00078e00ff */
        /* <DEDUP_REMOVED lines=17> */
.L_x_1429:
[----:B0-----:R-:W-:Y:S05]  /*2270*/  BSYNC B1 ;  /* 0x0000000000017941 */ /* 0x001fea0003800000 */
.L_x_1428:
[----:B------:R-:W-:Y:S01]  /*2280*/  BSSY B1, `(.L_x_1430) ;  /* 0x0000016000017945 */ /* 0x000fe20003800000 */
[----:B------:R-:W-:Y:S05]  /*2290*/  @P1 BRA `(.L_x_1431) ;  /* 0x0000014000001947 */ /* 0x000fea0003800000 */
[----:B------:R-:W-:-:S04]  /*22a0*/  IMAD.MOV.U32 R50, RZ, RZ, c[0x0][0x1d4] ;  /* 0x00007500ff327624 */ /* 0x000fc800078e00ff */
[----:B------:R-:W-:-:S04]  /*22b0*/  IMAD R50, R50, 0x3, R65 ;  /* 0x0000000332327824 */ /* 0x000fc800078e0241 */
[----:B------:R-:W-:-:S05]  /*22c0*/  IMAD.SHL.U32 R85, R50, 0x4, RZ ;  /* 0x0000000432557824 */ /* 0x000fca00078e00ff */
        /* <DEDUP_REMOVED lines=12> */
[----:B------:R-:W-:Y:S02]  /*2390*/  IADD3.X R80, R59, R80, RZ, P2, !PT ;  /* 0x000000503b507210 */ /* 0x000fe400017fe4ff */
[----:B------:R-:W-:-:S04]  /*23a0*/  LEA R50, P2, R85, c[0x0][0x198], 0x2 ;  /* 0x0000660055327a11 */ /* 0x000fc800078410ff */
[----:B------:R-:W-:Y:S01]  /*23b0*/  LEA.HI.X R51, R85, c[0x0][0x19c], R80, 0x2, P2 ;  /* 0x0000670055337a11 */ /* 0x000fe200010f1450 */
[----:B--2---:R-:W-:-:S05]  /*23c0*/  @P3 FMUL.FTZ R69, R69, R78 ;  /* 0x0000004e45453220 */ /* 0x004fca0000410000 */
[----:B------:R0:W-:Y:S03]  /*23d0*/  STG.E [R50.64], R69 ;  /* 0x0000004532007986 */ /* 0x0001e6000c101924 */
.L_x_1431:
[----:B0-----:R-:W-:Y:S05]  /*23e0*/  BSYNC B1 ;  /* 0x0000000000017941 */ /* 0x001fea0003800000 */
.L_x_1430:
        /* <DEDUP_REMOVED lines=16> */
[----:B-----5:R-:W-:-:S04]  /*24f0*/  FADD.FTZ R70, R34, R70 ;  /* 0x0000004622467221 */ /* 0x020fc80000010000 */
[----:B------:R-:W-:Y:S01]  /*2500*/  IMAD.X R78, R59, 0x1, R78, P2 ;  /* 0x000000013b4e7824 */ /* 0x000fe200010e064e */
[----:B------:R-:W-:-:S04]  /*2510*/  LEA R50, P2, R85, c[0x0][0x198], 0x2 ;  /* 0x0000660055327a11 */ /* 0x000fc800078410ff */
[----:B------:R-:W-:Y:S01]  /*2520*/  LEA.HI.X R51, R85, c[0x0][0x19c], R78, 0x2, P2 ;  /* 0x0000670055337a11 */ /* 0x000fe200010f144e */
[----:B--2---:R-:W-:-:S05]  /*2530*/  @P3 FMUL.FTZ R70, R70, R87 ;  /* 0x0000005746463220 */ /* 0x004fca0000410000 */
[----:B------:R0:W-:Y:S03]  /*2540*/  STG.E [R50.64], R70 ;  /* 0x0000004632007986 */ /* 0x0001e6000c101924 */
.L_x_1433:
[----:B0-----:R-:W-:Y:S05]  /*2550*/  BSYNC B1 ;  /* 0x0000000000017941 */ /* 0x001fea0003800000 */
.L_x_1432:
[----:B------:R-:W-:Y:S01]  /*2560*/  BSSY B1, `(.L_x_1434) ;  /* 0x0000016000017945 */ /* 0x000fe20003800000 */
[----:B------:R-:W-:Y:S05]  /*2570*/  @P1 BRA `(.L_x_1435) ;  /* 0x0000014000001947 */ /* 0x000fea0003800000 */
[----:B------:R-:W-:-:S04]  /*2580*/  IMAD.MOV.U32 R50, RZ, RZ, c[0x0][0x1d4] ;  /* 0x00007500ff327624 */ /* 0x000fc800078e00ff */
[----:B------:R-:W-:-:S04]  /*2590*/  IMAD R50, R50, 0x5, R65 ;  /* 0x0000000532327824 */ /* 0x000fc800078e0241 */
[----:B------:R-:W-:-:S05]  /*25a0*/  IMAD.SHL.U32 R85, R50, 0x4, RZ ;  /* 0x0000000432557824 */ /* 0x000fca00078e00ff */
[----:B------:R-:W-:Y:S02]  /*25b0*/  SHF.R.S32.HI R80, RZ, 0x1f, R85 ;  /* 0x0000001fff507819 */ /* 0x000fe40000011455 */
[----:B------:R-:W-:-:S04]  /*25c0*/  IADD3 R51, P2, R58, R85, RZ ;  /* 0x000000553a337210 */ /* 0x000fc80007f5e0ff */
[----:B------:R-:W-:Y:S02]  /*25d0*/  IADD3.X R78, R61, R80, RZ, P2, !PT ;  /* 0x000000503d4e7210 */ /* 0x000fe400017fe4ff */
        /* <DEDUP_REMOVED lines=14> */
.L_x_1435:
[----:B0-----:R-:W-:Y:S05]  /*26c0*/  BSYNC B1 ;  /* 0x0000000000017941 */ /* 0x001fea0003800000 */
.L_x_1434:
        /* <DEDUP_REMOVED lines=22> */
.L_x_1437:
[----:B0-----:R-:W-:Y:S05]  /*2830*/  BSYNC B1 ;  /* 0x0000000000017941 */ /* 0x001fea0003800000 */
.L_x_1436:
        /* <DEDUP_REMOVED lines=22> */
.L_x_1439:
[----:B0-----:R-:W-:Y:S05]  /*29a0*/  BSYNC B1 ;  /* 0x0000000000017941 */ /* 0x001fea0003800000 */
.L_x_1438:
        /* <DEDUP_REMOVED lines=22> */
.L_x_1441:
[----:B0-----:R-:W-:Y:S05]  /*2b10*/  BSYNC B1 ;  /* 0x0000000000017941 */ /* 0x001fea0003800000 */
.L_x_1440:
[----:B------:R-:W-:Y:S01]  /*2b20*/  BSSY B1, `(.L_x_1442) ;  /* 0x0000016000017945 */ /* 0x000fe20003800000 */
[----:B------:R-:W-:Y:S05]  /*2b30*/  @P1 BRA `(.L_x_1443) ;  /* 0x0000014000001947 */ /* 0x000fea0003800000 */
[----:B------:R-:W-:-:S04]  /*2b40*/  IMAD.MOV.U32 R50, RZ, RZ, c[0x0][0x1d4] ;  /* 0x00007500ff327624 */ /* 0x000fc800078e00ff */
[----:B------:R-:W-:-:S05]  /*2b50*/  IMAD R50, R50, 0x9, R65 ;  /* 0x0000000932327824 */ /* 0x000fca00078e0241 */
        /* <DEDUP_REMOVED lines=18> */
.L_x_1443:
[----:B0-----:R-:W-:Y:S05]  /*2c80*/  BSYNC B1 ;  /* 0x0000000000017941 */ /* 0x001fea0003800000 */
.L_x_1442:
        /* <DEDUP_REMOVED lines=22> */
.L_x_1445:
[----:B0-----:R-:W-:Y:S05]  /*2df0*/  BSYNC B1 ;  /* 0x0000000000017941 */ /* 0x001fea0003800000 */
.L_x_1444:
[----:B------:R-:W-:Y:S01]  /*2e00*/  BSSY B1, `(.L_x_1446) ;  /* 0x0000016000017945 */ /* 0x000fe20003800000 */
[----:B------:R-:W-:Y:S05]  /*2e10*/  @P1 BRA `(.L_x_1447) ;  /* 0x0000014000001947 */ /* 0x000fea0003800000 */
[----:B------:R-:W-:-:S05]  /*2e20*/  MOV R50, c[0x0][0x1d4] ;  /* 0x0000750000327a02 */ /* 0x000fca0000000f00 */
        /* <DEDUP_REMOVED lines=19> */
.L_x_1447:
[----:B0-----:R-:W-:Y:S05]  /*2f60*/  BSYNC B1 ;  /* 0x0000000000017941 */ /* 0x001fea0003800000 */
.L_x_1446:
        /* <DEDUP_REMOVED lines=22> */
.L_x_1449:
[----:B0-----:R-:W-:Y:S05]  /*30d0*/  BSYNC B1 ;  /* 0x0000000000017941 */ /* 0x001fea0003800000 */
.L_x_1448:
        /* <DEDUP_REMOVED lines=22> */
.L_x_1451:
[----:B0-----:R-:W-:Y:S05]  /*3240*/  BSYNC B1 ;  /* 0x0000000000017941 */ /* 0x001fea0003800000 */
.L_x_1450:
        /* <DEDUP_REMOVED lines=22> */
.L_x_1453:
[----:B0-----:R-:W-:Y:S05]  /*33b0*/  BSYNC B1 ;  /* 0x0000000000017941 */ /* 0x001fea0003800000 */
.L_x_1452:
        /* <DEDUP_REMOVED lines=22> */
.L_x_1455:
[----:B0-----:R-:W-:Y:S05]  /*3520*/  BSYNC B1 ;  /* 0x0000000000017941 */ /* 0x001fea0003800000 */
.L_x_1454:
        /* <DEDUP_REMOVED lines=19> */
.L_x_1521:
[----:B01----:R-:W-:Y:S01]  /*3660*/  FADD.FTZ R85, R85, R50 ;  /* 0x0000003255557221 */ /* 0x003fe20000010000 */
[----:B------:R-:W-:Y:S05]  /*3670*/  BRA.DIV ~URZ, `(.L_x_1457) ;  /* 0x000030027f007947 */ /* 0x000fea000b800000 */
[----:B------:R0:W1:Y:S02]  /*3680*/  SHFL.BFLY PT, R50, R85, 0x1, 0x1f ;  /* 0x0c201f0055327f89 */ /* 0x00006400000e0000 */
.L_x_1522:
        /* <DEDUP_REMOVED lines=12> */
[----:B------:R-:W2:Y:S05]  /*3750*/  @P1 LDG.E R80, [R44.64] ;  /* 0x000000242c501981 */ /* 0x000eaa000c1e1900 */
[----:B------:R-:W3:Y:S01]  /*3760*/  @P2 LDG.E R50, [R50.64] ;  /* 0x0000002432322981 */ /* 0x000ee2000c1e1900 */
[----:B------:R-:W-:-:S04]  /*3770*/  @P1 ISETP.GE.AND P3, PT, R57, R64, PT ;  /* 0x000000403900120c */ /* 0x000fc80003f66270 */
[----:B------:R-:W-:-:S04]  /*3780*/  @P1 SEL R65, R23, RZ, !P3 ;  /* 0x000000ff17411207 */ /* 0x000fc80005800000 */
[----:B------:R-:W-:-:S04]  /*3790*/  @P1 IADD3 R65, R65, R57, R62 ;  /* 0x0000003941411210 */ /* 0x000fc80007ffe03e */
[----:B------:R-:W2:Y:S01]  /*37a0*/  @P1 I2F R78, R65 ;  /* 0x00000041004e1306 */ /* 0x000ea20000201400 */
[----:B------:R-:W-:Y:S01]  /*37b0*/  FMUL.FTZ R63, R63, c[0x0][0x1f0] ;  /* 0x00007c003f3f7a20 */ /* 0x000fe20000410000 */
[----:B------:R-:W-:-:S03]  /*37c0*/  IADD3 R82, R57, -R3, RZ ;  /* 0x8000000339527210 */ /* 0x000fc60007ffe0ff */
[----:B---3--:R-:W-:-:S04]  /*37d0*/  @P2 FADD.FTZ R63, R63, R50 ;  /* 0x000000323f3f2221 */ /* 0x008fc80000010000 */
[----:B--2---:R-:W-:-:S05]  /*37e0*/  @P1 FFMA.FTZ R63, R78, R80, R63 ;  /* 0x000000504e3f1223 */ /* 0x004fca000001003f */
[----:B------:R1:W-:Y:S01]  /*37f0*/  STS [R82.X4+0x210], R63 ;  /* 0x0002103f52007388 */ /* 0x0003e20000004800 */
[----:B------:R-:W-:-:S03]  /*3800*/  @!P0 FMNMX.FTZ R4, R4, R63, !PT ;  /* 0x0000003f04048209 */ /* 0x000fc60007810000 */
.L_x_1459:
[----:B------:R-:W-:Y:S05]  /*3810*/  BSYNC B1 ;  /* 0x0000000000017941 */ /* 0x000fea0003800000 */
.L_x_1458:
[----:B------:R-:W-:-:S04]  /*3820*/  IADD3 R57, R57, 0x10, RZ ;  /* 0x0000001039397810 */ /* 0x000fc80007ffe0ff */
[----:B------:R-:W-:-:S13]  /*3830*/  ISETP.GE.AND P0, PT, R57, R54, PT ;  /* 0x000000363900720c */ /* 0x000fda0003f06270 */
[----:B01----:R-:W-:Y:S01]  /*3840*/  @P0 CALL.REL.NOINC `(.L_x_1423) ;  /* 0x0000001000000944 */ /* 0x003fe20003c00000 */
[----:B------:R-:W-:Y:S05]  /*3850*/  BRA `(.L_x_1460) ;  /* 0xffffe44000007947 */ /* 0x000fea000383ffff */
.L_x_1423:
[----:B------:R-:W-:Y:S05]  /*3860*/  BSYNC B0 ;  /* 0x0000000000007941 */ /* 0x000fea0003800000 */
.L_x_1422:
[----:B------:R-:W-:Y:S01]  /*3870*/  SHF.R.S32.HI R7, RZ, 0x1f, R22 ;  /* 0x0000001fff077819 */ /* 0x000fe20000011416 */
[----:B------:R-:W-:Y:S05]  /*3880*/  BRA.DIV ~URZ, `(.L_x_1461) ;  /* 0x00002e727f007947 */ /* 0x000fea000b800000 */
[----:B------:R1:W2:Y:S02]  /*3890*/  SHFL.BFLY PT, R5, R4, 0x10, 0x1f ;  /* 0x0e001f0004057f89 */ /* 0x0002a400000e0000 */
.L_x_1523:
[----:B-12---:R-:W-:Y:S01]  /*38a0*/  FMNMX.FTZ R4, R5, R4, !PT ;  /* 0x0000000405047209 */ /* 0x006fe20007810000 */
[----:B------:R-:W-:Y:S05]  /*38b0*/  BRA.DIV ~URZ, `(.L_x_1462) ;  /* 0x00002ec27f007947 */ /* 0x000fea000b800000 */
[----:B------:R-:W1:Y:S02]  /*38c0*/  SHFL.BFLY PT, R0, R4, 0x8, 0x1f ;  /* 0x0d001f0004007f89 */ /* 0x000e6400000e0000 */
[----:B-1----:R-:W-:-:S05]  /*38d0*/  FMNMX.FTZ R0, R4, R0, !PT ;  /* 0x0000000004007209 */ /* 0x002fca0007810000 */
[----:B------:R1:W2:Y:S02]  /*38e0*/  SHFL.BFLY PT, R5, R0, 0x4, 0x1f ;  /* 0x0c801f0000057f89 */ /* 0x0002a400000e0000 */
.L_x_1524:
[----:B------:R-:W-:Y:S01]  /*38f0*/  LEA.HI R4, R7, R22, RZ, 0x5 ;  /* 0x0000001607047211 */ /* 0x000fe200078f28ff */
        /* <DEDUP_REMOVED lines=9> */
[----:B--2---:R-:W-:Y:S02]  /*3990*/  IMAD.MOV.U32 R4, RZ, RZ, -0x800001 ;  /* 0xff7fffffff047424 */ /* 0x004fe400078e00ff */
[----:B-1----:R-:W-:Y:S02]  /*39a0*/  IMAD.IADD R0, R22, 0x1, R3 ;  /* 0x0000000116007824 */ /* 0x002fe400078e0203 */
[----:B------:R-:W-:Y:S01]  /*39b0*/  BSSY B0, `(.L_x_1463) ;  /* 0x0000074000007945 */ /* 0x000fe20003800000 */
[----:B------:R-:W-:Y:S02]  /*39c0*/  IMAD.MOV.U32 R6, RZ, RZ, RZ ;  /* 0x000000ffff067224 */ /* 0x000fe400078e00ff */
[----:B------:R-:W-:-:S05]  /*39d0*/  ISETP.GE.AND P1, PT, R0, R25, PT ;  /* 0x000000190000720c */ /* 0x000fca0003f26270 */
[----:B------:R-:W1:Y:S04]  /*39e0*/  @!P0 LDS R4, [R7.X4] ;  /* 0x0000000007048984 */ /* 0x000e680000004800 */
[----:B-1----:R-:W1:Y:S02]  /*39f0*/  SHFL.BFLY PT, R5, R4, 0x1, 0x1f ;  /* 0x0c201f0004057f89 */ /* 0x002e6400000e0000 */
[----:B-1----:R-:W-:-:S05]  /*3a00*/  FMNMX.FTZ R5, R5, R4, !PT ;  /* 0x0000000405057209 */ /* 0x002fca0007810000 */
[----:B0-----:R0:W1:Y:S01]  /*3a10*/  SHFL.IDX PT, R13, R5, RZ, 0x1f ;  /* 0x00001fff050d7589 */ /* 0x00106200000e0000 */
        /* <DEDUP_REMOVED lines=10> */
[----:B------:R-:W-:Y:S01]  /*3ac0*/  IMAD.MOV.U32 R6, RZ, RZ, RZ ;  /* 0x000000ffff067224 */ /* 0x000fe200078e00ff */
[--C-:B------:R-:W-:Y:S01]  /*3ad0*/  IADD3 R12, P2, P3, R16, c[0x0][0x200], R0.reuse ;  /* 0x00008000100c7a10 */ /* 0x100fe20007b5e000 */
[--C-:B------:R-:W-:Y:S01]  /*3ae0*/  IMAD.MOV.U32 R9, RZ, RZ, R0.reuse ;  /* 0x000000ffff097224 */ /* 0x100fe200078e0000 */
[----:B0-----:R-:W-:Y:S02]  /*3af0*/  SHF.R.S32.HI R5, RZ, 0x1f, R0 ;  /* 0x0000001fff057819 */ /* 0x001fe40000011400 */
[----:B------:R-:W-:Y:S02]  /*3b00*/  ISETP.NE.AND.EX P0, PT, RZ, c[0x0][0x204], PT, P0 ;  /* 0x00008100ff007a0c */ /* 0x000fe40003f05300 */
[----:B------:R-:W-:Y:S02]  /*3b10*/  MOV R8, R4 ;  /* 0x0000000400087202 */ /* 0x000fe40000000f00 */
[----:B------:R-:W-:-:S02]  /*3b20*/  LEA R10, R22, 0x210, 0x2 ;  /* 0x00000210160a7811 */ /* 0x000fc400078e10ff */
[----:B------:R-:W-:-:S06]  /*3b30*/  IADD3.X R5, R2, c[0x0][0x204], R5, P2, P3 ;  /* 0x0000810002057a10 */ /* 0x000fcc00017e6405 */
.L_x_1470:
[----:B------:R-:W-:Y:S01]  /*3b40*/  BSSY B2, `(.L_x_1467) ;  /* 0x000000b000027945 */ /* 0x000fe20003800000 */
[----:B0-----:R-:W-:Y:S05]  /*3b50*/  @!P0 BRA `(.L_x_1468) ;  /* 0x0000005000008947 */ /* 0x001fea0003800000 */
[----:B------:R-:W-:-:S06]  /*3b60*/  IMAD.MOV.U32 R4, RZ, RZ, R12 ;  /* 0x000000ffff047224 */ /* 0x000fcc00078e000c */
[----:B------:R-:W2:Y:S01]  /*3b70*/  LDG.E.U8 R4, [R4.64] ;  /* 0x0000002404047981 */ /* 0x000ea2000c1e1100 */
[----:B------:R-:W-:Y:S01]  /*3b80*/  IMAD.MOV.U32 R11, RZ, RZ, RZ ;  /* 0x000000ffff0b7224 */ /* 0x000fe200078e00ff */
[----:B--2---:R-:W-:-:S13]  /*3b90*/  ISETP.NE.AND P2, PT, R4, RZ, PT ;  /* 0x000000ff0400720c */ /* 0x004fda0003f45270 */
[----:B------:R-:W-:Y:S05]  /*3ba0*/  @P2 BRA `(.L_x_1469) ;  /* 0x0000004000002947 */ /* 0x000fea0003800000 */
.L_x_1468:
[----:B------:R-:W0:Y:S02]  /*3bb0*/  LDS R4, [R10] ;  /* 0x000000000a047984 */ /* 0x000e240000000800 */
[----:B01----:R-:W-:-:S04]  /*3bc0*/  FADD.FTZ R4, -R13, R4 ;  /* 0x000000040d047221 */ /* 0x003fc80000010100 */
[----:B------:R-:W-:-:S04]  /*3bd0*/  FMUL.FTZ R4, R4, 1.4426950216293334961 ;  /* 0x3fb8aa3b04047820 */ /* 0x000fc80000410000 */
[----:B------:R0:W1:Y:S03]  /*3be0*/  MUFU.EX2 R11, R4 ;  /* 0x00000004000b7308 */ /* 0x0000660000000800 */
.L_x_1469:
[----:B------:R-:W-:Y:S05]  /*3bf0*/  BSYNC B2 ;  /* 0x0000000000027941 */ /* 0x000fea0003800000 */
.L_x_1467:
        /* <DEDUP_REMOVED lines=9> */
.L_x_1466:
[----:B------:R-:W-:Y:S05]  /*3c90*/  BSYNC B1 ;  /* 0x0000000000017941 */ /* 0x000fea0003800000 */
.L_x_1465:
[----:B------:R-:W-:-:S13]  /*3ca0*/  ISETP.GE.U32.AND P0, PT, R7, 0xc0, PT ;  /* 0x000000c00700780c */ /* 0x000fda0003f06070 */
[----:B------:R-:W-:Y:S05]  /*3cb0*/  @!P0 BRA `(.L_x_1464) ;  /* 0x0000043000008947 */ /* 0x000fea0003800000 */
[C---:B0-----:R-:W-:Y:S02]  /*3cc0*/  LEA R4, R9.reuse, 0x200, 0x2 ;  /* 0x0000020009047811 */ /* 0x041fe400078e10ff */
[----:B------:R-:W-:Y:S02]  /*3cd0*/  IADD3 R16, P2, P3, R9, c[0x0][0x200], R16 ;  /* 0x0000800009107a10 */ /* 0x000fe40007b5e010 */
[----:B------:R-:W-:Y:S01]  /*3ce0*/  SHF.R.S32.HI R5, RZ, 0x1f, R9 ;  /* 0x0000001fff057819 */ /* 0x000fe20000011409 */
[----:B------:R-:W-:Y:S01]  /*3cf0*/  IMAD R4, R3, -0x4, R4 ;  /* 0xfffffffc03047824 */ /* 0x000fe200078e0204 */
[----:B------:R-:W-:Y:S02]  /*3d00*/  ISETP.NE.U32.AND P0, PT, RZ, c[0x0][0x200], PT ;  /* 0x00008000ff007a0c */ /* 0x000fe40003f05070 */
[----:B------:R-:W-:Y:S02]  /*3d10*/  IADD3.X R5, R5, c[0x0][0x204], R2, P2, P3 ;  /* 0x0000810005057a10 */ /* 0x000fe400017e6402 */
[----:B------:R-:W-:-:S02]  /*3d20*/  ISETP.NE.AND.EX P0, PT, RZ, c[0x0][0x204], PT, P0 ;  /* 0x00008100ff007a0c */ /* 0x000fc40003f05300 */
[----:B------:R-:W-:-:S09]  /*3d30*/  IADD3 R2, R4, 0x210, RZ ;  /* 0x0000021004027810 */ /* 0x000fd20007ffe0ff */
.L_x_1483:
[----:B------:R-:W-:Y:S01]  /*3d40*/  BSSY B1, `(.L_x_1471) ;  /* 0x000000b000017945 */ /* 0x000fe20003800000 */
[----:B------:R-:W-:Y:S01]  /*3d50*/  IMAD.MOV.U32 R4, RZ, RZ, R16 ;  /* 0x000000ffff047224 */ /* 0x000fe200078e0010 */
[----:B------:R-:W-:Y:S05]  /*3d60*/  @!P0 BRA `(.L_x_1472) ;  /* 0x0000004000008947 */ /* 0x000fea0003800000 */
[----:B------:R-:W2:Y:S02]  /*3d70*/  LDG.E.U8 R7, [R4.64] ;  /* 0x0000002404077981 */ /* 0x000ea4000c1e1100 */
[----:B--2---:R-:W-:-:S13]  /*3d80*/  ISETP.NE.AND P2, PT, R7, RZ, PT ;  /* 0x000000ff0700720c */ /* 0x004fda0003f45270 */
[----:B------:R-:W-:Y:S01]  /*3d90*/  @P2 MOV R7, RZ ;  /* 0x000000ff00072202 */ /* 0x000fe20000000f00 */
[----:B------:R-:W-:Y:S05]  /*3da0*/  @P2 BRA `(.L_x_1473) ;  /* 0x0000004000002947 */ /* 0x000fea0003800000 */
.L_x_1472:
[----:B------:R-:W0:Y:S02]  /*3db0*/  LDS R7, [R2+-0x200] ;  /* 0xfffe000002077984 */ /* 0x000e240000000800 */
[----:B01----:R-:W-:-:S04]  /*3dc0*/  FADD.FTZ R7, -R13, R7 ;  /* 0x000000070d077221 */ /* 0x003fc80000010100 */
[----:B------:R-:W-:-:S06]  /*3dd0*/  FMUL.FTZ R7, R7, 1.4426950216293334961 ;  /* 0x3fb8aa3b07077820 */ /* 0x000fcc0000410000 */
[----:B------:R-:W0:Y:S02]  /*3de0*/  MUFU.EX2 R7, R7 ;  /* 0x0000000700077308 */ /* 0x000e240000000800 */
.L_x_1473:
[----:B------:R-:W-:Y:S05]  /*3df0*/  BSYNC B1 ;  /* 0x0000000000017941 */ /* 0x000fea0003800000 */
.L_x_1471:
        /* <DEDUP_REMOVED lines=8> */
.L_x_1475:
[----:B------:R-:W2:Y:S02]  /*3e80*/  LDS R6, [R2+-0x100] ;  /* 0xffff000002067984 */ /* 0x000ea40000000800 */
[----:B-12---:R-:W-:-:S04]  /*3e90*/  FADD.FTZ R6, -R13, R6 ;  /* 0x000000060d067221 */ /* 0x006fc80000010100 */
[----:B------:R-:W-:-:S04]  /*3ea0*/  FMUL.FTZ R6, R6, 1.4426950216293334961 ;  /* 0x3fb8aa3b06067820 */ /* 0x000fc80000410000 */
[----:B0-----:R0:W1:Y:S03]  /*3eb0*/  MUFU.EX2 R7, R6 ;  /* 0x0000000600077308 */ /* 0x0010660000000800 */
.L_x_1476:
[----:B------:R-:W-:Y:S05]  /*3ec0*/  BSYNC B1 ;  /* 0x0000000000017941 */ /* 0x000fea0003800000 */
.L_x_1474:
        /* <DEDUP_REMOVED lines=8> */
.L_x_1478:
[----:B0-----:R-:W0:Y:S02]  /*3f50*/  LDS R6, [R2] ;  /* 0x0000000002067984 */ /* 0x001e240000000800 */
[----:B0-----:R-:W-:-:S04]  /*3f60*/  FADD.FTZ R6, -R13, R6 ;  /* 0x000000060d067221 */ /* 0x001fc80000010100 */
[----:B------:R-:W-:-:S04]  /*3f70*/  FMUL.FTZ R6, R6, 1.4426950216293334961 ;  /* 0x3fb8aa3b06067820 */ /* 0x000fc80000410000 */
[----:B-1----:R0:W1:Y:S03]  /*3f80*/  MUFU.EX2 R7, R6 ;  /* 0x0000000600077308 */ /* 0x0020660000000800 */
.L_x_1479:
[----:B------:R-:W-:Y:S05]  /*3f90*/  BSYNC B1 ;  /* 0x0000000000017941 */ /* 0x000fea0003800000 */
.L_x_1477:
        /* <DEDUP_REMOVED lines=8> */
.L_x_1481:
[----:B0-----:R-:W0:Y:S02]  /*4020*/  LDS R6, [R2+0x100] ;  /* 0x0001000002067984 */ /* 0x001e240000000800 */
[----:B0-----:R-:W-:-:S04]  /*4030*/  FADD.FTZ R6, -R13, R6 ;  /* 0x000000060d067221 */ /* 0x001fc80000010100 */
[----:B------:R-:W-:-:S04]  /*4040*/  FMUL.FTZ R6, R6, 1.4426950216293334961 ;  /* 0x3fb8aa3b06067820 */ /* 0x000fc80000410000 */
[----:B-1----:R0:W1:Y:S03]  /*4050*/  MUFU.EX2 R7, R6 ;  /* 0x0000000600077308 */ /* 0x0020660000000800 */
.L_x_1482:
[----:B------:R-:W-:Y:S05]  /*4060*/  BSYNC B1 ;  /* 0x0000000000017941 */ /* 0x000fea0003800000 */
.L_x_1480:
        /* <DEDUP_REMOVED lines=8> */
.L_x_1464:
[----:B------:R-:W-:Y:S05]  /*40f0*/  BSYNC B0 ;  /* 0x0000000000007941 */ /* 0x000fea0003800000 */
.L_x_1463:
        /* <DEDUP_REMOVED lines=25> */
[----:B------:R0:W2:Y:S01]  /*4290*/  MUFU.RCP R11, R4 ;  /* 0x00000004000b7308 */ /* 0x0000a20000001000 */
[----:B------:R-:W-:Y:S05]  /*42a0*/  @!P0 BRA `(.L_x_1484) ;  /* 0x000000a000008947 */ /* 0x000fea0003800000 */
[----:B------:R-:W3:Y:S01]  /*42b0*/  S2UR UR5, SR_CTAID.X ;  /* 0x00000000000579c3 */ /* 0x000ee20000002500 */
[----:B------:R-:W-:Y:S02]  /*42c0*/  ULDC UR7, c[0x0][0x1d8] ;  /* 0x0000760000077ab9 */ /* 0x000fe40000000800 */
[----:B------:R-:W-:-:S05]  /*42d0*/  ULDC UR4, c[0x0][0x268] ;  /* 0x00009a0000047ab9 */ /* 0x000fca0000000800 */
[----:B------:R-:W3:Y:S02]  /*42e0*/  S2UR UR6, SR_CTAID.Y ;  /* 0x00000000000679c3 */ /* 0x000ee40000002600 */
[----:B---3--:R-:W-:-:S03]  /*42f0*/  UIMAD UR5, UR6, UR7, UR5 ;  /* 0x00000007060572a4 */ /* 0x008fc6000f8e0205 */
[----:B------:R-:W-:Y:S02]  /*4300*/  ULDC UR6, c[0x0][0x1ec] ;  /* 0x00007b0000067ab9 */ /* 0x000fe40000000800 */
[----:B------:R-:W-:-:S03]  /*4310*/  UIMAD UR4, UR5, UR4, UR6 ;  /* 0x00000004050472a4 */ /* 0x000fc6000f8e0206 */
[----:B------:R-:W-:Y:S02]  /*4320*/  ULDC UR5, c[0x0][0x1d4] ;  /* 0x0000750000057ab9 */ /* 0x000fe40000000800 */
[----:B------:R-:W-:-:S04]  /*4330*/  UIMAD UR4, UR4, UR5, URZ ;  /* 0x00000005040472a4 */ /* 0x000fc8000f8e023f */
[----:B------:R-:W-:-:S06]  /*4340*/  USHF.R.S32.HI UR5, URZ, 0x1f, UR4 ;  /* 0x0000001f3f057899 */ /* 0x000fcc0008011404 */
.L_x_1484:
        /* <DEDUP_REMOVED lines=11> */
[----:B------:R-:W-:Y:S02]  /*4400*/  LEA R6, R22, 0x210, 0x2 ;  /* 0x0000021016067811 */ /* 0x000fe400078e10ff */
[----:B------:R-:W-:Y:S02]  /*4410*/  LEA R7, P3, R8, c[0x0][0x260], 0x2 ;  /* 0x0000980008077a11 */ /* 0x000fe400078610ff */
[----:B------:R-:W-:-:S04]  /*4420*/  LEA.HI.X.SX32 R5, R0, UR5, 0x1, P2 ;  /* 0x0000000500057c11 */ /* 0x000fc800090f0eff */
[----:B------:R-:W-:-:S03]  /*4430*/  LEA.HI.X R8, R8, c[0x0][0x264], R5, 0x2, P3 ;  /* 0x0000990008087a11 */ /* 0x000fc600018f1405 */
.L_x_1489:
[----:B--2---:R-:W0:Y:S01]  /*4440*/  LDS R4, [R6] ;  /* 0x0000000006047984 */ /* 0x004e220000000800 */
[----:B------:R-:W-:Y:S02]  /*4450*/  @P0 MOV R5, R8 ;  /* 0x0000000800050202 */ /* 0x000fe40000000f00 */
[----:B------:R-:W-:Y:S02]  /*4460*/  IADD3 R2, R2, -0x1, RZ ;  /* 0xffffffff02027810 */ /* 0x000fe40007ffe0ff */
[----:B------:R-:W-:Y:S02]  /*4470*/  IADD3 R0, R0, 0x40, RZ ;  /* 0x0000004000007810 */ /* 0x000fe40007ffe0ff */
[----:B------:R-:W-:Y:S01]  /*4480*/  ISETP.NE.AND P3, PT, R2, RZ, PT ;  /* 0x000000ff0200720c */ /* 0x000fe20003f65270 */
[----:B0-2---:R-:W-:Y:S02]  /*4490*/  FMUL.FTZ R9, R4, R11 ;  /* 0x0000000b04097220 */ /* 0x005fe40000410000 */
[----:B------:R-:W-:Y:S01]  /*44a0*/  @P0 IMAD.MOV.U32 R4, RZ, RZ, R7 ;  /* 0x000000ffff040224 */ /* 0x000fe200078e0007 */
[----:B------:R-:W-:-:S02]  /*44b0*/  IADD3 R7, P2, R7, 0x100, RZ ;  /* 0x0000010007077810 */ /* 0x000fc40007f5e0ff */
[----:B------:R0:W-:Y:S03]  /*44c0*/  STS [R6], R9 ;  /* 0x0000000906007388 */ /* 0x0001e60000000800 */
[----:B------:R-:W-:Y:S01]  /*44d0*/  IMAD.X R8, RZ, RZ, R8, P2 ;  /* 0x000000ffff087224 */ /* 0x000fe200010e0608 */
[----:B------:R2:W-:Y:S01]  /*44e0*/  @P0 STG.E [R4.64], R9 ;  /* 0x0000000904000986 */ /* 0x0005e2000c101924 */
[----:B0-----:R-:W-:Y:S02]  /*44f0*/  IADD3 R6, R6, 0x100, RZ ;  /* 0x0000010006067810 */ /* 0x001fe40007ffe0ff */
[----:B------:R-:W-:Y:S05]  /*4500*/  @P3 BRA `(.L_x_1489) ;  /* 0xffffff3000003947 */ /* 0x000fea000383ffff */
.L_x_1488:
[----:B------:R-:W-:Y:S05]  /*4510*/  BSYNC B1 ;  /* 0x0000000000017941 */ /* 0x000fea0003800000 */
.L_x_1487:
[----:B------:R-:W-:Y:S05]  /*4520*/  @!P1 BRA `(.L_x_1486) ;  /* 0x0000021000009947 */ /* 0x000fea0003800000 */
[----:B--2---:R-:W-:Y:S01]  /*4530*/  IMAD.SHL.U32 R5, R3, 0x4, RZ ;  /* 0x0000000403057824 */ /* 0x004fe200078e00ff */
[C---:B------:R-:W-:Y:S02]  /*4540*/  IADD3 R10, P0, R0.reuse, UR4, RZ ;  /* 0x00000004000a7c10 */ /* 0x040fe4000ff1e0ff */
[----:B------:R-:W-:Y:S01]  /*4550*/  ISETP.NE.AND P2, PT, RZ, UR8, PT ;  /* 0x00000008ff007c0c */ /* 0x000fe2000bf45270 */
[----:B------:R-:W-:Y:S01]  /*4560*/  IMAD R5, R0, 0x4, -R5 ;  /* 0x0000000400057824 */ /* 0x000fe200078e0a05 */
[----:B------:R-:W-:-:S02]  /*4570*/  LEA R9, P1, R10, c[0x0][0x260], 0x2 ;  /* 0x000098000a097a11 */ /* 0x000fc400078210ff */
[----:B------:R-:W-:Y:S02]  /*4580*/  LEA.HI.X.SX32 R7, R0, UR5, 0x1, P0 ;  /* 0x0000000500077c11 */ /* 0x000fe400080f0eff */
[----:B------:R-:W-:Y:S02]  /*4590*/  IADD3 R2, R5, 0x210, RZ ;  /* 0x0000021005027810 */ /* 0x000fe40007ffe0ff */
[----:B------:R-:W-:-:S04]  /*45a0*/  LEA.HI.X R10, R10, c[0x0][0x264], R7, 0x2, P1 ;  /* 0x000099000a0a7a11 */ /* 0x000fc800008f1407 */
.L_x_1490:
[----:B------:R-:W0:Y:S01]  /*45b0*/  LDS R4, [R2+0x300] ;  /* 0x0003000002047984 */ /* 0x000e220000000800 */
[----:B------:R-:W-:Y:S01]  /*45c0*/  IMAD.MOV.U32 R5, RZ, RZ, R10 ;  /* 0x000000ffff057224 */ /* 0x000fe200078e000a */
[----:B------:R-:W-:Y:S02]  /*45d0*/  IADD3 R0, R0, 0x100, RZ ;  /* 0x0000010000007810 */ /* 0x000fe40007ffe0ff */
[----:B------:R-:W2:Y:S02]  /*45e0*/  LDS R6, [R2] ;  /* 0x0000000002067984 */ /* 0x000ea40000000800 */
[----:B------:R-:W-:-:S02]  /*45f0*/  ISETP.GE.AND P0, PT, R0, R25, PT ;  /* 0x000000190000720c */ /* 0x000fc40003f06270 */
[----:B------:R-:W3:Y:S04]  /*4600*/  LDS R7, [R2+0x100] ;  /* 0x0001000002077984 */ /* 0x000ee80000000800 */
[----:B------:R-:W4:Y:S01]  /*4610*/  LDS R8, [R2+0x200] ;  /* 0x0002000002087984 */ /* 0x000f220000000800 */
[-C--:B0-----:R-:W-:Y:S02]  /*4620*/  FMUL.FTZ R21, R4, R11.reuse ;  /* 0x0000000b04157220 */ /* 0x081fe40000410000 */
[----:B------:R-:W-:Y:S02]  /*4630*/  IMAD.MOV.U32 R4, RZ, RZ, R9 ;  /* 0x000000ffff047224 */ /* 0x000fe400078e0009 */
[-C--:B-12---:R-:W-:Y:S01]  /*4640*/  FMUL.FTZ R13, R6, R11.reuse ;  /* 0x0000000b060d7220 */ /* 0x086fe20000410000 */
[----:B------:R-:W-:Y:S01]  /*4650*/  IADD3 R6, R2, 0x400, RZ ;  /* 0x0000040002067810 */ /* 0x000fe20007ffe0ff */
[----:B------:R-:W-:Y:S01]  /*4660*/  STS [R2+0x300], R21 ;  /* 0x0003001502007388 */ /* 0x000fe20000000800 */
[----:B------:R-:W-:Y:S01]  /*4670*/  IADD3 R9, P1, R4, 0x400, RZ ;  /* 0x0000040004097810 */ /* 0x000fe20007f3e0ff */
[----:B---3--:R-:W-:-:S02]  /*4680*/  FMUL.FTZ R7, R7, R11 ;  /* 0x0000000b07077220 */ /* 0x008fc40000410000 */
        /* <DEDUP_REMOVED lines=11> */
.L_x_1486:
[----:B------:R-:W-:Y:S05]  /*4740*/  BSYNC B0 ;  /* 0x0000000000007941 */ /* 0x000fea0003800000 */
.L_x_1485:
[----:B--2---:R-:W-:Y:S01]  /*4750*/  SHF.R.S32.HI R5, RZ, 0x1f, R18 ;  /* 0x0000001fff057819 */ /* 0x004fe20000011412 */
[----:B------:R-:W-:Y:S01]  /*4760*/  BSSY B0, `(.L_x_1491) ;  /* 0x000001f000007945 */ /* 0x000fe20003800000 */
[----:B------:R-:W-:Y:S01]  /*4770*/  SHF.R.S32.HI R7, RZ, 0x1f, R22 ;  /* 0x0000001fff077819 */ /* 0x000fe20000011416 */
[----:B------:R-:W-:Y:S01]  /*4780*/  IMAD.MOV.U32 R11, RZ, RZ, RZ ;  /* 0x000000ffff0b7224 */ /* 0x000fe200078e00ff */
[----:B------:R-:W-:-:S02]  /*4790*/  LEA.HI R5, R5, R18, RZ, 0x2 ;  /* 0x0000001205057211 */ /* 0x000fc400078f10ff */
[----:B------:R-:W-:Y:S02]  /*47a0*/  LEA.HI R20, R7, R22, RZ, 0x4 ;  /* 0x0000001607147211 */ /* 0x000fe400078f20ff */
[----:B------:R-:W-:Y:S02]  /*47b0*/  LOP3.LUT R7, R5, 0xfffffffc, RZ, 0xc0, !PT ;  /* 0xfffffffc05077812 */ /* 0x000fe400078ec0ff */
[----:B------:R-:W-:Y:S02]  /*47c0*/  LOP3.LUT R5, R20, 0xfffffff0, RZ, 0xc0, !PT ;  /* 0xfffffff014057812 */ /* 0x000fe400078ec0ff */
[----:B------:R-:W-:Y:S01]  /*47d0*/  SHF.R.S32.HI R20, RZ, 0x4, R20 ;  /* 0x00000004ff147819 */ /* 0x000fe20000011414 */
[----:B------:R-:W-:Y:S02]  /*47e0*/  IMAD.IADD R7, R18, 0x1, -R7 ;  /* 0x0000000112077824 */ /* 0x000fe400078e0a07 */
[----:B------:R-:W-:Y:S02]  /*47f0*/  IMAD.IADD R16, R22, 0x1, -R5 ;  /* 0x0000000116107824 */ /* 0x000fe400078e0a05 */
[----:B0-----:R-:W-:Y:S01]  /*4800*/  CS2R R4, SRZ ;  /* 0x0000000000047805 */ /* 0x001fe2000001ff00 */
[----:B------:R-:W-:Y:S01]  /*4810*/  ISETP.NE.AND P1, PT, R20, R7, PT ;  /* 0x000000071400720c */ /* 0x000fe20003f25270 */
[----:B------:R-:W-:Y:S01]  /*4820*/  IMAD.SHL.U32 R2, R16, 0x4, RZ ;  /* 0x0000000410027824 */ /* 0x000fe200078e00ff */
[----:B------:R-:W-:-:S02]  /*4830*/  CS2R R6, SRZ ;  /* 0x0000000000067805 */ /* 0x000fc4000001ff00 */
        /* <DEDUP_REMOVED lines=16> */
.L_x_1493:
[----:B-----5:R0:W-:Y:S02]  /*4940*/  STS.128 [R16.X16+0x110], R4 ;  /* 0x0001100410007388 */ /* 0x0201e4000000cc00 */
.L_x_1492:
[----:B------:R-:W-:Y:S05]  /*4950*/  BSYNC B0 ;  /* 0x0000000000007941 */ /* 0x000fea0003800000 */
.L_x_1491:
[----:B------:R-:W-:Y:S01]  /*4960*/  IADD3 R21, R20, R3, RZ ;  /* 0x0000000314157210 */ /* 0x000fe20007ffe0ff */
[----:B------:R-:W-:Y:S01]  /*4970*/  BAR.SYNC.DEFER_BLOCKING 0x0 ;  /* 0x0000000000007b1d */ /* 0x000fe20000010000 */
[----:B------:R-:W-:Y:S01]  /*4980*/  IMNMX R40, R18, c[0x0][0x1d4], PT ;  /* 0x0000750012287a17 */ /* 0x000fe20003800200 */
[----:B------:R-:W-:Y:S02]  /*4990*/  IMAD.MOV.U32 R10, RZ, RZ, RZ ;  /* 0x000000ffff0a7224 */ /* 0x000fe400078e00ff */
[----:B------:R-:W-:Y:S02]  /*49a0*/  IMAD.SHL.U32 R12, R21, 0x40, RZ ;  /* 0x00000040150c7824 */ /* 0x000fe400078e00ff */
[----:B------:R-:W-:Y:S03]  /*49b0*/  BSSY B0, `(.L_x_1494) ;  /* 0x0000080000007945 */ /* 0x000fe60003800000 */
[----:B------:R-:W-:-:S02]  /*49c0*/  SHF.R.S32.HI R14, RZ, 0x1f, R12 ;  /* 0x0000001fff0e7819 */ /* 0x000fc4000001140c */
        /* <DEDUP_REMOVED lines=8> */
[----:B------:R-:W2:Y:S01]  /*4a50*/  S2R R11, SR_CTAID.X ;  /* 0x00000000000b7919 */ /* 0x000ea20000002500 */
[----:B------:R-:W-:Y:S01]  /*4a60*/  ULOP3.LUT UR4, URZ, UR4, URZ, 0x33, !UPT ;  /* 0x000000043f047292 */ /* 0x000fe2000f8e333f */
[----:B------:R-:W-:Y:S01]  /*4a70*/  IMAD.MOV R9, RZ, RZ, -R25 ;  /* 0x000000ffff097224 */ /* 0x000fe200078e0a19 */
[----:B------:R-:W-:Y:S01]  /*4a80*/  IADD3 R8, -R3, -0x2, -R20 ;  /* 0xfffffffe03087810 */ /* 0x000fe20007ffe914 */
[----:B------:R-:W-:Y:S01]  /*4a90*/  IMAD.MOV.U32 R39, RZ, RZ, 0x4 ;  /* 0x00000004ff277424 */ /* 0x000fe200078e00ff */
[----:B------:R-:W-:Y:S01]  /*4aa0*/  BSSY B1, `(.L_x_1496) ;  /* 0x0000024000017945 */ /* 0x000fe20003800000 */
[----:B------:R-:W-:Y:S02]  /*4ab0*/  MOV R41, R21 ;  /* 0x0000001500297202 */ /* 0x000fe40000000f00 */
[----:B------:R-:W-:-:S05]  /*4ac0*/  IMNMX R9, R9, UR4, !PT ;  /* 0x0000000409097c17 */ /* 0x000fca000f800200 */
[----:B------:R-:W-:Y:S02]  /*4ad0*/  IMAD.IADD R32, R8, 0x1, -R9 ;  /* 0x0000000108207824 */ /* 0x000fe400078e0a09 */
[----:B------:R-:W-:-:S03]  /*4ae0*/  CS2R R8, SRZ ;  /* 0x0000000000087805 */ /* 0x000fc6000001ff00 */
[----:B------:R-:W-:Y:S01]  /*4af0*/  LOP3.LUT P0, RZ, R32, 0x4, RZ, 0xc0, !PT ;  /* 0x0000000420ff7812 */ /* 0x000fe2000780c0ff */
[----:B--2---:R-:W-:-:S04]  /*4b00*/  IMAD R11, R24, c[0x0][0x1d8], R11 ;  /* 0x00007600180b7a24 */ /* 0x004fc800078e020b */
[----:B------:R-:W-:Y:S02]  /*4b10*/  IMAD R38, R11, 0x40, R2 ;  /* 0x000000400b267824 */ /* 0x000fe400078e0202 */
[----:B------:R-:W-:Y:S02]  /*4b20*/  CS2R R10, SRZ ;  /* 0x00000000000a7805 */ /* 0x000fe4000001ff00 */
[----:B------:R-:W-:-:S04]  /*4b30*/  IMAD.WIDE R38, R38, R39, c[0x0][0x238] ;  /* 0x00008e0026267625 */ /* 0x000fc800078e0227 */
[----:B------:R-:W-:Y:S05]  /*4b40*/  @P0 BRA `(.L_x_1497) ;  /* 0x0000019000000947 */ /* 0x000fea0003800000 */
[----:B------:R-:W-:Y:S01]  /*4b50*/  IADD3 R12, P0, R55, R12, RZ ;  /* 0x0000000c370c7210 */ /* 0x000fe20007f1e0ff */
[----:B------:R2:W3:Y:S04]  /*4b60*/  LDS R33, [R20.X4+0x210] ;  /* 0x0002100014217984 */ /* 0x0004e80000004800 */
[----:B------:R-:W-:Y:S01]  /*4b70*/  IMAD.X R9, R23, 0x1, R14, P0 ;  /* 0x0000000117097824 */ /* 0x000fe200000e060e */
[----:B------:R-:W-:-:S04]  /*4b80*/  LEA R8, P0, R12, c[0x0][0x1a0], 0x2 ;  /* 0x000068000c087a11 */ /* 0x000fc800078010ff */
[----:B------:R-:W-:-:S06]  /*4b90*/  LEA.HI.X R9, R12, c[0x0][0x1a4], R9, 0x2, P0 ;  /* 0x000069000c097a11 */ /* 0x000fcc00000f1409 */
[----:B------:R-:W5:Y:S01]  /*4ba0*/  LDG.E.128 R8, [R8.64] ;  /* 0x0000002408087981 */ /* 0x000f62000c1e1d00 */
[----:B------:R-:W-:-:S13]  /*4bb0*/  ISETP.NE.AND P0, PT, RZ, c[0x0][0x1ec], PT ;  /* 0x00007b00ff007a0c */ /* 0x000fda0003f05270 */
[----:B------:R-:W-:Y:S05]  /*4bc0*/  @P0 BRA `(.L_x_1498) ;  /* 0x000000c000000947 */ /* 0x000fea0003800000 */
[----:B--2---:R-:W-:Y:S01]  /*4bd0*/  ISETP.NE.AND P3, PT, R26, RZ, PT ;  /* 0x000000ff1a00720c */ /* 0x004fe20003f65270 */
[----:B------:R-:W2:-:S12]  /*4be0*/  LDS.128 R28, [R16.X16+0x110] ;  /* 0x00011000101c7984 */ /* 0x000e98000000cc00 */
[----:B-1----:R-:W4:Y:S01]  /*4bf0*/  @P3 LDG.E.128 R12, [R38.64] ;  /* 0x00000024260c3981 */ /* 0x002f22000c1e1d00 */
[----:B--2--5:R-:W-:Y:S02]  /*4c00*/  FADD.FTZ R8, R8, R28 ;  /* 0x0000001c08087221 */ /* 0x024fe40000010000 */
[----:B------:R-:W-:Y:S02]  /*4c10*/  FADD.FTZ R9, R9, R29 ;  /* 0x0000001d09097221 */ /* 0x000fe40000010000 */
[----:B------:R-:W-:Y:S02]  /*4c20*/  FADD.FTZ R10, R10, R30 ;  /* 0x0000001e0a0a7221 */ /* 0x000fe40000010000 */
[----:B------:R-:W-:Y:S02]  /*4c30*/  FADD.FTZ R11, R11, R31 ;  /* 0x0000001f0b0b7221 */ /* 0x000fe40000010000 */
[----:B----4-:R-:W-:Y:S02]  /*4c40*/  @P3 FMUL.FTZ R8, R8, R12 ;  /* 0x0000000c08083220 */ /* 0x010fe40000410000 */
[----:B------:R-:W-:-:S02]  /*4c50*/  @P3 FMUL.FTZ R9, R9, R13 ;  /* 0x0000000d09093220 */ /* 0x000fc40000410000 */
[----:B------:R-:W-:Y:S02]  /*4c60*/  @P3 FMUL.FTZ R10, R10, R14 ;  /* 0x0000000e0a0a3220 */ /* 0x000fe40000410000 */
[----:B------:R-:W-:-:S05]  /*4c70*/  @P3 FMUL.FTZ R11, R11, R15 ;  /* 0x0000000f0b0b3220 */ /* 0x000fca0000410000 */
[----:B------:R1:W-:Y:S02]  /*4c80*/  STG.E.128 [R36.64], R8 ;  /* 0x0000000824007986 */ /* 0x0003e4000c101d24 */
.L_x_1498:
[----:B-123-5:R-:W-:Y:S01]  /*4c90*/  FFMA.FTZ R8, R33, R8, RZ ;  /* 0x0000000821087223 */ /* 0x02efe200000100ff */
[----:B------:R-:W-:Y:S01]  /*4ca0*/  IADD3 R41, R21, 0x4, RZ ;  /* 0x0000000415297810 */ /* 0x000fe20007ffe0ff */
[C---:B------:R-:W-:Y:S02]  /*4cb0*/  FFMA.FTZ R9, R33.reuse, R9, RZ ;  /* 0x0000000921097223 */ /* 0x040fe400000100ff */
[C---:B------:R-:W-:Y:S02]  /*4cc0*/  FFMA.FTZ R10, R33.reuse, R10, RZ ;  /* 0x0000000a210a7223 */ /* 0x040fe400000100ff */
[----:B------:R-:W-:Y:S02]  /*4cd0*/  FFMA.FTZ R11, R33, R11, RZ ;  /* 0x0000000b210b7223 */ /* 0x000fe400000100ff */
.L_x_1497:
[----:B------:R-:W-:Y:S05]  /*4ce0*/  BSYNC B1 ;  /* 0x0000000000017941 */ /* 0x000fea0003800000 */
.L_x_1496:
[----:B------:R-:W-:-:S13]  /*4cf0*/  LOP3.LUT P0, RZ, R32, 0xfffffffc, RZ, 0xc0, !PT ;  /* 0xfffffffc20ff7812 */ /* 0x000fda000780c0ff */
[----:B------:R-:W-:Y:S05]  /*4d00*/  @!P0 BRA `(.L_x_1495) ;  /* 0x000004a000008947 */ /* 0x000fea0003800000 */
[C---:B------:R-:W-:Y:S01]  /*4d10*/  IMAD.SHL.U32 R12, R41.reuse, 0x40, RZ ;  /* 0x00000040290c7824 */ /* 0x040fe200078e00ff */
[----:B------:R-:W-:Y:S02]  /*4d20*/  LEA R14, R41, 0x10, 0x2 ;  /* 0x00000010290e7811 */ /* 0x000fe400078e10ff */
[----:B------:R-:W-:Y:S02]  /*4d30*/  ISETP.NE.AND P0, PT, RZ, c[0x0][0x1ec], PT ;  /* 0x00007b00ff007a0c */ /* 0x000fe40003f05270 */
[----:B------:R-:W-:Y:S01]  /*4d40*/  SHF.R.S32.HI R28, RZ, 0x1f, R12 ;  /* 0x0000001fff1c7819 */ /* 0x000fe2000001140c */
[----:B------:R-:W-:Y:S01]  /*4d50*/  IMAD R14, R3, -0x4, R14 ;  /* 0xfffffffc030e7824 */ /* 0x000fe200078e020e */
[-C--:B------:R-:W-:Y:S02]  /*4d60*/  IADD3 R49, P2, R55, R12.reuse, RZ ;  /* 0x0000000c37317210 */ /* 0x080fe40007f5e0ff */
[----:B------:R-:W-:Y:S02]  /*4d70*/  IADD3 R47, P3, R0, R12, RZ ;  /* 0x0000000c002f7210 */ /* 0x000fe40007f7e0ff */
[----:B------:R-:W-:Y:S01]  /*4d80*/  IADD3 R45, R12, 0x100, RZ ;  /* 0x000001000c2d7810 */ /* 0x000fe20007ffe0ff */
[--C-:B------:R-:W-:Y:S01]  /*4d90*/  IMAD.X R30, R23, 0x1, R28.reuse, P2 ;  /* 0x00000001171e7824 */ /* 0x100fe200010e061c */
[----:B------:R-:W-:Y:S01]  /*4da0*/  LEA R48, P2, R49, c[0x0][0x1a0], 0x2 ;  /* 0x0000680031307a11 */ /* 0x000fe200078410ff */
[----:B------:R-:W-:Y:S01]  /*4db0*/  IMAD.X R28, R27, 0x1, R28, P3 ;  /* 0x000000011b1c7824 */ /* 0x000fe200018e061c */
[----:B------:R-:W-:-:S02]  /*4dc0*/  LEA R46, P3, R47, c[0x0][0x1a0], 0x2 ;  /* 0x000068002f2e7a11 */ /* 0x000fc400078610ff */
[----:B------:R-:W-:Y:S02]  /*4dd0*/  LEA.HI.X R49, R49, c[0x0][0x1a4], R30, 0x2, P2 ;  /* 0x0000690031317a11 */ /* 0x000fe400010f141e */
[----:B------:R-:W-:Y:S02]  /*4de0*/  LEA.HI.X R47, R47, c[0x0][0x1a4], R28, 0x2, P3 ;  /* 0x000069002f2f7a11 */ /* 0x000fe400018f141c */
[----:B------:R-:W-:Y:S02]  /*4df0*/  IADD3 R44, R14, 0x210, RZ ;  /* 0x000002100e2c7810 */ /* 0x000fe40007ffe0ff */
.L_x_1501:
[----:B------:R-:W-:Y:S02]  /*4e00*/  SHF.R.S32.HI R54, RZ, 0x1f, R45 ;  /* 0x0000001fff367819 */ /* 0x000fe4000001142d */
[----:B------:R-:W-:Y:S02]  /*4e10*/  IADD3 R12, P2, R55, R45, RZ ;  /* 0x0000002d370c7210 */ /* 0x000fe40007f5e0ff */
[----:B------:R-:W-:-:S03]  /*4e20*/  ISETP.NE.AND P3, PT, R26, RZ, PT ;  /* 0x000000ff1a00720c */ /* 0x000fc60003f65270 */
[----:B-1----:R-:W-:Y:S01]  /*4e30*/  IMAD.X R13, R23, 0x1, R54, P2 ;  /* 0x00000001170d7824 */ /* 0x002fe200010e0636 */
[----:B------:R-:W-:-:S04]  /*4e40*/  LEA R42, P2, R12, c[0x0][0x1a0], 0x2 ;  /* 0x000068000c2a7a11 */ /* 0x000fc800078410ff */
[----:B------:R-:W-:Y:S01]  /*4e50*/  LEA.HI.X R43, R12, c[0x0][0x1a4], R13, 0x2, P2 ;  /* 0x000069000c2b7a11 */ /* 0x000fe200010f140d */
[----:B------:R-:W-:Y:S01]  /*4e60*/  IMAD.MOV.U32 R13, RZ, RZ, R49 ;  /* 0x000000ffff0d7224 */ /* 0x000fe200078e0031 */
[----:B------:R-:W-:-:S06]  /*4e70*/  MOV R12, R48 ;  /* 0x00000030000c7202 */ /* 0x000fcc0000000f00 */
        /* <DEDUP_REMOVED lines=11> */
[----:B------:R-:W-:Y:S02]  /*4f30*/  @P3 FMUL.FTZ R15, R15, R31 ;  /* 0x0000001f0f0f3220 */ /* 0x000fe40000410000 */
[----:B------:R-:W-:-:S02]  /*4f40*/  IMAD.MOV.U32 R28, RZ, RZ, R46 ;  /* 0x000000ffff1c7224 */ /* 0x000fc400078e002e */
[----:B------:R-:W-:-:S05]  /*4f50*/  IMAD.MOV.U32 R29, RZ, RZ, R47 ;  /* 0x000000ffff1d7224 */ /* 0x000fca00078e002f */
[----:B------:R1:W-:Y:S02]  /*4f60*/  STG.E.128 [R28.64], R12 ;  /* 0x0000000c1c007986 */ /* 0x0003e4000c101d24 */
.L_x_1499:
[----:B-1----:R1:W5:Y:S04]  /*4f70*/  LDG.E.128 R28, [R42.64] ;  /* 0x000000242a1c7981 */ /* 0x002368000c1e1d00 */
[----:B------:R-:W2:Y:S02]  /*4f80*/  LDS R32, [R44+-0x10] ;  /* 0xfffff0002c207984 */ /* 0x000ea40000000800 */
[C---:B--2--5:R-:W-:Y:S02]  /*4f90*/  FFMA.FTZ R35, R32.reuse, R12, R8 ;  /* 0x0000000c20237223 */ /* 0x064fe40000010008 */
[C---:B------:R-:W-:Y:S02]  /*4fa0*/  FFMA.FTZ R50, R32.reuse, R13, R9 ;  /* 0x0000000d20327223 */ /* 0x040fe40000010009 */
[----:B------:R-:W-:-:S02]  /*4fb0*/  FFMA.FTZ R51, R32, R14, R10 ;  /* 0x0000000e20337223 */ /* 0x000fc4000001000a */
[----:B------:R-:W-:Y:S01]  /*4fc0*/  FFMA.FTZ R52, R32, R15, R11 ;  /* 0x0000000f20347223 */ /* 0x000fe2000001000b */
[----:B------:R-:W-:Y:S05]  /*4fd0*/  @P0 BRA `(.L_x_1500) ;  /* 0x000000f000000947 */ /* 0x000fea0003800000 */
[----:B-1----:R-:W2:Y:S01]  /*4fe0*/  @P3 LDG.E.128 R8, [R38.64] ;  /* 0x0000002426083981 */ /* 0x002ea2000c1e1d00 */
        /* <DEDUP_REMOVED lines=14> */
.L_x_1500:
[----:B-1----:R1:W2:Y:S01]  /*50d0*/  LDS R11, [R44] ;  /* 0x000000002c0b7984 */ /* 0x0022a20000000800 */
[----:B------:R-:W-:Y:S02]  /*50e0*/  IADD3 R41, R41, 0x8, RZ ;  /* 0x0000000829297810 */ /* 0x000fe40007ffe0ff */
[----:B------:R-:W-:Y:S02]  /*50f0*/  IADD3 R48, P3, R48, 0x800, RZ ;  /* 0x0000080030307810 */ /* 0x000fe40007f7e0ff */
[----:B------:R-:W-:Y:S02]  /*5100*/  ISETP.GE.AND P2, PT, R41, R40, PT ;  /* 0x000000282900720c */ /* 0x000fe40003f46270 */
[----:B------:R-:W-:Y:S01]  /*5110*/  IADD3 R46, P4, R46, 0x800, RZ ;  /* 0x000008002e2e7810 */ /* 0x000fe20007f9e0ff */
[----:B------:R-:W-:Y:S01]  /*5120*/  IMAD.X R49, RZ, RZ, R49, P3 ;  /* 0x000000ffff317224 */ /* 0x000fe200018e0631 */
[----:B------:R-:W-:Y:S02]  /*5130*/  IADD3 R45, R45, 0x200, RZ ;  /* 0x000002002d2d7810 */ /* 0x000fe40007ffe0ff */
[----:B-1----:R-:W-:Y:S01]  /*5140*/  IADD3 R44, R44, 0x20, RZ ;  /* 0x000000202c2c7810 */ /* 0x002fe20007ffe0ff */
[----:B------:R-:W-:-:S02]  /*5150*/  IMAD.X R47, RZ, RZ, R47, P4 ;  /* 0x000000ffff2f7224 */ /* 0x000fc400020e062f */
[C---:B--2---:R-:W-:Y:S02]  /*5160*/  FFMA.FTZ R8, R11.reuse, R28, R35 ;  /* 0x0000001c0b087223 */ /* 0x044fe40000010023 */
[C---:B------:R-:W-:Y:S02]  /*5170*/  FFMA.FTZ R9, R11.reuse, R29, R50 ;  /* 0x0000001d0b097223 */ /* 0x040fe40000010032 */
[C---:B------:R-:W-:Y:S02]  /*5180*/  FFMA.FTZ R10, R11.reuse, R30, R51 ;  /* 0x0000001e0b0a7223 */ /* 0x040fe40000010033 */
[----:B------:R-:W-:Y:S01]  /*5190*/  FFMA.FTZ R11, R11, R31, R52 ;  /* 0x0000001f0b0b7223 */ /* 0x000fe20000010034 */
[----:B------:R-:W-:Y:S05]  /*51a0*/  @!P2 BRA `(.L_x_1501) ;  /* 0xfffffc500000a947 */ /* 0x000fea000383ffff */
.L_x_1495:
[----:B------:R-:W-:Y:S05]  /*51b0*/  BSYNC B0 ;  /* 0x0000000000007941 */ /* 0x000fea0003800000 */
.L_x_1494:
[----:B------:R-:W-:Y:S01]  /*51c0*/  ISETP.GE.AND P0, PT, R21, R18, PT ;  /* 0x000000121500720c */ /* 0x000fe20003f06270 */
[----:B------:R-:W-:-:S12]  /*51d0*/  BSSY B0, `(.L_x_1502) ;  /* 0x00000b9000007945 */ /* 0x000fd80003800000 */
[----:B------:R-:W-:Y:S05]  /*51e0*/  @P0 BRA `(.L_x_1503) ;  /* 0x00000b7000000947 */ /* 0x000fea0003800000 */
[----:B-1----:R-:W1:Y:S01]  /*51f0*/  S2R R13, SR_CTAID.X ;  /* 0x00000000000d7919 */ /* 0x002e620000002500 */
[----:B------:R-:W-:Y:S01]  /*5200*/  IADD3 R12, -R20, -0x2, R25 ;  /* 0xfffffffe140c7810 */ /* 0x000fe20007ffe119 */
[----:B------:R-:W-:Y:S01]  /*5210*/  IMAD.MOV.U32 R38, RZ, RZ, 0x4 ;  /* 0x00000004ff267424 */ /* 0x000fe200078e00ff */
[----:B------:R-:W-:Y:S02]  /*5220*/  BSSY B1, `(.L_x_1504) ;  /* 0x000003b000017945 */ /* 0x000fe40003800000 */
[----:B------:R-:W-:-:S04]  /*5230*/  IADD3 R25, R12, -R3, RZ ;  /* 0x800000030c197210 */ /* 0x000fc80007ffe0ff */
        /* <DEDUP_REMOVED lines=51> */
.L_x_1508:
[C---:B-12--5:R-:W-:Y:S02]  /*5570*/  FFMA.FTZ R8, R40.reuse, R12, R8 ;  /* 0x0000000c28087223 */ /* 0x066fe40000010008 */
[C---:B------:R-:W-:Y:S02]  /*5580*/  FFMA.FTZ R9, R40.reuse, R13, R9 ;  /* 0x0000000d28097223 */ /* 0x040fe40000010009 */
[C---:B------:R-:W-:Y:S02]  /*5590*/  FFMA.FTZ R10, R40.reuse, R14, R10 ;  /* 0x0000000e280a7223 */ /* 0x040fe4000001000a */
[----:B------:R-:W-:Y:S02]  /*55a0*/  FFMA.FTZ R11, R40, R15, R11 ;  /* 0x0000000f280b7223 */ /* 0x000fe4000001000b */
.L_x_1507:
[----:B------:R-:W-:Y:S05]  /*55b0*/  BSYNC B2 ;  /* 0x0000000000027941 */ /* 0x000fea0003800000 */
.L_x_1506:
[----:B------:R-:W-:Y:S02]  /*55c0*/  IADD3 R21, R21, 0x4, RZ ;  /* 0x0000000415157810 */ /* 0x000fe40007ffe0ff */
.L_x_1505:
[----:B------:R-:W-:Y:S05]  /*55d0*/  BSYNC B1 ;  /* 0x0000000000017941 */ /* 0x000fea0003800000 */
.L_x_1504:
[----:B------:R-:W-:-:S13]  /*55e0*/  LOP3.LUT P0, RZ, R25, 0xfffffffc, RZ, 0xc0, !PT ;  /* 0xfffffffc19ff7812 */ /* 0x000fda000780c0ff */
[----:B------:R-:W-:Y:S05]  /*55f0*/  @!P0 BRA `(.L_x_1503) ;  /* 0x0000076000008947 */ /* 0x000fea0003800000 */
[----:B------:R-:W-:Y:S01]  /*5600*/  IMAD.SHL.U32 R40, R3, 0x4, RZ ;  /* 0x0000000403287824 */ /* 0x000fe200078e00ff */
[C---:B------:R-:W-:Y:S01]  /*5610*/  LEA R43, R21.reuse, 0x100, 0x6 ;  /* 0x00000100152b7811 */ /* 0x040fe200078e30ff */
[----:B------:R-:W-:Y:S02]  /*5620*/  IMAD.MOV.U32 R25, RZ, RZ, RZ ;  /* 0x000000ffff197224 */ /* 0x000fe400078e00ff */
[----:B------:R-:W-:-:S03]  /*5630*/  IMAD R40, R21, 0x4, -R40 ;  /* 0x0000000415287824 */ /* 0x000fc600078e0a28 */
.L_x_1515:
        /* <DEDUP_REMOVED lines=29> */
[----:B------:R-:W-:-:S05]  /*5810*/  @!P0 IMAD.IADD R12, R12, 0x1, -R15 ;  /* 0x000000010c0c8824 */ /* 0x000fca00078e0a0f */
[----:B------:R-:W-:Y:S02]  /*5820*/  @!P2 IADD3 R12, -R12, RZ, RZ ;  /* 0x000000ff0c0ca210 */ /* 0x000fe40007ffe1ff */
        /* <DEDUP_REMOVED lines=21> */
.L_x_1511:
[C---:B-12--5:R-:W-:Y:S02]  /*5980*/  FFMA.FTZ R8, R41.reuse, R12, R8 ;  /* 0x0000000c29087223 */ /* 0x066fe40000010008 */
[C---:B------:R-:W-:Y:S02]  /*5990*/  FFMA.FTZ R9, R41.reuse, R13, R9 ;  /* 0x0000000d29097223 */ /* 0x040fe40000010009 */
[C---:B------:R-:W-:Y:S02]  /*59a0*/  FFMA.FTZ R10, R41.reuse, R14, R10 ;  /* 0x0000000e290a7223 */ /* 0x040fe4000001000a */
[----:B------:R-:W-:Y:S02]  /*59b0*/  FFMA.FTZ R11, R41, R15, R11 ;  /* 0x0000000f290b7223 */ /* 0x000fe4000001000b */
.L_x_1510:
[----:B------:R-:W-:Y:S05]  /*59c0*/  BSYNC B1 ;  /* 0x0000000000017941 */ /* 0x000fea0003800000 */
.L_x_1509:
[----:B------:R-:W-:Y:S01]  /*59d0*/  IADD3 R31, R21, 0x4, RZ ;  /* 0x00000004151f7810 */ /* 0x000fe20007ffe0ff */
[----:B------:R-:W-:Y:S03]  /*59e0*/  BSSY B1, `(.L_x_1512) ;  /* 0x0000032000017945 */ /* 0x000fe60003800000 */
[----:B------:R-:W-:-:S13]  /*59f0*/  ISETP.GE.AND P0, PT, R31, c[0x0][0x1d4], PT ;  /* 0x000075001f007a0c */ /* 0x000fda0003f06270 */
        /* <DEDUP_REMOVED lines=21> */
[----:B------:R-:W-:-:S05]  /*5b50*/  @!P0 IADD3 R12, R12, -R15, RZ ;  /* 0x8000000f0c0c8210 */ /* 0x000fca0007ffe0ff */
        /* <DEDUP_REMOVED lines=22> */
.L_x_1514:
[C---:B-12--5:R-:W-:Y:S02]  /*5cc0*/  FFMA.FTZ R8, R41.reuse, R12, R8 ;  /* 0x0000000c29087223 */ /* 0x066fe40000010008 */
[C---:B------:R-:W-:Y:S02]  /*5cd0*/  FFMA.FTZ R9, R41.reuse, R13, R9 ;  /* 0x0000000d29097223 */ /* 0x040fe40000010009 */
[C---:B------:R-:W-:Y:S02]  /*5ce0*/  FFMA.FTZ R10, R41.reuse, R14, R10 ;  /* 0x0000000e290a7223 */ /* 0x040fe4000001000a */
[----:B------:R-:W-:Y:S02]  /*5cf0*/  FFMA.FTZ R11, R41, R15, R11 ;  /* 0x0000000f290b7223 */ /* 0x000fe4000001000b */
.L_x_1513:
[----:B------:R-:W-:Y:S05]  /*5d00*/  BSYNC B1 ;  /* 0x0000000000017941 */ /* 0x000fea0003800000 */
.L_x_1512:
[----:B------:R-:W-:Y:S02]  /*5d10*/  IADD3 R21, R21, 0x8, RZ ;  /* 0x0000000815157810 */ /* 0x000fe40007ffe0ff */
[----:B------:R-:W-:Y:S02]  /*5d20*/  IADD3 R25, R25, 0x20, RZ ;  /* 0x0000002019197810 */ /* 0x000fe40007ffe0ff */
[----:B------:R-:W-:-:S02]  /*5d30*/  ISETP.GE.AND P0, PT, R21, R18, PT ;  /* 0x000000121500720c */ /* 0x000fc40003f06270 */
[----:B------:R-:W-:-:S11]  /*5d40*/  IADD3 R43, R43, 0x200, RZ ;  /* 0x000002002b2b7810 */ /* 0x000fd60007ffe0ff */
[----:B------:R-:W-:Y:S05]  /*5d50*/  @!P0 BRA `(.L_x_1515) ;  /* 0xfffff8e000008947 */ /* 0x000fea000383ffff */
.L_x_1503:
[----:B------:R-:W-:Y:S05]  /*5d60*/  BSYNC B0 ;  /* 0x0000000000007941 */ /* 0x000fea0003800000 */
.L_x_1502:
        /* <DEDUP_REMOVED lines=9> */
[----:B------:R-:W-:-:S05]  /*5e00*/  ISETP.NE.AND P0, PT, RZ, c[0x0][0x1ec], PT ;  /* 0x00007b00ff007a0c */ /* 0x000fca0003f05270 */
[----:B------:R-:W1:Y:S08]  /*5e10*/  LDS R3, [R3.X4+0x210] ;  /* 0x0002100003037984 */ /* 0x000e700000004800 */
[----:B------:R-:W-:Y:S05]  /*5e20*/  @P0 BRA `(.L_x_1518) ;  /* 0x0000015000000947 */ /* 0x000fea0003800000 */
[----:B------:R-:W-:-:S13]  /*5e30*/  ISETP.NE.AND P2, PT, R26, RZ, PT ;  /* 0x000000ff1a00720c */ /* 0x000fda0003f45270 */
[----:B------:R-:W2:Y:S02]  /*5e40*/  @P2 S2R R21, SR_CTAID.X ;  /* 0x0000000000152919 */ /* 0x000ea40000002500 */
[----:B--2---:R-:W-:Y:S02]  /*5e50*/  @P2 IMAD R21, R24, c[0x0][0x1d8], R21 ;  /* 0x0000760018152a24 */ /* 0x004fe400078e0215 */
[----:B------:R-:W-:Y:S02]  /*5e60*/  @P2 IMAD.MOV.U32 R24, RZ, RZ, 0x4 ;  /* 0x00000004ff182424 */ /* 0x000fe400078e00ff */
[----:B------:R-:W-:-:S04]  /*5e70*/  @P2 IMAD R21, R21, 0x40, R2 ;  /* 0x0000004015152824 */ /* 0x000fc800078e0202 */
[----:B------:R-:W-:-:S05]  /*5e80*/  @P2 IMAD.WIDE R24, R21, R24, c[0x0][0x238] ;  /* 0x00008e0015182625 */ /* 0x000fca00078e0218 */
[----:B------:R-:W2:Y:S01]  /*5e90*/  @P2 LDG.E.128 R28, [R24.64] ;  /* 0x00000024181c2981 */ /* 0x000ea2000c1e1d00 */
[----:B------:R-:W-:Y:S01]  /*5ea0*/  SHF.L.U32 R17, R17, 0x6, RZ ;  /* 0x0000000611117819 */ /* 0x000fe200000006ff */
[----:B-----5:R-:W-:Y:S02]  /*5eb0*/  FADD.FTZ R12, R12, R4 ;  /* 0x000000040c0c7221 */ /* 0x020fe40000010000 */
[----:B------:R-:W-:Y:S01]  /*5ec0*/  FADD.FTZ R13, R13, R5 ;  /* 0x000000050d0d7221 */ /* 0x000fe20000010000 */
[----:B------:R-:W-:Y:S01]  /*5ed0*/  IADD3 R0, P0, R0, R17, RZ ;  /* 0x0000001100007210 */ /* 0x000fe20007f1e0ff */
[----:B------:R-:W-:Y:S02]  /*5ee0*/  FADD.FTZ R14, R14, R6 ;  /* 0x000000060e0e7221 */ /* 0x000fe40000010000 */
[----:B------:R-:W-:Y:S01]  /*5ef0*/  FADD.FTZ R15, R15, R7 ;  /* 0x000000070f0f7221 */ /* 0x000fe20000010000 */
[----:B------:R-:W-:Y:S02]  /*5f00*/  LEA.HI.X.SX32 R17, R17, R27, 0x1, P0 ;  /* 0x0000001b11117211 */ /* 0x000fe400000f0eff */
[----:B0-----:R-:W-:-:S04]  /*5f10*/  LEA R4, P0, R0, c[0x0][0x1a0], 0x2 ;  /* 0x0000680000047a11 */ /* 0x001fc800078010ff */
[----:B------:R-:W-:Y:S01]  /*5f20*/  LEA.HI.X R5, R0, c[0x0][0x1a4], R17, 0x2, P0 ;  /* 0x0000690000057a11 */ /* 0x000fe200000f1411 */
[----:B--2---:R-:W-:Y:S02]  /*5f30*/  @P2 FMUL.FTZ R12, R12, R28 ;  /* 0x0000001c0c0c2220 */ /* 0x004fe40000410000 */
[----:B------:R-:W-:Y:S02]  /*5f40*/  @P2 FMUL.FTZ R13, R13, R29 ;  /* 0x0000001d0d0d2220 */ /* 0x000fe40000410000 */
[----:B------:R-:W-:Y:S02]  /*5f50*/  @P2 FMUL.FTZ R14, R14, R30 ;  /* 0x0000001e0e0e2220 */ /* 0x000fe40000410000 */
[----:B------:R-:W-:-:S05]  /*5f60*/  @P2 FMUL.FTZ R15, R15, R31 ;  /* 0x0000001f0f0f2220 */ /* 0x000fca0000410000 */
[----:B------:R0:W-:Y:S02]  /*5f70*/  STG.E.128 [R4.64], R12 ;  /* 0x0000000c04007986 */ /* 0x0001e4000c101d24 */
.L_x_1518:
[C---:B-1---5:R-:W-:Y:S02]  /*5f80*/  FFMA.FTZ R8, R3.reuse, R12, R8 ;  /* 0x0000000c03087223 */ /* 0x062fe40000010008 */
[C---:B------:R-:W-:Y:S02]  /*5f90*/  FFMA.FTZ R9, R3.reuse, R13, R9 ;  /* 0x0000000d03097223 */ /* 0x040fe40000010009 */
[C---:B------:R-:W-:Y:S02]  /*5fa0*/  FFMA.FTZ R10, R3.reuse, R14, R10 ;  /* 0x0000000e030a7223 */ /* 0x040fe4000001000a */
[----:B------:R-:W-:Y:S02]  /*5fb0*/  FFMA.FTZ R11, R3, R15, R11 ;  /* 0x0000000f030b7223 */ /* 0x000fe4000001000b */
.L_x_1517:
[----:B------:R-:W-:Y:S05]  /*5fc0*/  BSYNC B0 ;  /* 0x0000000000007941 */ /* 0x000fea0003800000 */
.L_x_1516:
[----:B------:R-:W-:Y:S01]  /*5fd0*/  BAR.SYNC.DEFER_BLOCKING 0x0 ;  /* 0x0000000000007b1d */ /* 0x000fe20000010000 */
[----:B------:R-:W-:Y:S01]  /*5fe0*/  LOP3.LUT R0, R22, 0xffffffe0, RZ, 0xc0, !PT ;  /* 0xffffffe016007812 */ /* 0x000fe200078ec0ff */
        /* <DEDUP_REMOVED lines=9> */
[----:B0-----:R-:W0:Y:S02]  /*6080*/  @!P2 LDS.128 R4, [R20.X4+0x210] ;  /* 0x000210001404a984 */ /* 0x001e240000004c00 */
        /* <DEDUP_REMOVED lines=22> */
[----:B0-----:R-:W-:Y:S02]  /*61f0*/  IMAD.MOV.U32 R4, RZ, RZ, c[0x0][0x250] ;  /* 0x00009400ff047624 */ /* 0x001fe400078e00ff */
[----:B------:R-:W-:-:S05]  /*6200*/  IMAD.MOV.U32 R5, RZ, RZ, c[0x0][0x254] ;  /* 0x00009500ff057624 */ /* 0x000fca00078e00ff */
[----:B------:R-:W2:Y:S01]  /*6210*/  LDG.E R4, [R4.64] ;  /* 0x0000002404047981 */ /* 0x000ea2000c1e1900 */
[----:B------:R-:W-:-:S04]  /*6220*/  IADD3 R19, R19, R2, RZ ;  /* 0x0000000213137210 */ /* 0x000fc80007ffe0ff */
[----:B------:R-:W-:Y:S01]  /*6230*/  IADD3 R2, P0, R19, c[0x0][0x160], RZ ;  /* 0x0000580013027a10 */ /* 0x000fe20007f1e0ff */
        /* <DEDUP_REMOVED lines=16> */
[----:B0-----:R-:W-:-:S04]  /*6340*/  PRMT R5, R11, 0x8880, RZ ;  /* 0x000088800b057816 */ /* 0x001fc800000000ff */
[----:B------:R-:W-:Y:S02]  /*6350*/  PRMT R4, R5, 0x7710, RZ ;  /* 0x0000771005047816 */ /* 0x000fe400000000ff */
[----:B------:R-:W-:Y:S02]  /*6360*/  PRMT R5, R0, 0x7054, R3 ;  /* 0x0000705400057816 */ /* 0x000fe40000000003 */
[----:B------:R-:W-:Y:S02]  /*6370*/  LEA.HI.X.SX32 R3, R19, c[0x0][0x164], 0x1, P0 ;  /* 0x0000590013037a11 */ /* 0x000fe400000f0eff */
[----:B------:R-:W-:-:S05]  /*6380*/  PRMT R5, R4, 0x654, R5 ;  /* 0x0000065404057816 */ /* 0x000fca0000000005 */
[----:B------:R-:W-:Y:S01]  /*6390*/  STG.E [R2.64], R5 ;  /* 0x0000000502007986 */ /* 0x000fe2000c101924 */
[----:B------:R-:W-:Y:S05]  /*63a0*/  EXIT ;  /* 0x000000000000794d */ /* 0x000fea0003800000 */
.L_x_1418:
[----:B------:R-:W-:Y:S01]  /*63b0*/  IMAD.MOV.U32 R63, RZ, RZ, R7 ;  /* 0x000000ffff3f7224 */ /* 0x000fe200078e0007 */
[----:B------:R-:W-:Y:S01]  /*63c0*/  MOV R50, 0x6410 ;  /* 0x0000641000327802 */ /* 0x000fe20000000f00 */
[----:B------:R-:W-:Y:S02]  /*63d0*/  IMAD.MOV.U32 R78, RZ, RZ, 0x10 ;  /* 0x00000010ff4e7424 */ /* 0x000fe400078e00ff */
[----:B------:R-:W-:Y:S02]  /*63e0*/  IMAD.MOV.U32 R65, RZ, RZ, 0x1f ;  /* 0x0000001fff417424 */ /* 0x000fe400078e00ff */
[----:B------:R-:W-:Y:S02]  /*63f0*/  IMAD.MOV.U32 R80, RZ, RZ, -0x1 ;  /* 0xffffffffff507424 */ /* 0x000fe400078e00ff */
[----:B0--3--:R-:W-:Y:S05]  /*6400*/  CALL.REL.NOINC `($__internal_11_$__cuda_sm70_shflsync_bfly_p) ;  /* 0x0000046000007944 */ /* 0x009fea0003c00000 */
[----:B-1----:R-:W-:Y:S01]  /*6410*/  IMAD.MOV.U32 R0, RZ, RZ, R63 ;  /* 0x000000ffff007224 */ /* 0x002fe200078e003f */
[----:B0-----:R-:W-:Y:S05]  /*6420*/  BRA `(.L_x_1519) ;  /* 0xffffb29000007947 */ /* 0x001fea000383ffff */
.L_x_1419:
[----:B------:R-:W-:Y:S01]  /*6430*/  HFMA2.MMA R78, -RZ, RZ, 0, 4.76837158203125e-07 ;  /* 0x00000008ff4e7435 */ /* 0x000fe200000001ff */
[----:B------:R-:W-:Y:S01]  /*6440*/  IMAD.MOV.U32 R63, RZ, RZ, R6 ;  /* 0x000000ffff3f7224 */ /* 0x000fe200078e0006 */
[----:B------:R-:W-:Y:S01]  /*6450*/  MOV R50, 0x6490 ;  /* 0x0000649000327802 */ /* 0x000fe20000000f00 */
[----:B------:R-:W-:-:S02]  /*6460*/  IMAD.MOV.U32 R65, RZ, RZ, 0x1f ;  /* 0x0000001fff417424 */ /* 0x000fc400078e00ff */
[----:B------:R-:W-:Y:S02]  /*6470*/  IMAD.MOV.U32 R80, RZ, RZ, -0x1 ;  /* 0xffffffffff507424 */ /* 0x000fe400078e00ff */
[----:B01-3--:R-:W-:Y:S05]  /*6480*/  CALL.REL.NOINC `($__internal_11_$__cuda_sm70_shflsync_bfly_p) ;  /* 0x000003e000007944 */ /* 0x00bfea0003c00000 */
[----:B-1----:R-:W-:Y:S01]  /*6490*/  FADD.FTZ R6, R6, R63 ;  /* 0x0000003f06067221 */ /* 0x002fe20000010000 */
[----:B------:R-:W-:Y:S01]  /*64a0*/  MOV R50, 0x6500 ;  /* 0x0000650000327802 */ /* 0x000fe20000000f00 */
[----:B0-----:R-:W-:Y:S02]  /*64b0*/  IMAD.MOV.U32 R78, RZ, RZ, 0x4 ;  /* 0x00000004ff4e7424 */ /* 0x001fe400078e00ff */
[----:B------:R-:W-:Y:S02]  /*64c0*/  IMAD.MOV.U32 R65, RZ, RZ, 0x1f ;  /* 0x0000001fff417424 */ /* 0x000fe400078e00ff */
[----:B------:R-:W-:Y:S02]  /*64d0*/  IMAD.MOV.U32 R80, RZ, RZ, -0x1 ;  /* 0xffffffffff507424 */ /* 0x000fe400078e00ff */
[----:B------:R-:W-:Y:S02]  /*64e0*/  IMAD.MOV.U32 R63, RZ, RZ, R6 ;  /* 0x000000ffff3f7224 */ /* 0x000fe400078e0006 */
[----:B------:R-:W-:Y:S05]  /*64f0*/  CALL.REL.NOINC `($__internal_11_$__cuda_sm70_shflsync_bfly_p) ;  /* 0x0000037000007944 */ /* 0x000fea0003c00000 */
[----:B-1----:R-:W-:Y:S01]  /*6500*/  FADD.FTZ R4, R6, R63 ;  /* 0x0000003f06047221 */ /* 0x002fe20000010000 */
[----:B0-----:R-:W-:Y:S01]  /*6510*/  MOV R78, 0x2 ;  /* 0x00000002004e7802 */ /* 0x001fe20000000f00 */
[----:B------:R-:W-:Y:S01]  /*6520*/  IMAD.MOV.U32 R65, RZ, RZ, 0x1f ;  /* 0x0000001fff417424 */ /* 0x000fe200078e00ff */
[----:B------:R-:W-:Y:S01]  /*6530*/  MOV R50, 0x6570 ;  /* 0x0000657000327802 */ /* 0x000fe20000000f00 */
[----:B------:R-:W-:-:S02]  /*6540*/  IMAD.MOV.U32 R80, RZ, RZ, -0x1 ;  /* 0xffffffffff507424 */ /* 0x000fc400078e00ff */
[----:B------:R-:W-:Y:S02]  /*6550*/  IMAD.MOV.U32 R63, RZ, RZ, R4 ;  /* 0x000000ffff3f7224 */ /* 0x000fe400078e0004 */
[----:B------:R-:W-:Y:S05]  /*6560*/  CALL.REL.NOINC `($__internal_11_$__cuda_sm70_shflsync_bfly_p) ;  /* 0x0000030000007944 */ /* 0x000fea0003c00000 */
[----:B-1----:R-:W-:Y:S01]  /*6570*/  FADD.FTZ R4, R4, R63 ;  /* 0x0000003f04047221 */ /* 0x002fe20000010000 */
[----:B------:R-:W-:Y:S01]  /*6580*/  MOV R50, 0x65e0 ;  /* 0x000065e000327802 */ /* 0x000fe20000000f00 */
[----:B0-----:R-:W-:Y:S02]  /*6590*/  IMAD.MOV.U32 R78, RZ, RZ, 0x1 ;  /* 0x00000001ff4e7424 */ /* 0x001fe400078e00ff */
[----:B------:R-:W-:Y:S01]  /*65a0*/  IMAD.MOV.U32 R65, RZ, RZ, 0x1f ;  /* 0x0000001fff417424 */ /* 0x000fe200078e00ff */
[----:B------:R-:W-:Y:S01]  /*65b0*/  MOV R63, R4 ;  /* 0x00000004003f7202 */ /* 0x000fe20000000f00 */
[----:B------:R-:W-:Y:S02]  /*65c0*/  IMAD.MOV.U32 R80, RZ, RZ, -0x1 ;  /* 0xffffffffff507424 */ /* 0x000fe400078e00ff */
[----:B------:R-:W-:Y:S05]  /*65d0*/  CALL.REL.NOINC `($__internal_11_$__cuda_sm70_shflsync_bfly_p) ;  /* 0x0000029000007944 */ /* 0x000fea0003c00000 */
[----:B-1----:R-:W-:Y:S01]  /*65e0*/  IMAD.MOV.U32 R7, RZ, RZ, R63 ;  /* 0x000000ffff077224 */ /* 0x002fe200078e003f */
[----:B0-----:R-:W-:Y:S05]  /*65f0*/  BRA `(.L_x_1520) ;  /* 0xffffb15000007947 */ /* 0x001fea000383ffff */
.L_x_1456:
[----:B------:R-:W-:Y:S01]  /*6600*/  IMAD.MOV.U32 R63, RZ, RZ, R85 ;  /* 0x000000ffff3f7224 */ /* 0x000fe200078e0055 */
[----:B------:R-:W-:Y:S01]  /*6610*/  MOV R50, 0x6660 ;  /* 0x0000666000327802 */ /* 0x000fe20000000f00 */
[----:B------:R-:W-:Y:S02]  /*6620*/  IMAD.MOV.U32 R78, RZ, RZ, 0x2 ;  /* 0x00000002ff4e7424 */ /* 0x000fe400078e00ff */
[----:B------:R-:W-:-:S02]  /*6630*/  IMAD.MOV.U32 R65, RZ, RZ, 0x1f ;  /* 0x0000001fff417424 */ /* 0x000fc400078e00ff */
[----:B------:R-:W-:Y:S02]  /*6640*/  IMAD.MOV.U32 R80, RZ, RZ, -0x1 ;  /* 0xffffffffff507424 */ /* 0x000fe400078e00ff */
[----:B------:R-:W-:Y:S05]  /*6650*/  CALL.REL.NOINC `($__internal_11_$__cuda_sm70_shflsync_bfly_p) ;  /* 0x0000021000007944 */ /* 0x000fea0003c00000 */
[----:B-1----:R-:W-:Y:S01]  /*6660*/  IMAD.MOV.U32 R50, RZ, RZ, R63 ;  /* 0x000000ffff327224 */ /* 0x002fe200078e003f */
[----:B0-----:R-:W-:Y:S05]  /*6670*/  BRA `(.L_x_1521) ;  /* 0xffffcfe000007947 */ /* 0x001fea000383ffff */
.L_x_1457:
[----:B------:R-:W-:Y:S01]  /*6680*/  MOV R63, R85 ;  /* 0x00000055003f7202 */ /* 0x000fe20000000f00 */
[----:B------:R-:W-:Y:S01]  /*6690*/  IMAD.MOV.U32 R78, RZ, RZ, 0x1 ;  /* 0x00000001ff4e7424 */ /* 0x000fe200078e00ff */
[----:B------:R-:W-:Y:S01]  /*66a0*/  MOV R50, 0x66e0 ;  /* 0x000066e000327802 */ /* 0x000fe20000000f00 */
[----:B------:R-:W-:Y:S02]  /*66b0*/  IMAD.MOV.U32 R65, RZ, RZ, 0x1f ;  /* 0x0000001fff417424 */ /* 0x000fe400078e00ff */
[----:B------:R-:W-:Y:S02]  /*66c0*/  IMAD.MOV.U32 R80, RZ, RZ, -0x1 ;  /* 0xffffffffff507424 */ /* 0x000fe400078e00ff */
[----:B------:R-:W-:Y:S05]  /*66d0*/  CALL.REL.NOINC `($__internal_11_$__cuda_sm70_shflsync_bfly_p) ;  /* 0x0000019000007944 */ /* 0x000fea0003c00000 */
[----:B-1----:R-:W-:Y:S01]  /*66e0*/  IMAD.MOV.U32 R50, RZ, RZ, R63 ;  /* 0x000000ffff327224 */ /* 0x002fe200078e003f */
[----:B0-----:R-:W-:Y:S05]  /*66f0*/  BRA `(.L_x_1522) ;  /* 0xffffcf9000007947 */ /* 0x001fea000383ffff */
.L_x_1461:
[----:B------:R-:W-:Y:S01]  /*6700*/  HFMA2.MMA R65, -RZ, RZ, 0, 1.847743988037109375e-06 ;  /* 0x0000001fff417435 */ /* 0x000fe200000001ff */
[----:B------:R-:W-:Y:S01]  /*6710*/  IMAD.MOV.U32 R63, RZ, RZ, R4 ;  /* 0x000000ffff3f7224 */ /* 0x000fe200078e0004 */
[----:B------:R-:W-:Y:S01]  /*6720*/  MOV R50, 0x6760 ;  /* 0x0000676000327802 */ /* 0x000fe20000000f00 */
[----:B------:R-:W-:-:S02]  /*6730*/  IMAD.MOV.U32 R78, RZ, RZ, 0x10 ;  /* 0x00000010ff4e7424 */ /* 0x000fc400078e00ff */
[----:B------:R-:W-:Y:S02]  /*6740*/  IMAD.MOV.U32 R80, RZ, RZ, -0x1 ;  /* 0xffffffffff507424 */ /* 0x000fe400078e00ff */
[----:B0-----:R-:W-:Y:S05]  /*6750*/  CALL.REL.NOINC `($__internal_11_$__cuda_sm70_shflsync_bfly_p) ;  /* 0x0000011000007944 */ /* 0x001fea0003c00000 */
[----:B-1----:R-:W-:Y:S01]  /*6760*/  IMAD.MOV.U32 R5, RZ, RZ, R63 ;  /* 0x000000ffff057224 */ /* 0x002fe200078e003f */
[----:B0-----:R-:W-:Y:S05]  /*6770*/  BRA `(.L_x_1523) ;  /* 0xffffd12000007947 */ /* 0x001fea000383ffff */
.L_x_1462:
[----:B------:R-:W-:Y:S01]  /*6780*/  IMAD.MOV.U32 R63, RZ, RZ, R4 ;  /* 0x000000ffff3f7224 */ /* 0x000fe200078e0004 */
[----:B------:R-:W-:Y:S01]  /*6790*/  MOV R50, 0x67e0 ;  /* 0x000067e000327802 */ /* 0x000fe20000000f00 */
[----:B------:R-:W-:Y:S02]  /*67a0*/  IMAD.MOV.U32 R78, RZ, RZ, 0x8 ;  /* 0x00000008ff4e7424 */ /* 0x000fe400078e00ff */
[----:B------:R-:W-:Y:S02]  /*67b0*/  IMAD.MOV.U32 R65, RZ, RZ, 0x1f ;  /* 0x0000001fff417424 */ /* 0x000fe400078e00ff */
[----:B------:R-:W-:Y:S02]  /*67c0*/  IMAD.MOV.U32 R80, RZ, RZ, -0x1 ;  /* 0xffffffffff507424 */ /* 0x000fe400078e00ff */
[----:B0-----:R-:W-:Y:S05]  /*67d0*/  CALL.REL.NOINC `($__internal_11_$__cuda_sm70_shflsync_bfly_p) ;  /* 0x0000009000007944 */ /* 0x001fea0003c00000 */
[----:B-1----:R-:W-:Y:S01]  /*67e0*/  FMNMX.FTZ R0, R4, R63, !PT ;  /* 0x0000003f04007209 */ /* 0x002fe20007810000 */
[----:B0-----:R-:W-:Y:S01]  /*67f0*/  IMAD.MOV.U32 R65, RZ, RZ, 0x1f ;  /* 0x0000001fff417424 */ /* 0x001fe200078e00ff */
[----:B------:R-:W-:Y:S01]  /*6800*/  MOV R78, 0x4 ;  /* 0x00000004004e7802 */ /* 0x000fe20000000f00 */
[----:B------:R-:W-:Y:S01]  /*6810*/  IMAD.MOV.U32 R80, RZ, RZ, -0x1 ;  /* 0xffffffffff507424 */ /* 0x000fe200078e00ff */
[----:B------:R-:W-:Y:S01]  /*6820*/  MOV R50, 0x6850 ;  /* 0x0000685000327802 */ /* 0x000fe20000000f00 */
[----:B------:R-:W-:-:S02]  /*6830*/  IMAD.MOV.U32 R63, RZ, RZ, R0 ;  /* 0x000000ffff3f7224 */ /* 0x000fc400078e0000 */
[----:B------:R-:W-:Y:S05]  /*6840*/  CALL.REL.NOINC `($__internal_11_$__cuda_sm70_shflsync_bfly_p) ;  /* 0x0000002000007944 */ /* 0x000fea0003c00000 */
[----:B-1----:R-:W-:Y:S01]  /*6850*/  IMAD.MOV.U32 R5, RZ, RZ, R63 ;  /* 0x000000ffff057224 */ /* 0x002fe200078e003f */
[----:B0-----:R-:W-:Y:S05]  /*6860*/  BRA `(.L_x_1524) ;  /* 0xffffd08000007947 */ /* 0x001fea000383ffff */
        .weak           $__internal_11_$__cuda_sm70_shflsync_bfly_p
        .type           $__internal_11_$__cuda_sm70_shflsync_bfly_p,@function
        .size           $__internal_11_$__cuda_sm70_shflsync_bfly_p,(.L_x_2434 - $__internal_11_$__cuda_sm70_shflsync_bfly_p)
$__internal_11_$__cuda_sm70_shflsync_bfly_p:
[----:B------:R-:W-:Y:S01]  /*6870*/  IMAD.MOV.U32 R51, RZ, RZ, 0x0 ;  /* 0x00000000ff337424 */ /* 0x000fe200078e00ff */
[----:B------:R-:W-:Y:S04]  /*6880*/  WARPSYNC R80 ;  /* 0x0000005000007348 */ /* 0x000fe80003800000 */
[----:B------:R0:W1:Y:S01]  /*6890*/  SHFL.BFLY PT, R63, R63, R78, R65 ;  /* 0x0c00004e3f3f7389 */ /* 0x00006200000e0041 */
[----:B------:R-:W-:Y:S05]  /*68a0*/  RET.REL.NODEC R50 `(_ZN4mmha33masked_multihead_attention_kernelIfLi64ELi64ELi4ELi16ELi64ELb1ELb0EEEv26Multihead_attention_paramsIT_XT5_EE) ;  /* 0xffff975032007950 */ /* 0x000fea0003c3ffff */
.L_x_1525:
        /* <DEDUP_REMOVED lines=13> */
.L_x_2434:


//--------------------- .text._ZN4mmha33masked_multihead_attention_kernelItLi64ELi64ELi1ELi8ELi256ELb0ELb1EEEv26Multihead_attention_paramsIT_XT5_EE --------------------------
	.section	.text._ZN4mmha33masked_multihead_attention_kernelItLi64ELi64ELi1ELi8ELi256ELb0ELb1EEEv26Multihead_attention_paramsIT_XT5_EE,"ax",@progbits
	.sectioninfo	@"SHI_REGISTERS=93"
	.align	128
        .global         _ZN4mmha33masked_multihead_attention_kernelItLi64ELi64ELi1ELi8ELi256ELb0ELb1EEEv26Multihead_attention_paramsIT_XT5_EE
        .type           _ZN4mmha33masked_multihead_attention_kernelItLi64ELi64ELi1ELi8ELi256ELb0ELb1EEEv26Multihead_attention_paramsIT_XT5_EE,@function
        .size           _ZN4mmha33masked_multihead_attention_kernelItLi64ELi64ELi1ELi8ELi256ELb0ELb1EEEv26Multihead_attention_paramsIT_XT5_EE,(.L_x_2435 - _ZN4mmha33masked_multihead_attention_kernelItLi64ELi64ELi1ELi8ELi256ELb0ELb1EEEv26Multihead_attention_paramsIT_XT5_EE)
        .other          _ZN4mmha33masked_multihead_attention_kernelItLi64ELi64ELi1ELi8ELi256ELb0ELb1EEEv26Multihead_attention_paramsIT_XT5_EE,@"STO_CUDA_ENTRY STV_DEFAULT"
_ZN4mmha33masked_multihead_attention_kernelItLi64ELi64ELi1ELi8ELi256ELb0ELb1EEEv26Multihead_attention_paramsIT_XT5_EE:
.text._ZN4mmha33masked_multihead_attention_kernelItLi64ELi64ELi1ELi8ELi256ELb0ELb1EEEv26Multihead_attention_paramsIT_XT5_EE:
[----:B------:R-:W-:Y:S02]  /*0000*/  IMAD.MOV.U32 R1, RZ, RZ, c[0x0][0x28] ;  /* 0x00000a00ff017624 */ /* 0x000fe400078e00ff */
[----:B------:R-:W-:Y:S01]  /*0010*/  ISETP.NE.U32.AND P0, PT, RZ, c[0x0][0x270], PT ;  /* 0x00009c00ff007a0c */ /* 0x000fe20003f05070 */
[----:B------:R-:W-:Y:S01]  /*0020*/  ULDC.64 UR36, c[0x0][0x118] ;  /* 0x0000460000247ab9 */ /* 0x000fe20000000a00 */
[----:B------:R-:W0:Y:S02]  /*0030*/  S2UR UR6, SR_CTAID.Y ;  /* 0x00000000000679c3 */ /* 0x000e240000002600 */
[----:B------:R-:W-:-:S13]  /*0040*/  ISETP.NE.AND.EX P0, PT, RZ, c[0x0][0x274], PT, P0 ;  /* 0x00009d00ff007a0c */ /* 0x000fda0003f05300 */
[----:B------:R-:W-:Y:S05]  /*0050*/  @!P0 BRA `(.L_x_1526) ;  /* 0x0000008000008947 */ /* 0x000fea0003800000 */
[----:B------:R-:W-:Y:S02]  /*0060*/  ULDC.64 UR4, c[0x0][0x270] ;  /* 0x00009c0000047ab9 */ /* 0x000fe40000000a00 */
[----:B0-----:R-:W-:-:S04]  /*0070*/  UIADD3 UR4, UP0, UR6, UR4, URZ ;  /* 0x0000000406047290 */ /* 0x001fc8000ff1e03f */
[----:B------:R-:W-:Y:S02]  /*0080*/  ULEA.HI.X.SX32 UR5, UR6, UR5, 0x1, UP0 ;  /* 0x0000000506057291 */ /* 0x000fe400080f0e3f */
[----:B------:R-:W-:-:S04]  /*0090*/  IMAD.U32 R2, RZ, RZ, UR4 ;  /* 0x00000004ff027e24 */ /* 0x000fc8000f8e00ff */
[----:B------:R-:W-:-:S05]  /*00a0*/  IMAD.U32 R3, RZ, RZ, UR5 ;  /* 0x00000005ff037e24 */ /* 0x000fca000f8e00ff */
[----:B------:R-:W2:Y:S02]  /*00b0*/  LDG.E.U8 R2, [R2.64] ;  /* 0x0000002402027981 */ /* 0x000ea4000c1e1100 */
[----:B--2---:R-:W-:-:S13]  /*00c0*/  ISETP.NE.AND P0, PT, R2, 0x1, PT ;  /* 0x000000010200780c */ /* 0x004fda0003f05270 */
[----:B------:R-:W-:Y:S05]  /*00d0*/  @!P0 EXIT ;  /* 0x000000000000894d */ /* 0x000fea0003800000 */
.L_x_1526:
[----:B------:R-:W-:Y:S01]  /*00e0*/  IABS R4, c[0x0][0x1d0] ;  /* 0x0000740000047a13 */ /* 0x000fe20000000000 */
[----:B------:R-:W1:Y:S01]  /*00f0*/  S2R R3, SR_CTAID.Y ;  /* 0x0000000000037919 */ /* 0x000e620000002600 */
[----:B------:R-:W-:Y:S02]  /*0100*/  ULDC.64 UR8, c[0x0][0x280] ;  /* 0x0000a00000087ab9 */ /* 0x000fe40000000a00 */
[----:B------:R-:W2:Y:S01]  /*0110*/  R2UR UR11, R4 ;  /* 0x00000000040b73c2 */ /* 0x000ea200000e0000 */
[----:B------:R-:W-:Y:S02]  /*0120*/  UISETP.NE.U32.AND UP0, UPT, URZ, UR8, UPT ;  /* 0x000000083f00728c */ /* 0x000fe4000bf05070 */
[----:B------:R-:W-:Y:S02]  /*0130*/  ULDC.64 UR44, c[0x0][0x1d0] ;  /* 0x00007400002c7ab9 */ /* 0x000fe40000000a00 */
[----:B------:R-:W-:-:S03]  /*0140*/  UISETP.NE.AND.EX UP0, UPT, URZ, UR9, UPT, UP0 ;  /* 0x000000093f00728c */ /* 0x000fc6000bf05300 */
[----:B------:R-:W-:-:S03]  /*0150*/  ULDC.64 UR8, c[0x0][0x280] ;  /* 0x0000a00000087ab9 */ /* 0x000fc60000000a00 */
[----:B------:R-:W-:-:S05]  /*0160*/  PLOP3.LUT P0, PT, PT, PT, UP0, 0x80, 0x0 ;  /* 0x000000000000781c */ /* 0x000fca0003f0f008 */
[----:B------:R-:W-:Y:S02]  /*0170*/  @UP0 UMOV UR4, 0x4 ;  /* 0x0000000400040882 */ /* 0x000fe40000000000 */
[----:B0-----:R-:W-:Y:S01]  /*0180*/  @UP0 UIMAD.WIDE UR8, UR6, UR4, UR8 ;  /* 0x00000004060802a5 */ /* 0x001fe2000f8e0208 */
[----:B--2---:R-:W0:Y:S08]  /*0190*/  I2F.RP R0, UR11 ;  /* 0x0000000b00007d06 */ /* 0x004e300008209400 */
[----:B0-----:R-:W0:Y:S02]  /*01a0*/  MUFU.RCP R0, R0 ;  /* 0x0000000000007308 */ /* 0x001e240000001000 */
[----:B0-----:R-:W-:-:S02]  /*01b0*/  IADD3 R2, R0, 0xffffffe, RZ ;  /* 0x0ffffffe00027810 */ /* 0x001fc40007ffe0ff */
[----:B-1----:R-:W-:Y:S01]  /*01c0*/  IABS R0, R3 ;  /* 0x0000000300007213 */ /* 0x002fe20000000000 */
[----:B------:R-:W-:-:S03]  /*01d0*/  IMAD.U32 R3, RZ, RZ, UR9 ;  /* 0x00000009ff037e24 */ /* 0x000fc6000f8e00ff */
[----:B------:R0:W1:Y:S01]  /*01e0*/  F2I.FTZ.U32.TRUNC.NTZ R5, R2 ;  /* 0x0000000200057305 */ /* 0x000062000021f000 */
[----:B------:R-:W2:Y:S01]  /*01f0*/  R2UR UR10, R0 ;  /* 0x00000000000a73c2 */ /* 0x000ea200000e0000 */
[----:B------:R-:W-:Y:S01]  /*0200*/  UMOV UR4, URZ ;  /* 0x0000003f00047c82 */ /* 0x000fe20008000000 */
[----:B0-----:R-:W-:Y:S01]  /*0210*/  IMAD.U32 R2, RZ, RZ, UR8 ;  /* 0x00000008ff027e24 */ /* 0x001fe2000f8e00ff */
[----:B------:R-:W-:-:S04]  /*0220*/  ULDC.64 UR8, c[0x0][0x240] ;  /* 0x0000900000087ab9 */ /* 0x000fc80000000a00 */
[----:B------:R0:W3:Y:S01]  /*0230*/  @P0 LDG.E R7, [R2.64] ;  /* 0x0000002402070981 */ /* 0x0000e2000c1e1900 */
[----:B-1----:R-:W1:Y:S02]  /*0240*/  R2UR UR5, R5 ;  /* 0x00000000050573c2 */ /* 0x002e6400000e0000 */
[----:B-1----:R-:W-:-:S04]  /*0250*/  UIADD3 UR7, URZ, -UR5, URZ ;  /* 0x800000053f077290 */ /* 0x002fc8000fffe03f */
[----:B------:R-:W-:-:S04]  /*0260*/  UIMAD UR7, UR7, UR11, URZ ;  /* 0x0000000b070772a4 */ /* 0x000fc8000f8e023f */
[----:B------:R-:W-:-:S04]  /*0270*/  UIMAD.WIDE.U32 UR4, UR5, UR7, UR4 ;  /* 0x00000007050472a5 */ /* 0x000fc8000f8e0004 */
[----:B--2---:R-:W-:-:S04]  /*0280*/  UIMAD.WIDE.U32 UR4, UR5, UR10, URZ ;  /* 0x0000000a050472a5 */ /* 0x004fc8000f8e003f */
[----:B------:R-:W-:-:S04]  /*0290*/  UIADD3 UR4, -UR5, URZ, URZ ;  /* 0x0000003f05047290 */ /* 0x000fc8000fffe13f */
[----:B------:R-:W-:-:S04]  /*02a0*/  UIMAD UR4, UR11, UR4, UR10 ;  /* 0x000000040b0472a4 */ /* 0x000fc8000f8e020a */
[----:B------:R-:W-:-:S11]  /*02b0*/  UISETP.GT.U32.AND UP3, UPT, UR11, UR4, UPT ;  /* 0x000000040b00728c */ /* 0x000fd6000bf64070 */
[----:B------:R-:W-:-:S04]  /*02c0*/  @!UP3 UIADD3 UR4, UR4, -UR11, URZ ;  /* 0x8000000b0404b290 */ /* 0x000fc8000fffe03f */
[----:B------:R-:W-:Y:S02]  /*02d0*/  UISETP.GE.U32.AND UP2, UPT, UR4, UR11, UPT ;  /* 0x0000000b0400728c */ /* 0x000fe4000bf46070 */
[----:B------:R-:W-:Y:S02]  /*02e0*/  ULOP3.LUT UR4, UR6, UR44, URZ, 0x3c, !UPT ;  /* 0x0000002c06047292 */ /* 0x000fe4000f8e3c3f */
[----:B------:R-:W-:Y:S02]  /*02f0*/  @!UP3 UIADD3 UR5, UR5, 0x1, URZ ;  /* 0x000000010505b890 */ /* 0x000fe4000fffe03f */
[----:B------:R-:W-:Y:S02]  /*0300*/  UISETP.NE.U32.AND UP1, UPT, URZ, UR8, UPT ;  /* 0x000000083f00728c */ /* 0x000fe4000bf25070 */
[----:B------:R-:W-:-:S03]  /*0310*/  UISETP.GE.AND UP3, UPT, UR4, URZ, UPT ;  /* 0x0000003f0400728c */ /* 0x000fc6000bf66270 */
[----:B------:R-:W-:Y:S02]  /*0320*/  @UP2 UIADD3 UR5, UR5, 0x1, URZ ;  /* 0x0000000105052890 */ /* 0x000fe4000fffe03f */
[----:B------:R-:W-:Y:S02]  /*0330*/  UISETP.NE.AND UP2, UPT, URZ, UR44, UPT ;  /* 0x0000002c3f00728c */ /* 0x000fe4000bf45270 */
[----:B------:R-:W-:-:S03]  /*0340*/  UISETP.NE.AND.EX UP1, UPT, URZ, UR9, UPT, UP1 ;  /* 0x000000093f00728c */ /* 0x000fc6000bf25310 */
[----:B------:R-:W-:Y:S02]  /*0350*/  UMOV UR47, UR5 ;  /* 0x00000005002f7c82 */ /* 0x000fe40008000000 */
[----:B------:R-:W-:Y:S01]  /*0360*/  @!UP3 UIADD3 UR47, -UR47, URZ, URZ ;  /* 0x0000003f2f2fb290 */ /* 0x000fe2000fffe13f */
[----:B------:R-:W-:Y:S01]  /*0370*/  PLOP3.LUT P2, PT, PT, PT, UP1, 0x80, 0x0 ;  /* 0x000000000000781c */ /* 0x000fe20003f4f018 */
[----:B------:R-:W-:Y:S02]  /*0380*/  ULDC.64 UR4, c[0x0][0x240] ;  /* 0x0000900000047ab9 */ /* 0x000fe40000000a00 */
[----:B------:R-:W-:Y:S02]  /*0390*/  @!UP2 ULOP3.LUT UR47, URZ, UR44, URZ, 0x33, !UPT ;  /* 0x0000002c3f2fa292 */ /* 0x000fe4000f8e333f */
[----:B------:R-:W-:Y:S02]  /*03a0*/  @UP1 UMOV UR7, 0x4 ;  /* 0x0000000400071882 */ /* 0x000fe40000000000 */
[----:B------:R-:W-:-:S06]  /*03b0*/  @UP1 UIMAD.WIDE UR4, UR47, UR7, UR4 ;  /* 0x000000072f0412a5 */ /* 0x000fcc000f8e0204 */
[----:B0-----:R-:W-:Y:S02]  /*03c0*/  IMAD.U32 R2, RZ, RZ, UR4 ;  /* 0x00000004ff027e24 */ /* 0x001fe4000f8e00ff */
[----:B------:R-:W-:-:S05]  /*03d0*/  IMAD.U32 R3, RZ, RZ, UR5 ;  /* 0x00000005ff037e24 */ /* 0x000fca000f8e00ff */
[----:B------:R0:W2:Y:S01]  /*03e0*/  @P2 LDG.E R2, [R2.64] ;  /* 0x0000002402022981 */ /* 0x0000a2000c1e1900 */
[----:B------:R-:W-:-:S04]  /*03f0*/  IABS R6, c[0x0][0x1d4] ;  /* 0x0000750000067a13 */ /* 0x000fc80000000000 */
[----:B------:R-:W1:Y:S08]  /*0400*/  I2F.RP R0, R6 ;  /* 0x0000000600007306 */ /* 0x000e700000209400 */
[----:B-1----:R-:W1:Y:S02]  /*0410*/  MUFU.RCP R0, R0 ;  /* 0x0000000000007308 */ /* 0x002e640000001000 */
[----:B-1----:R-:W-:-:S06]  /*0420*/  IADD3 R4, R0, 0xffffffe, RZ ;  /* 0x0ffffffe00047810 */ /* 0x002fcc0007ffe0ff */
[----:B------:R1:W0:Y:S01]  /*0430*/  F2I.FTZ.U32.TRUNC.NTZ R5, R4 ;  /* 0x0000000400057305 */ /* 0x000222000021f000 */
[----:B------:R-:W-:Y:S01]  /*0440*/  ULDC UR4, c[0x0][0x210] ;  /* 0x0000840000047ab9 */ /* 0x000fe20000000800 */
[----:B-1----:R-:W-:Y:S02]  /*0450*/  IMAD.MOV.U32 R4, RZ, RZ, RZ ;  /* 0x000000ffff047224 */ /* 0x002fe400078e00ff */
[----:B0-----:R-:W-:-:S04]  /*0460*/  IMAD.MOV R3, RZ, RZ, -R5 ;  /* 0x000000ffff037224 */ /* 0x001fc800078e0a05 */
[----:B------:R-:W-:-:S04]  /*0470*/  IMAD R3, R3, R6, RZ ;  /* 0x0000000603037224 */ /* 0x000fc800078e02ff */
[----:B------:R-:W-:Y:S01]  /*0480*/  IMAD.HI.U32 R5, R5, R3, R4 ;  /* 0x0000000305057227 */ /* 0x000fe200078e0004 */
[----:B------:R-:W0:Y:S01]  /*0490*/  S2R R16, SR_TID.X ;  /* 0x0000000000107919 */ /* 0x000e220000002100 */
[----:B------:R-:W1:Y:S01]  /*04a0*/  S2UR UR46, SR_CTAID.X ;  /* 0x00000000002e79c3 */ /* 0x000e620000002500 */
[----:B------:R-:W-:Y:S02]  /*04b0*/  UMOV UR40, URZ ;  /* 0x0000003f00287c82 */ /* 0x000fe40008000000 */
[----:B------:R-:W-:Y:S02]  /*04c0*/  ULDC UR43, c[0x0][0x1d8] ;  /* 0x00007600002b7ab9 */ /* 0x000fe40000000800 */
[----:B------:R-:W-:Y:S02]  /*04d0*/  UMOV UR8, 0x1 ;  /* 0x0000000100087882 */ /* 0x000fe40000000000 */
[----:B------:R-:W-:Y:S02]  /*04e0*/  ULDC UR44, c[0x0][0x1c8] ;  /* 0x00007200002c7ab9 */ /* 0x000fe40000000800 */
[----:B------:R-:W-:Y:S01]  /*04f0*/  UIMAD UR48, UR6, UR45, URZ ;  /* 0x0000002d063072a4 */ /* 0x000fe2000f8e023f */
[----:B------:R-:W-:Y:S01]  /*0500*/  BSSY B0, `(.L_x_1527) ;  /* 0x0000034000007945 */ /* 0x000fe20003800000 */
[----:B0-----:R-:W-:Y:S01]  /*0510*/  ISETP.GT.AND P5, PT, R16, 0x1f, PT ;  /* 0x0000001f1000780c */ /* 0x001fe20003fa4270 */
[----:B-1----:R-:W-:-:S02]  /*0520*/  UIMAD UR43, UR6, UR43, UR46 ;  /* 0x0000002b062b72a4 */ /* 0x002fc4000f8e022e */
[----:B------:R-:W-:Y:S01]  /*0530*/  USHF.L.U32 UR5, UR46, 0x6, URZ ;  /* 0x000000062e057899 */ /* 0x000fe2000800063f */
[----:B------:R-:W-:Y:S01]  /*0540*/  P2R R0, PR, RZ, 0x20 ;  /* 0x00000020ff007803 */ /* 0x000fe20000000000 */
[----:B------:R-:W-:Y:S01]  /*0550*/  USHF.L.U32 UR43, UR43, 0x6, URZ ;  /* 0x000000062b2b7899 */ /* 0x000fe2000800063f */
[----:B------:R-:W-:Y:S01]  /*0560*/  IMAD.SHL.U32 R0, R16, 0x2, RZ ;  /* 0x0000000210007824 */ /* 0x000fe200078e00ff */
[----:B------:R-:W-:-:S04]  /*0570*/  USHF.R.S32.HI UR49, URZ, 0x1f, UR48 ;  /* 0x0000001f3f317899 */ /* 0x000fc80008011430 */
[----:B------:R-:W-:Y:S01]  /*0580*/  IADD3 R10, R0, UR5, RZ ;  /* 0x00000005000a7c10 */ /* 0x000fe2000fffe0ff */
[----:B---3--:R-:W0:Y:S02]  /*0590*/  @P0 R2UR UR42, R7 ;  /* 0x00000000072a03c2 */ /* 0x008e2400000e0000 */
[----:B0-----:R-:W-:-:S07]  /*05a0*/  @UP0 UIADD3 UR42, UR42, UR4, URZ ;  /* 0x000000042a2a0290 */ /* 0x001fce000fffe03f */
[----:B------:R-:W-:Y:S02]  /*05b0*/  @!UP0 ULDC UR42, c[0x0][0x1ec] ;  /* 0x00007b00002a8ab9 */ /* 0x000fe40000000800 */
[----:B------:R-:W-:-:S05]  /*05c0*/  IABS R17, UR42 ;  /* 0x0000002a00117c13 */ /* 0x000fca0008000000 */
[----:B------:R-:W-:-:S04]  /*05d0*/  IMAD.HI.U32 R5, R5, R17, RZ ;  /* 0x0000001105057227 */ /* 0x000fc800078e00ff */
[----:B------:R-:W-:-:S04]  /*05e0*/  IMAD.MOV R5, RZ, RZ, -R5 ;  /* 0x000000ffff057224 */ /* 0x000fc800078e0a05 */
[----:B------:R-:W-:-:S05]  /*05f0*/  IMAD R17, R6, R5, R17 ;  /* 0x0000000506117224 */ /* 0x000fca00078e0211 */
[----:B------:R-:W-:Y:S01]  /*0600*/  ISETP.GT.U32.AND P0, PT, R6, R17, PT ;  /* 0x000000110600720c */ /* 0x000fe20003f04070 */
[----:B------:R-:W-:-:S12]  /*0610*/  UIADD3 UR45, UR42, -UR45, UR8 ;  /* 0x8000002d2a2d7290 */ /* 0x000fd8000fffe008 */
[----:B------:R-:W-:-:S05]  /*0620*/  @!P0 IMAD.IADD R17, R17, 0x1, -R6 ;  /* 0x0000000111118824 */ /* 0x000fca00078e0a06 */
[----:B------:R-:W-:Y:S02]  /*0630*/  ISETP.GT.U32.AND P1, PT, R6, R17, PT ;  /* 0x000000110600720c */ /* 0x000fe40003f24070 */
[----:B------:R-:W-:Y:S01]  /*0640*/  ISETP.NE.AND P0, PT, RZ, c[0x0][0x1d4], PT ;  /* 0x00007500ff007a0c */ /* 0x000fe20003f05270 */
[----:B------:R-:W-:Y:S02]  /*0650*/  UISETP.NE.AND UP0, UPT, URZ, UR44, UPT ;  /* 0x0000002c3f00728c */ /* 0x000fe4000bf05270 */
[----:B------:R-:W-:Y:S02]  /*0660*/  UIMAD UR44, UR6, UR44, UR5 ;  /* 0x0000002c062c72a4 */ /* 0x000fe4000f8e0205 */
[----:B------:R-:W-:Y:S02]  /*0670*/  UISETP.LT.AND UP1, UPT, URZ, UR45, UPT ;  /* 0x0000002d3f00728c */ /* 0x000fe4000bf21270 */
[----:B------:R-:W-:Y:S02]  /*0680*/  USEL UR44, UR43, UR44, !UP0 ;  /* 0x0000002c2b2c7287 */ /* 0x000fe4000c000000 */
[----:B------:R-:W-:-:S02]  /*0690*/  ULDC UR4, c[0x0][0x1d8] ;  /* 0x0000760000047ab9 */ /* 0x000fc40000000800 */
[----:B------:R-:W-:Y:S01]  /*06a0*/  @!P1 IMAD.IADD R17, R17, 0x1, -R6 ;  /* 0x0000000111119824 */ /* 0x000fe200078e0a06 */
[----:B------:R-:W-:Y:S02]  /*06b0*/  USEL UR45, URZ, UR45, !UP1 ;  /* 0x0000002d3f2d7287 */ /* 0x000fe4000c800000 */
[----:B------:R-:W-:Y:S01]  /*06c0*/  UIMAD UR47, UR47, UR4, URZ ;  /* 0x000000042f2f72a4 */ /* 0x000fe2000f8e023f */
[----:B------:R-:W-:Y:S01]  /*06d0*/  IADD3 R8, R0, UR44, RZ ;  /* 0x0000002c00087c10 */ /* 0x000fe2000fffe0ff */
[----:B--2---:R0:W1:Y:S01]  /*06e0*/  @P2 R2UR UR40, R2 ;  /* 0x00000000022823c2 */ /* 0x00406200000e0000 */
[----:B------:R-:W-:-:S13]  /*06f0*/  ISETP.LE.AND P2, PT, RZ, UR42, PT ;  /* 0x0000002aff007c0c */ /* 0x000fda000bf43270 */
[----:B------:R-:W-:Y:S01]  /*0700*/  @!P2 IMAD.MOV R17, RZ, RZ, -R17 ;  /* 0x000000ffff11a224 */ /* 0x000fe200078e0a11 */
[----:B------:R-:W-:Y:S01]  /*0710*/  @!P0 LOP3.LUT R17, RZ, c[0x0][0x1d4], RZ, 0x33, !PT ;  /* 0x00007500ff118a12 */ /* 0x000fe200078e33ff */
[----:B------:R-:W-:Y:S05]  /*0720*/  @P5 BRA `(.L_x_1528) ;  /* 0x0000010000005947 */ /* 0x000fea0003800000 */
[----:B0-----:R-:W-:-:S05]  /*0730*/  IMAD.MOV.U32 R5, RZ, RZ, 0x2 ;  /* 0x00000002ff057424 */ /* 0x001fca00078e00ff */
        /* <DEDUP_REMOVED lines=10> */
[----:B------:R-:W2:Y:S01]  /*07e0*/  @!P0 I2F.S8 R11, R6.B1 ;  /* 0x10000006000b8306 */ /* 0x000ea20000001400 */
[----:B---3--:R-:W-:-:S02]  /*07f0*/  @!P0 FMUL.FTZ R9, R9, R2 ;  /* 0x0000000209098220 */ /* 0x008fc40000410000 */
[----:B--2---:R-:W-:-:S05]  /*0800*/  @!P0 FMUL.FTZ R12, R11, R2 ;  /* 0x000000020b0c8220 */ /* 0x004fca0000410000 */
[----:B------:R-:W-:Y:S01]  /*0810*/  @!P0 F2FP.PACK_AB R19, R12, R9 ;  /* 0x000000090c13823e */ /* 0x000fe200000000ff */
[----:B------:R-:W-:Y:S05]  /*0820*/  BRA `(.L_x_1529) ;  /* 0x0000001000007947 */ /* 0x000fea0003800000 */
.L_x_1528:
[----:B0-----:R-:W-:Y:S02]  /*0830*/  IMAD.MOV.U32 R19, RZ, RZ, RZ ;  /* 0x000000ffff137224 */ /* 0x001fe400078e00ff */
.L_x_1529:
[----:B0-----:R-:W-:Y:S05]  /*0840*/  BSYNC B0 ;  /* 0x0000000000007941 */ /* 0x001fea0003800000 */
.L_x_1527:
[----:B------:R-:W-:Y:S01]  /*0850*/  IMAD.MOV.U32 R13, RZ, RZ, 0x2 ;  /* 0x00000002ff0d7424 */ /* 0x000fe200078e00ff */
[----:B------:R-:W-:Y:S01]  /*0860*/  ULDC.64 UR38, c[0x2][0x0] ;  /* 0x0080000000267ab9 */ /* 0x000fe20000000a00 */
[----:B------:R-:W-:Y:S01]  /*0870*/  BSSY B0, `(.L_x_1530) ;  /* 0x0000017000007945 */ /* 0x000fe20003800000 */
[----:B------:R-:W-:Y:S02]  /*0880*/  ULDC.64 UR4, c[0x0][0x248] ;  /* 0x0000920000047ab9 */ /* 0x000fe40000000a00 */
[----:B------:R-:W-:Y:S01]  /*0890*/  ISETP.NE.AND P0, PT, R13, c[0x0][0x258], PT ;  /* 0x000096000d007a0c */ /* 0x000fe20003f05270 */
[----:B------:R-:W-:Y:S02]  /*08a0*/  UIMAD.WIDE.U32 UR38, UR8, UR4, UR38 ;  /* 0x00000004082672a5 */ /* 0x000fe4000f8e0026 */
[----:B------:R-:W-:-:S04]  /*08b0*/  UIMAD UR4, UR8, UR5, URZ ;  /* 0x00000005080472a4 */ /* 0x000fc8000f8e023f */
[----:B------:R-:W-:-:S06]  /*08c0*/  UIADD3 UR39, UR39, UR4, URZ ;  /* 0x0000000427277290 */ /* 0x000fcc000fffe03f */
[----:B------:R-:W-:Y:S05]  /*08d0*/  @!P0 BRA `(.L_x_1531) ;  /* 0x0000005000008947 */ /* 0x000fea0003800000 */
[----:B------:R-:W-:Y:S01]  /*08e0*/  IMAD.MOV.U32 R18, RZ, RZ, RZ ;  /* 0x000000ffff127224 */ /* 0x000fe200078e00ff */
[----:B------:R-:W-:Y:S05]  /*08f0*/  @P5 BRA `(.L_x_1532) ;  /* 0x000000e000005947 */ /* 0x000fea0003800000 */
[----:B------:R-:W-:-:S05]  /*0900*/  IMAD.WIDE R2, R8, R13, c[0x0][0x178] ;  /* 0x00005e0008027625 */ /* 0x000fca00078e020d */
[----:B------:R0:W5:Y:S01]  /*0910*/  LDG.E R18, [R2.64] ;  /* 0x0000002402127981 */ /* 0x000162000c1e1900 */
[----:B------:R-:W-:Y:S05]  /*0920*/  BRA `(.L_x_1532) ;  /* 0x000000b000007947 */ /* 0x000fea0003800000 */
.L_x_1531:
[----:B------:R-:W-:-:S04]  /*0930*/  IADD3 R2, P0, R8, c[0x0][0x178], RZ ;  /* 0x00005e0008027a10 */ /* 0x000fc80007f1e0ff */
[----:B------:R-:W-:-:S05]  /*0940*/  LEA.HI.X.SX32 R3, R8, c[0x0][0x17c], 0x1, P0 ;  /* 0x00005f0008037a11 */ /* 0x000fca00000f0eff */
[----:B------:R-:W2:Y:S01]  /*0950*/  LDG.E.U16 R2, [R2.64] ;  /* 0x0000002402027981 */ /* 0x000ea2000c1e1500 */
[----:B------:R-:W-:Y:S02]  /*0960*/  IMAD.U32 R4, RZ, RZ, UR38 ;  /* 0x00000026ff047e24 */ /* 0x000fe4000f8e00ff */
[----:B------:R-:W-:-:S05]  /*0970*/  IMAD.U32 R5, RZ, RZ, UR39 ;  /* 0x00000027ff057e24 */ /* 0x000fca000f8e00ff */
[----:B------:R-:W3:Y:S01]  /*0980*/  LDG.E R4, [R4.64] ;  /* 0x0000002404047981 */ /* 0x000ee2000c1e1900 */
[----:B--2---:R-:W3:Y:S08]  /*0990*/  I2F.S8 R6, R2 ;  /* 0x0000000200067306 */ /* 0x004ef00000001400 */
[----:B------:R-:W0:Y:S01]  /*09a0*/  I2F.S8 R7, R2.B1 ;  /* 0x1000000200077306 */ /* 0x000e220000001400 */
[----:B---3--:R-:W-:-:S02]  /*09b0*/  FMUL.FTZ R6, R6, R4 ;  /* 0x0000000406067220 */ /* 0x008fc40000410000 */
[----:B0-----:R-:W-:-:S05]  /*09c0*/  FMUL.FTZ R7, R7, R4 ;  /* 0x0000000407077220 */ /* 0x001fca0000410000 */
[----:B------:R-:W-:Y:S02]  /*09d0*/  F2FP.PACK_AB R18, R7, R6 ;  /* 0x000000060712723e */ /* 0x000fe400000000ff */
.L_x_1532:
[----:B------:R-:W-:Y:S05]  /*09e0*/  BSYNC B0 ;  /* 0x0000000000007941 */ /* 0x000fea0003800000 */
.L_x_1530:
[----:B------:R-:W-:Y:S01]  /*09f0*/  ULDC.64 UR4, c[0x0][0x1f8] ;  /* 0x00007e0000047ab9 */ /* 0x000fe20000000a00 */
[----:B------:R-:W-:Y:S01]  /*0a00*/  ISETP.GE.AND P0, PT, R16, 0x20, PT ;  /* 0x000000201000780c */ /* 0x000fe20003f06270 */
[----:B------:R-:W-:Y:S01]  /*0a10*/  UISETP.NE.U32.AND UP0, UPT, URZ, UR4, UPT ;  /* 0x000000043f00728c */ /* 0x000fe2000bf05070 */
[----:B------:R-:W-:Y:S02]  /*0a20*/  ISETP.EQ.U32.AND P1, PT, RZ, c[0x0][0x240], PT ;  /* 0x00009000ff007a0c */ /* 0x000fe40003f22070 */
[----:B------:R-:W-:Y:S01]  /*0a30*/  ISETP.EQ.U32.AND P3, PT, RZ, c[0x0][0x180], PT ;  /* 0x00006000ff007a0c */ /* 0x000fe20003f62070 */
[----:B------:R-:W-:Y:S01]  /*0a40*/  UISETP.NE.AND.EX UP0, UPT, URZ, UR5, UPT, UP0 ;  /* 0x000000053f00728c */ /* 0x000fe2000bf05300 */
[----:B------:R-:W-:Y:S02]  /*0a50*/  ISETP.EQ.OR.EX P1, PT, RZ, c[0x0][0x244], P0, P1 ;  /* 0x00009100ff007a0c */ /* 0x000fe40000722710 */
[----:B------:R-:W-:Y:S01]  /*0a60*/  ULDC.64 UR4, c[0x0][0x1f8] ;  /* 0x00007e0000047ab9 */ /* 0x000fe20000000a00 */
[----:B------:R-:W-:-:S02]  /*0a70*/  ISETP.EQ.OR.EX P3, PT, RZ, c[0x0][0x184], P5, P3 ;  /* 0x00006100ff007a0c */ /* 0x000fc40002f62730 */
[----:B------:R-:W-:Y:S02]  /*0a80*/  PLOP3.LUT P4, PT, PT, PT, UP0, 0x80, 0x0 ;  /* 0x000000000000781c */ /* 0x000fe40003f8f008 */
[----:B------:R-:W-:-:S03]  /*0a90*/  ISETP.EQ.U32.AND P2, PT, RZ, c[0x0][0x170], PT ;  /* 0x00005c00ff007a0c */ /* 0x000fc60003f42070 */
[----:B------:R-:W-:Y:S01]  /*0aa0*/  @UP0 UMOV UR7, 0x4 ;  /* 0x0000000400070882 */ /* 0x000fe20000000000 */
[----:B------:R-:W-:Y:S01]  /*0ab0*/  ISETP.EQ.OR.EX P2, PT, RZ, c[0x0][0x174], P5, P2 ;  /* 0x00005d00ff007a0c */ /* 0x000fe20002f42720 */
[----:B------:R-:W-:Y:S02]  /*0ac0*/  @UP0 UIMAD.WIDE UR6, UR6, UR7, UR4 ;  /* 0x00000007060602a5 */ /* 0x000fe4000f8e0204 */
[----:B------:R-:W-:Y:S02]  /*0ad0*/  VOTEU.ALL UP0, P1 ;  /* 0x00000000003f7886 */ /* 0x000fe40000800000 */
[----:B------:R-:W-:Y:S01]  /*0ae0*/  ULDC UR4, c[0x0][0x1d8] ;  /* 0x0000760000047ab9 */ /* 0x000fe20000000800 */
[----:B------:R-:W-:Y:S02]  /*0af0*/  IMAD.MOV.U32 R11, RZ, RZ, RZ ;  /* 0x000000ffff0b7224 */ /* 0x000fe400078e00ff */
[----:B-1----:R-:W-:Y:S01]  /*0b00*/  @!UP0 UIMAD UR4, UR40, UR4, UR46 ;  /* 0x00000004280482a4 */ /* 0x002fe2000f8e022e */
[----:B------:R-:W-:-:S04]  /*0b10*/  @!P3 IMAD.WIDE R4, R10, R13, c[0x0][0x180] ;  /* 0x000060000a04b625 */ /* 0x000fc800078e020d */
[----:B------:R-:W-:Y:S01]  /*0b20*/  IMAD.U32 R8, RZ, RZ, UR6 ;  /* 0x00000006ff087e24 */ /* 0x000fe2000f8e00ff */
[----:B------:R-:W2:Y:S01]  /*0b30*/  @!P3 LDG.E R11, [R4.64] ;  /* 0x00000024040bb981 */ /* 0x000ea2000c1e1900 */
[----:B0-----:R-:W-:Y:S02]  /*0b40*/  IMAD.U32 R3, RZ, RZ, UR4 ;  /* 0x00000004ff037e24 */ /* 0x001fe4000f8e00ff */
[----:B------:R-:W-:Y:S02]  /*0b50*/  IMAD.U32 R9, RZ, RZ, UR7 ;  /* 0x00000007ff097e24 */ /* 0x000fe4000f8e00ff */
[----:B------:R-:W-:Y:S02]  /*0b60*/  @!P1 IMAD R6, R3, 0x40, R0 ;  /* 0x0000004003069824 */ /* 0x000fe400078e0200 */
[----:B------:R-:W-:Y:S01]  /*0b70*/  IMAD.MOV.U32 R12, RZ, RZ, RZ ;  /* 0x000000ffff0c7224 */ /* 0x000fe200078e00ff */
[----:B------:R-:W3:Y:S01]  /*0b80*/  @P4 LDG.E R8, [R8.64] ;  /* 0x0000002408084981 */ /* 0x000ee2000c1e1900 */
[----:B------:R-:W-:-:S04]  /*0b90*/  @!P1 IMAD.WIDE R6, R6, R13, c[0x0][0x230] ;  /* 0x00008c0006069625 */ /* 0x000fc800078e020d */
[----:B------:R-:W-:Y:S02]  /*0ba0*/  @!P2 IMAD.WIDE R2, R10, R13, c[0x0][0x170] ;  /* 0x00005c000a02a625 */ /* 0x000fe400078e020d */
[----:B------:R-:W4:Y:S04]  /*0bb0*/  @!P1 LDG.E R7, [R6.64] ;  /* 0x0000002406079981 */ /* 0x000f28000c1e1900 */
[----:B------:R-:W4:Y:S01]  /*0bc0*/  @!P2 LDG.E R12, [R2.64] ;  /* 0x00000024020ca981 */ /* 0x000f22000c1e1900 */
[----:B------:R-:W-:Y:S02]  /*0bd0*/  ULDC.U8 UR4, c[0x0][0x1e4] ;  /* 0x0000790000047ab9 */ /* 0x000fe40000000000 */
[----:B------:R-:W-:Y:S01]  /*0be0*/  UISETP.NE.AND UP0, UPT, UR4, URZ, UPT ;  /* 0x0000003f0400728c */ /* 0x000fe2000bf05270 */
[----:B------:R-:W-:-:S05]  /*0bf0*/  ISETP.LT.AND P3, PT, RZ, c[0x0][0x1e0], PT ;  /* 0x00007800ff007a0c */ /* 0x000fca0003f61270 */
[----:B------:R-:W-:Y:S01]  /*0c00*/  PLOP3.LUT P2, PT, PT, PT, UP0, 0x80, 0x0 ;  /* 0x000000000000781c */ /* 0x000fe20003f4f008 */
[----:B------:R-:W-:Y:S01]  /*0c10*/  UMOV UR41, URZ ;  /* 0x0000003f00297c82 */ /* 0x000fe20008000000 */
[----:B--2--5:R-:W-:-:S03]  /*0c20*/  HFMA2.MMA R18, R18, 1, 1, R11 ;  /* 0x3c003c0012127835 */ /* 0x024fc6000000000b */
[----:B---3--:R0:W1:Y:S07]  /*0c30*/  @P4 R2UR UR41, R8 ;  /* 0x00000000082943c2 */ /* 0x00806e00000e0000 */
[----:B----4-:R-:W-:Y:S02]  /*0c40*/  @!P1 HMUL2 R18, R18, R7 ;  /* 0x0000000712129232 */ /* 0x010fe40000000000 */
[----:B------:R-:W-:Y:S01]  /*0c50*/  HADD2 R19, R19, R12 ;  /* 0x0000000c13137230 */ /* 0x000fe20000000000 */
[----:B------:R-:W-:Y:S05]  /*0c60*/  @!P2 BRA P3, `(.L_x_1533) ;  /* 0x000008600000a947 */ /* 0x000fea0001800000 */
[----:B0-----:R-:W-:Y:S02]  /*0c70*/  ULDC UR4, c[0x0][0x1e0] ;  /* 0x0000780000047ab9 */ /* 0x001fe40000000800 */
[----:B------:R-:W-:-:S06]  /*0c80*/  UISETP.GT.OR UP0, UPT, UR8, UR4, !UP0 ;  /* 0x000000040800728c */ /* 0x000fcc000c704670 */
[----:B------:R-:W-:-:S13]  /*0c90*/  PLOP3.LUT P1, PT, PT, PT, UP0, 0x80, 0x0 ;  /* 0x000000000000781c */ /* 0x000fda0003f2f008 */
[----:B------:R-:W-:Y:S05]  /*0ca0*/  @P1 BRA `(.L_x_1534) ;  /* 0x00000a1000001947 */ /* 0x000fea0003800000 */
[----:B------:R-:W-:Y:S01]  /*0cb0*/  IMAD.MOV.U32 R5, RZ, RZ, c[0x0][0x1e0] ;  /* 0x00007800ff057624 */ /* 0x000fe200078e00ff */
[----:B------:R-:W-:Y:S01]  /*0cc0*/  IABS R8, R0 ;  /* 0x0000000000087213 */ /* 0x000fe20000000000 */
[----:B------:R-:W-:Y:S02]  /*0cd0*/  IMAD.MOV.U32 R2, RZ, RZ, RZ ;  /* 0x000000ffff027224 */ /* 0x000fe400078e00ff */
[----:B------:R-:W-:-:S04]  /*0ce0*/  IMAD.MOV.U32 R3, RZ, RZ, c[0x0][0x1e0] ;  /* 0x00007800ff037624 */ /* 0x000fc800078e00ff */
[----:B------:R-:W-:-:S05]  /*0cf0*/  IMAD.HI.U32 R2, R13, R5, R2 ;  /* 0x000000050d027227 */ /* 0x000fca00078e0002 */
[----:B------:R-:W-:-:S04]  /*0d00*/  SHF.R.S32.HI R23, RZ, 0x1, R2 ;  /* 0x00000001ff177819 */ /* 0x000fc80000011402 */
[-C--:B------:R-:W-:Y:S02]  /*0d10*/  IABS R5, R23.reuse ;  /* 0x0000001700057213 */ /* 0x080fe40000000000 */
[----:B------:R-:W-:Y:S02]  /*0d20*/  IABS R9, R23 ;  /* 0x0000001700097213 */ /* 0x000fe40000000000 */
[----:B------:R-:W0:Y:S08]  /*0d30*/  I2F.RP R4, R5 ;  /* 0x0000000500047306 */ /* 0x000e300000209400 */
[----:B0-----:R-:W0:Y:S02]  /*0d40*/  MUFU.RCP R4, R4 ;  /* 0x0000000400047308 */ /* 0x001e240000001000 */
[----:B0-----:R-:W-:Y:S01]  /*0d50*/  IADD3 R2, R4, 0xffffffe, RZ ;  /* 0x0ffffffe04027810 */ /* 0x001fe20007ffe0ff */
[----:B------:R-:W-:-:S05]  /*0d60*/  IMAD.MOV R4, RZ, RZ, -R9 ;  /* 0x000000ffff047224 */ /* 0x000fca00078e0a09 */
[----:B------:R0:W2:Y:S02]  /*0d70*/  F2I.FTZ.U32.TRUNC.NTZ R3, R2 ;  /* 0x0000000200037305 */ /* 0x0000a4000021f000 */
[----:B0-----:R-:W-:Y:S02]  /*0d80*/  IMAD.MOV.U32 R2, RZ, RZ, RZ ;  /* 0x000000ffff027224 */ /* 0x001fe400078e00ff */
[----:B--2---:R-:W-:-:S04]  /*0d90*/  IMAD.MOV R6, RZ, RZ, -R3 ;  /* 0x000000ffff067224 */ /* 0x004fc800078e0a03 */
[----:B------:R-:W-:Y:S02]  /*0da0*/  IMAD R7, R6, R5, RZ ;  /* 0x0000000506077224 */ /* 0x000fe400078e02ff */
[----:B------:R-:W-:Y:S02]  /*0db0*/  IMAD.MOV.U32 R6, RZ, RZ, R8 ;  /* 0x000000ffff067224 */ /* 0x000fe400078e0008 */
[----:B------:R-:W-:-:S06]  /*0dc0*/  IMAD.HI.U32 R3, R3, R7, R2 ;  /* 0x0000000703037227 */ /* 0x000fcc00078e0002 */
[----:B------:R-:W-:-:S04]  /*0dd0*/  IMAD.HI.U32 R3, R3, R6, RZ ;  /* 0x0000000603037227 */ /* 0x000fc800078e00ff */
[----:B------:R-:W-:-:S05]  /*0de0*/  IMAD R2, R3, R4, R6 ;  /* 0x0000000403027224 */ /* 0x000fca00078e0206 */
[----:B------:R-:W-:-:S13]  /*0df0*/  ISETP.GT.U32.AND P2, PT, R5, R2, PT ;  /* 0x000000020500720c */ /* 0x000fda0003f44070 */
[----:B------:R-:W-:Y:S01]  /*0e00*/  @!P2 IMAD.IADD R2, R2, 0x1, -R5 ;  /* 0x000000010202a824 */ /* 0x000fe200078e0a05 */
[----:B------:R-:W-:Y:S02]  /*0e10*/  @!P2 IADD3 R3, R3, 0x1, RZ ;  /* 0x000000010303a810 */ /* 0x000fe40007ffe0ff */
[----:B------:R-:W-:Y:S02]  /*0e20*/  ISETP.NE.AND P2, PT, R23, RZ, PT ;  /* 0x000000ff1700720c */ /* 0x000fe40003f45270 */
[----:B------:R-:W-:Y:S02]  /*0e30*/  ISETP.GE.U32.AND P1, PT, R2, R5, PT ;  /* 0x000000050200720c */ /* 0x000fe40003f26070 */
[----:B------:R-:W-:-:S04]  /*0e40*/  LOP3.LUT R2, R0, R23, RZ, 0x3c, !PT ;  /* 0x0000001700027212 */ /* 0x000fc800078e3cff */
[----:B------:R-:W-:Y:S02]  /*0e50*/  ISETP.GE.AND P3, PT, R2, RZ, PT ;  /* 0x000000ff0200720c */ /* 0x000fe40003f66270 */
[----:B------:R-:W-:-:S05]  /*0e60*/  LOP3.LUT R2, R23, 0x1, RZ, 0xc0, !PT ;  /* 0x0000000117027812 */ /* 0x000fca00078ec0ff */
[----:B------:R-:W-:Y:S02]  /*0e70*/  @P1 IADD3 R3, R3, 0x1, RZ ;  /* 0x0000000103031810 */ /* 0x000fe40007ffe0ff */
[----:B------:R-:W-:Y:S02]  /*0e80*/  ISETP.LT.AND P1, PT, R0, c[0x0][0x1e0], !P0 ;  /* 0x0000780000007a0c */ /* 0x000fe40004721270 */
[----:B------:R-:W-:Y:S01]  /*0e90*/  ISETP.NE.U32.AND P0, PT, R2, 0x1, PT ;  /* 0x000000010200780c */ /* 0x000fe20003f05070 */
[----:B------:R-:W-:Y:S01]  /*0ea0*/  IMAD.MOV.U32 R22, RZ, RZ, R3 ;  /* 0x000000ffff167224 */ /* 0x000fe200078e0003 */
[----:B------:R-:W-:-:S03]  /*0eb0*/  P2R R25, PR, RZ, 0x2 ;  /* 0x00000002ff197803 */ /* 0x000fc60000000000 */
[----:B------:R-:W-:Y:S01]  /*0ec0*/  @!P3 IMAD.MOV R22, RZ, RZ, -R22 ;  /* 0x000000ffff16b224 */ /* 0x000fe200078e0a16 */
[----:B------:R-:W-:-:S05]  /*0ed0*/  @!P2 LOP3.LUT R22, RZ, R23, RZ, 0x33, !PT ;  /* 0x00000017ff16a212 */ /* 0x000fca00078e33ff */
[----:B------:R-:W-:-:S04]  /*0ee0*/  IMAD.MOV R2, RZ, RZ, -R22 ;  /* 0x000000ffff027224 */ /* 0x000fc800078e0a16 */
[----:B------:R-:W-:Y:S01]  /*0ef0*/  IMAD R24, R23, R2, R0 ;  /* 0x0000000217187224 */ /* 0x000fe200078e0200 */
[----:B------:R-:W-:Y:S05]  /*0f00*/  @P0 BRA `(.L_x_1535) ;  /* 0x0000013000000947 */ /* 0x000fea0003800000 */
[----:B------:R-:W-:Y:S01]  /*0f10*/  MOV R0, 0x0 ;  /* 0x0000000000007802 */ /* 0x000fe20000000f00 */
[----:B------:R-:W-:Y:S02]  /*0f20*/  IMAD.MOV.U32 R4, RZ, RZ, c[0x4][0xc8] ;  /* 0x01003200ff047624 */ /* 0x000fe400078e00ff */
[----:B------:R-:W-:Y:S01]  /*0f30*/  IMAD.MOV.U32 R5, RZ, RZ, c[0x4][0xcc] ;  /* 0x01003300ff057624 */ /* 0x000fe200078e00ff */
[----:B------:R0:W2:Y:S01]  /*0f40*/  LDC.64 R2, c[0x4][R0] ;  /* 0x0100000000027b82 */ /* 0x0000a20000000a00 */
        /* <DEDUP_REMOVED lines=14> */
[----:B-12---:R-:W-:Y:S05]  /*1030*/  CALL.ABS.NOINC R2 ;  /* 0x0000000002007343 */ /* 0x006fea0003c00000 */
.L_x_1535:
[----:B------:R-:W-:Y:S01]  /*1040*/  IMAD R0, R23, R22, R24 ;  /* 0x0000001617007224 */ /* 0x000fe200078e0218 */
[----:B------:R-:W-:Y:S01]  /*1050*/  ISETP.NE.AND P6, PT, R25, RZ, PT ;  /* 0x000000ff1900720c */ /* 0x000fe20003fc5270 */
[----:B------:R-:W-:Y:S01]  /*1060*/  IMAD.MOV.U32 R5, RZ, RZ, c[0x0][0x1e0] ;  /* 0x00007800ff057624 */ /* 0x000fe200078e00ff */
[----:B------:R-:W-:Y:S02]  /*1070*/  WARPSYNC 0xffffffff ;  /* 0xffffffff00007948 */ /* 0x000fe40003800000 */
[----:B------:R-:W-:-:S05]  /*1080*/  LEA R8, R0, 0xc0, 0x1 ;  /* 0x000000c000087811 */ /* 0x000fca00078e08ff */
[----:B------:R-:W-:-:S04]  /*1090*/  IMAD R11, R5, 0x2, R8 ;  /* 0x00000002050b7824 */ /* 0x000fc800078e0208 */
[----:B------:R0:W-:Y:S04]  /*10a0*/  @P6 STS [R8], R19 ;  /* 0x0000001308006388 */ /* 0x0001e80000000800 */
[----:B------:R0:W-:Y:S04]  /*10b0*/  @P6 STS [R11], R18 ;  /* 0x000000120b006388 */ /* 0x0001e80000000800 */
[----:B------:R-:W-:Y:S06]  /*10c0*/  BAR.SYNC.DEFER_BLOCKING 0x0 ;  /* 0x0000000000007b1d */ /* 0x000fec0000010000 */
[----:B------:R-:W-:Y:S05]  /*10d0*/  @!P6 BRA.U `(.L_x_1536) ;  /* 0x000003a10000e947 */ /* 0x000fea0003800000 */
[----:B0-----:R-:W-:Y:S01]  /*10e0*/  SHF.R.S32.HI R0, RZ, 0x1f, R5 ;  /* 0x0000001fff007819 */ /* 0x001fe20000011405 */
[----:B------:R-:W-:Y:S01]  /*10f0*/  BSSY B0, `(.L_x_1536) ;  /* 0x0000038000007945 */ /* 0x000fe20003800000 */
[----:B------:R-:W-:-:S02]  /*1100*/  LEA.HI R2, R24, R24, RZ, 0x1 ;  /* 0x0000001818027211 */ /* 0x000fc400078f08ff */
[----:B------:R-:W-:Y:S02]  /*1110*/  LEA.HI R0, R0, c[0x0][0x1e0], RZ, 0x2 ;  /* 0x0000780000007a11 */ /* 0x000fe400078f10ff */
[----:B------:R-:W-:Y:S02]  /*1120*/  SHF.R.S32.HI R3, RZ, 0x1, R2 ;  /* 0x00000001ff037819 */ /* 0x000fe40000011402 */
[----:B------:R-:W-:-:S05]  /*1130*/  SHF.R.S32.HI R0, RZ, 0x2, R0 ;  /* 0x00000002ff007819 */ /* 0x000fca0000011400 */
[----:B------:R-:W-:Y:S01]  /*1140*/  IMAD R0, R22, R0, R3 ;  /* 0x0000000016007224 */ /* 0x000fe200078e0203 */
[----:B------:R-:W-:Y:S05]  /*1150*/  @!P6 BRA `(.L_x_1537) ;  /* 0x000003100000e947 */ /* 0x000fea0003800000 */
[----:B------:R-:W-:Y:S01]  /*1160*/  IMAD.SHL.U32 R10, R0, 0x2, RZ ;  /* 0x00000002000a7824 */ /* 0x000fe200078e00ff */
[----:B------:R-:W-:Y:S03]  /*1170*/  BSSY B1, `(.L_x_1538) ;  /* 0x0000029000017945 */ /* 0x000fe60003800000 */
[----:B------:R-:W-:Y:S01]  /*1180*/  IMAD R13, R5, 0x2, R10 ;  /* 0x00000002050d7824 */ /* 0x000fe200078e020a */
[C---:B------:R-:W-:Y:S01]  /*1190*/  IADD3 R0, R10.reuse, 0xc0, RZ ;  /* 0x000000c00a007810 */ /* 0x040fe20007ffe0ff */
[----:B------:R-:W-:Y:S01]  /*11a0*/  LDS.U16 R19, [R10+0xc0] ;  /* 0x0000c0000a137984 */ /* 0x000fe20000000400 */
[----:B------:R-:W-:-:S03]  /*11b0*/  ISETP.GE.AND P0, PT, R10, c[0x0][0x1e0], PT ;  /* 0x000078000a007a0c */ /* 0x000fc60003f06270 */
[C---:B------:R-:W-:Y:S01]  /*11c0*/  IMAD R12, R23.reuse, 0x2, R0 ;  /* 0x00000002170c7824 */ /* 0x040fe200078e0200 */
[----:B------:R-:W-:Y:S01]  /*11d0*/  LDS.U16 R18, [R13+0xc0] ;  /* 0x0000c0000d127984 */ /* 0x000fe20000000400 */
[----:B------:R-:W-:Y:S02]  /*11e0*/  IMAD R0, R23, 0x2, R10 ;  /* 0x0000000217007824 */ /* 0x000fe400078e020a */
[----:B------:R-:W-:-:S04]  /*11f0*/  IMAD R14, R5, 0x2, R12 ;  /* 0x00000002050e7824 */ /* 0x000fc800078e020c */
[----:B------:R-:W0:Y:S04]  /*1200*/  LDS.U16 R0, [R0+0xc0] ;  /* 0x0000c00000007984 */ /* 0x000e280000000400 */
[----:B------:R-:W2:Y:S01]  /*1210*/  LDS.U16 R3, [R14] ;  /* 0x000000000e037984 */ /* 0x000ea20000000400 */
[----:B0-----:R-:W-:Y:S02]  /*1220*/  PRMT R19, R19, 0x5410, R0 ;  /* 0x0000541013137816 */ /* 0x001fe40000000000 */
[----:B--2---:R-:W-:Y:S01]  /*1230*/  PRMT R18, R18, 0x5410, R3 ;  /* 0x0000541012127816 */ /* 0x004fe20000000003 */
[----:B------:R-:W-:Y:S05]  /*1240*/  @P0 BRA `(.L_x_1539) ;  /* 0x000001b000000947 */ /* 0x000fea0003800000 */
[----:B------:R-:W0:Y:S01]  /*1250*/  I2F R2, c[0x0][0x1e0] ;  /* 0x0000780000027b06 */ /* 0x000e220000201400 */
[----:B------:R-:W-:Y:S01]  /*1260*/  ULDC UR4, c[0x0][0x1ec] ;  /* 0x00007b0000047ab9 */ /* 0x000fe20000000800 */
[----:B------:R-:W-:Y:S01]  /*1270*/  HADD2.F32 R5, -RZ, R19.H1_H1 ;  /* 0x30000013ff057230 */ /* 0x000fe20000004100 */
[----:B-1----:R-:W-:Y:S01]  /*1280*/  UIADD3 UR4, -UR41, UR4, URZ ;  /* 0x0000000429047290 */ /* 0x002fe2000fffe13f */
[----:B------:R-:W-:-:S02]  /*1290*/  HADD2.F32 R9, -RZ, R18.H1_H1 ;  /* 0x30000012ff097230 */ /* 0x000fc40000004100 */
[----:B------:R-:W-:Y:S02]  /*12a0*/  HADD2.F32 R19, -RZ, R19.H0_H0 ;  /* 0x20000013ff137230 */ /* 0x000fe40000004100 */
[----:B------:R-:W-:Y:S01]  /*12b0*/  I2F R0, R10 ;  /* 0x0000000a00007306 */ /* 0x000fe20000201400 */
[----:B------:R-:W-:-:S07]  /*12c0*/  HADD2.F32 R7, -RZ, R18.H0_H0 ;  /* 0x20000012ff077230 */ /* 0x000fce0000004100 */
[----:B0-----:R-:W0:Y:S02]  /*12d0*/  MUFU.RCP R3, R2 ;  /* 0x0000000200037308 */ /* 0x001e240000001000 */
[----:B0-----:R-:W-:-:S06]  /*12e0*/  FMUL.FTZ R3, R0, R3 ;  /* 0x0000000300037220 */ /* 0x001fcc0000410000 */
[----:B------:R-:W-:Y:S01]  /*12f0*/  I2F R0, UR4 ;  /* 0x0000000400007d06 */ /* 0x000fe20008201400 */
[----:B------:R-:W-:-:S07]  /*1300*/  FMUL.FTZ R3, R3, 13.28771209716796875 ;  /* 0x41549a7803037820 */ /* 0x000fce0000410000 */
        /* <DEDUP_REMOVED lines=9> */
[-C--:B------:R-:W-:Y:S02]  /*13a0*/  FFMA.FTZ R2, R0, R19.reuse, -R2 ;  /* 0x0000001300027223 */ /* 0x080fe40000010802 */
[----:B------:R-:W-:Y:S02]  /*13b0*/  FFMA.FTZ R19, R4, R19, R5 ;  /* 0x0000001304137223 */ /* 0x000fe40000010005 */
[-C--:B------:R-:W-:Y:S02]  /*13c0*/  FFMA.FTZ R3, R0, R7.reuse, -R3 ;  /* 0x0000000700037223 */ /* 0x080fe40000010803 */
[----:B------:R-:W-:Y:S01]  /*13d0*/  FFMA.FTZ R18, R4, R7, R9 ;  /* 0x0000000704127223 */ /* 0x000fe20000010009 */
[----:B------:R-:W-:-:S04]  /*13e0*/  F2FP.PACK_AB R19, R19, R2 ;  /* 0x000000021313723e */ /* 0x000fc800000000ff */
[----:B------:R-:W-:Y:S02]  /*13f0*/  F2FP.PACK_AB R18, R18, R3 ;  /* 0x000000031212723e */ /* 0x000fe400000000ff */
.L_x_1539:
[----:B------:R-:W-:Y:S05]  /*1400*/  BSYNC B1 ;  /* 0x0000000000017941 */ /* 0x000fea0003800000 */
.L_x_1538:
[----:B------:R-:W-:Y:S01]  /*1410*/  PRMT R7, R18, 0x7632, R7 ;  /* 0x0000763212077816 */ /* 0x000fe20000000007 */
[----:B------:R0:W-:Y:S01]  /*1420*/  STS.U16 [R13+0xc0], R18 ;  /* 0x0000c0120d007388 */ /* 0x0001e20000000400 */
[----:B------:R-:W-:-:S03]  /*1430*/  PRMT R6, R19, 0x7632, R6 ;  /* 0x0000763213067816 */ /* 0x000fc60000000006 */
[----:B------:R0:W-:Y:S04]  /*1440*/  STS.U16 [R14], R7 ;  /* 0x000000070e007388 */ /* 0x0001e80000000400 */
[----:B------:R0:W-:Y:S04]  /*1450*/  STS.U16 [R10+0xc0], R19 ;  /* 0x0000c0130a007388 */ /* 0x0001e80000000400 */
[----:B------:R0:W-:Y:S02]  /*1460*/  STS.U16 [R12], R6 ;  /* 0x000000060c007388 */ /* 0x0001e40000000400 */
.L_x_1537:
[----:B------:R-:W-:Y:S05]  /*1470*/  BSYNC B0 ;  /* 0x0000000000007941 */ /* 0x000fea0003800000 */
.L_x_1536:
[----:B0-----:R-:W-:Y:S06]  /*1480*/  BAR.SYNC.DEFER_BLOCKING 0x0 ;  /* 0x0000000000007b1d */ /* 0x001fec0000010000 */
[----:B------:R0:W2:Y:S04]  /*1490*/  @P6 LDS R19, [R8] ;  /* 0x0000000008136984 */ /* 0x0000a80000000800 */
[----:B------:R0:W3:Y:S04]  /*14a0*/  @P6 LDS R18, [R11] ;  /* 0x000000000b126984 */ /* 0x0000e80000000800 */
[----:B------:R-:W-:Y:S06]  /*14b0*/  BAR.SYNC.DEFER_BLOCKING 0x0 ;  /* 0x0000000000007b1d */ /* 0x000fec0000010000 */
[----:B------:R-:W-:Y:S05]  /*14c0*/  BRA `(.L_x_1534) ;  /* 0x000001f000007947 */ /* 0x000fea0003800000 */
.L_x_1533:
[----:B0-----:R-:W-:Y:S01]  /*14d0*/  ISETP.GE.AND P0, PT, R0, c[0x0][0x1e0], PT ;  /* 0x0000780000007a0c */ /* 0x001fe20003f06270 */
[----:B------:R-:W-:-:S12]  /*14e0*/  BSSY B0, `(.L_x_1534) ;  /* 0x000001d000007945 */ /* 0x000fd80003800000 */
[----:B------:R-:W-:Y:S05]  /*14f0*/  @P0 BRA `(.L_x_1540) ;  /* 0x000001b000000947 */ /* 0x000fea0003800000 */
[----:B------:R-:W0:Y:S01]  /*1500*/  I2F R4, c[0x0][0x1e0] ;  /* 0x0000780000047b06 */ /* 0x000e220000201400 */
[----:B------:R-:W-:Y:S01]  /*1510*/  ULDC UR4, c[0x0][0x1ec] ;  /* 0x00007b0000047ab9 */ /* 0x000fe20000000800 */
[--C-:B------:R-:W-:Y:S01]  /*1520*/  HADD2.F32 R8, -RZ, R18.reuse.H1_H1 ;  /* 0x30000012ff087230 */ /* 0x100fe20000004100 */
[----:B-1----:R-:W-:Y:S01]  /*1530*/  UIADD3 UR4, -UR41, UR4, URZ ;  /* 0x0000000429047290 */ /* 0x002fe2000fffe13f */
[----:B------:R-:W-:-:S04]  /*1540*/  HADD2.F32 R18, -RZ, R18.H0_H0 ;  /* 0x20000012ff127230 */ /* 0x000fc80000004100 */
[----:B------:R-:W-:Y:S08]  /*1550*/  I2F R0, R0 ;  /* 0x0000000000007306 */ /* 0x000ff00000201400 */
[----:B0-----:R0:W1:Y:S02]  /*1560*/  MUFU.RCP R3, R4 ;  /* 0x0000000400037308 */ /* 0x0010640000001000 */
[----:B0-----:R-:W-:-:S02]  /*1570*/  HADD2.F32 R4, -RZ, R19.H1_H1 ;  /* 0x30000013ff047230 */ /* 0x001fc40000004100 */
[----:B------:R-:W-:Y:S01]  /*1580*/  HADD2.F32 R19, -RZ, R19.H0_H0 ;  /* 0x20000013ff137230 */ /* 0x000fe20000004100 */
[----:B-1----:R-:W-:-:S03]  /*1590*/  FMUL.FTZ R2, R0, R3 ;  /* 0x0000000300027220 */ /* 0x002fc60000410000 */
        /* <DEDUP_REMOVED lines=17> */
.L_x_1540:
[----:B------:R-:W-:Y:S05]  /*16b0*/  BSYNC B0 ;  /* 0x0000000000007941 */ /* 0x000fea0003800000 */
.L_x_1534:
[----:B0-----:R-:W-:Y:S01]  /*16c0*/  ISETP.GT.AND P0, PT, R16, 0x1f, PT ;  /* 0x0000001f1000780c */ /* 0x001fe20003f04270 */
[----:B------:R-:W-:Y:S01]  /*16d0*/  BSSY B0, `(.L_x_1541) ;  /* 0x0000021000007945 */ /* 0x000fe20003800000 */
[----:B------:R-:W-:-:S11]  /*16e0*/  IMAD.MOV.U32 R2, RZ, RZ, RZ ;  /* 0x000000ffff027224 */ /* 0x000fd600078e00ff */
[----:B------:R-:W-:Y:S05]  /*16f0*/  @P0 BRA `(.L_x_1542) ;  /* 0x000001e000000947 */ /* 0x000fea0003800000 */
[----:B------:R-:W-:Y:S01]  /*1700*/  SHF.R.S32.HI R3, RZ, 0x1f, R16 ;  /* 0x0000001fff037819 */ /* 0x000fe20000011410 */
[----:B------:R-:W-:Y:S01]  /*1710*/  IMAD.MOV.U32 R2, RZ, RZ, 0x2 ;  /* 0x00000002ff027424 */ /* 0x000fe200078e00ff */
[----:B--2---:R0:W-:Y:S02]  /*1720*/  STS [R16.X4+0x40], R19 ;  /* 0x0000401310007388 */ /* 0x0041e40000004800 */
[----:B------:R-:W-:-:S04]  /*1730*/  LEA.HI R3, R3, R16, RZ, 0x2 ;  /* 0x0000001003037211 */ /* 0x000fc800078f10ff */
[C---:B------:R-:W-:Y:S01]  /*1740*/  LOP3.LUT R5, R3.reuse, 0x7ffffffc, RZ, 0xc0, !PT ;  /* 0x7ffffffc03057812 */ /* 0x040fe200078ec0ff */
[----:B------:R-:W-:-:S04]  /*1750*/  IMAD.SHL.U32 R3, R3, 0x2, RZ ;  /* 0x0000000203037824 */ /* 0x000fc800078e00ff */
[----:B------:R-:W-:Y:S01]  /*1760*/  IMAD.IADD R0, R16, 0x1, -R5 ;  /* 0x0000000110007824 */ /* 0x000fe200078e0a05 */
[----:B------:R-:W-:-:S03]  /*1770*/  LOP3.LUT R3, R3, 0xfffffff8, RZ, 0xc0, !PT ;  /* 0xfffffff803037812 */ /* 0x000fc600078ec0ff */
[----:B------:R-:W-:Y:S01]  /*1780*/  IMAD R0, R17, 0x4, R0 ;  /* 0x0000000411007824 */ /* 0x000fe200078e0200 */
[----:B------:R-:W-:-:S03]  /*1790*/  IADD3 R3, R3, UR43, RZ ;  /* 0x0000002b03037c10 */ /* 0x000fc6000fffe0ff */
[----:B------:R-:W-:-:S04]  /*17a0*/  IMAD.SHL.U32 R0, R0, 0x2, RZ ;  /* 0x0000000200007824 */ /* 0x000fc800078e00ff */
[----:B------:R-:W-:Y:S01]  /*17b0*/  IMAD R3, R3, c[0x0][0x1d4], R0 ;  /* 0x0000750003037a24 */ /* 0x000fe200078e0200 */
[----:B---3--:R-:W-:-:S03]  /*17c0*/  HFMA2.MMA R0, R19, R18, -RZ ;  /* 0x0000001213007235 */ /* 0x008fc600001000ff */
[----:B------:R-:W-:-:S05]  /*17d0*/  IMAD.WIDE R2, R3, R2, c[0x0][0x198] ;  /* 0x0000660003027625 */ /* 0x000fca00078e0202 */
[----:B------:R0:W-:Y:S02]  /*17e0*/  STG.E [R2.64], R18 ;  /* 0x0000001202007986 */ /* 0x0001e4000c101924 */
[--C-:B------:R-:W-:Y:S02]  /*17f0*/  HADD2.F32 R4, -RZ, R0.reuse.H0_H0 ;  /* 0x20000000ff047230 */ /* 0x100fe40000004100 */
[----:B------:R-:W-:-:S05]  /*1800*/  HADD2.F32 R5, -RZ, R0.H1_H1 ;  /* 0x30000000ff057230 */ /* 0x000fca0000004100 */
[----:B------:R-:W-:Y:S01]  /*1810*/  FADD.FTZ R4, R4, R5 ;  /* 0x0000000504047221 */ /* 0x000fe20000010000 */
[----:B------:R-:W-:Y:S05]  /*1820*/  BRA.DIV ~URZ, `(.L_x_1543) ;  /* 0x000043927f007947 */ /* 0x000fea000b800000 */
[----:B------:R2:W3:Y:S02]  /*1830*/  SHFL.BFLY PT, R0, R4, 0x10, 0x1f ;  /* 0x0e001f0004007f89 */ /* 0x0004e400000e0000 */
.L_x_1602:
[----:B---3--:R-:W-:Y:S01]  /*1840*/  FADD.FTZ R9, R4, R0 ;  /* 0x0000000004097221 */ /* 0x008fe20000010000 */
[----:B------:R-:W-:Y:S05]  /*1850*/  BRA.DIV ~URZ, `(.L_x_1544) ;  /* 0x000043c27f007947 */ /* 0x000fea000b800000 */
[----:B------:R-:W3:Y:S02]  /*1860*/  SHFL.BFLY PT, R0, R9, 0x8, 0x1f ;  /* 0x0d001f0009007f89 */ /* 0x000ee400000e0000 */
[----:B---3--:R-:W-:-:S05]  /*1870*/  FADD.FTZ R0, R9, R0 ;  /* 0x0000000009007221 */ /* 0x008fca0000010000 */
[----:B0-----:R-:W0:Y:S02]  /*1880*/  SHFL.BFLY PT, R3, R0, 0x4, 0x1f ;  /* 0x0c801f0000037f89 */ /* 0x001e2400000e0000 */
[----:B0-----:R-:W-:-:S05]  /*1890*/  FADD.FTZ R3, R0, R3 ;  /* 0x0000000300037221 */ /* 0x001fca0000010000 */
[----:B------:R-:W0:Y:S02]  /*18a0*/  SHFL.BFLY PT, R2, R3, 0x2, 0x1f ;  /* 0x0c401f0003027f89 */ /* 0x000e2400000e0000 */
[----:B0-2---:R-:W-:-:S05]  /*18b0*/  FADD.FTZ R4, R3, R2 ;  /* 0x0000000203047221 */ /* 0x005fca0000010000 */
[----:B------:R0:W2:Y:S02]  /*18c0*/  SHFL.BFLY PT, R5, R4, 0x1, 0x1f ;  /* 0x0c201f0004057f89 */ /* 0x0000a400000e0000 */
.L_x_1603:
[----:B--2---:R-:W-:Y:S02]  /*18d0*/  FADD.FTZ R2, R5, R4 ;  /* 0x0000000405027221 */ /* 0x004fe40000010000 */
.L_x_1542:
[----:B------:R-:W-:Y:S05]  /*18e0*/  BSYNC B0 ;  /* 0x0000000000007941 */ /* 0x000fea0003800000 */
.L_x_1541:
[----:B------:R-:W-:-:S13]  /*18f0*/  ISETP.NE.AND P0, PT, R16, RZ, PT ;  /* 0x000000ff1000720c */ /* 0x000fda0003f05270 */
[----:B------:R-:W-:Y:S01]  /*1900*/  @P0 IMAD.MOV.U32 R0, RZ, RZ, -0x800001 ;  /* 0xff7fffffff000424 */ /* 0x000fe200078e00ff */
[----:B------:R-:W-:Y:S05]  /*1910*/  @P0 BRA `(.L_x_1545) ;  /* 0x0000013000000947 */ /* 0x000fea0003800000 */
[----:B------:R-:W-:Y:S01]  /*1920*/  ISETP.NE.U32.AND P0, PT, RZ, c[0x0][0x218], PT ;  /* 0x00008600ff007a0c */ /* 0x000fe20003f05070 */
[----:B------:R-:W-:Y:S01]  /*1930*/  UIADD3 UR4, -UR45, UR42, URZ ;  /* 0x0000002a2d047290 */ /* 0x000fe2000fffe13f */
[----:B------:R-:W-:Y:S02]  /*1940*/  FMUL.FTZ R0, R2, c[0x0][0x1f0] ;  /* 0x00007c0002007a20 */ /* 0x000fe40000410000 */
[----:B------:R-:W-:-:S03]  /*1950*/  ISETP.NE.AND.EX P0, PT, RZ, c[0x0][0x21c], PT, P0 ;  /* 0x00008700ff007a0c */ /* 0x000fc60003f05300 */
[----:B------:R-:W-:-:S10]  /*1960*/  IMAD.U32 R7, RZ, RZ, UR4 ;  /* 0x00000004ff077e24 */ /* 0x000fd4000f8e00ff */
[----:B------:R-:W-:Y:S05]  /*1970*/  @!P0 BRA `(.L_x_1546) ;  /* 0x000000c000008947 */ /* 0x000fea0003800000 */
[----:B-1----:R-:W-:Y:S02]  /*1980*/  UIADD3 UR4, -UR41, UR42, URZ ;  /* 0x0000002a29047290 */ /* 0x002fe4000fffe13f */
[----:B------:R-:W-:Y:S02]  /*1990*/  ULDC UR6, c[0x0][0x220] ;  /* 0x0000880000067ab9 */ /* 0x000fe40000000800 */
[----:B------:R-:W-:Y:S02]  /*19a0*/  UIMAD UR5, UR46, UR6, UR4 ;  /* 0x000000062e0572a4 */ /* 0x000fe4000f8e0204 */
[----:B------:R-:W-:Y:S02]  /*19b0*/  UMOV UR7, 0x2 ;  /* 0x0000000200077882 */ /* 0x000fe40000000000 */
[----:B------:R-:W-:-:S03]  /*19c0*/  UIMAD UR6, UR5, UR6, UR4 ;  /* 0x00000006050672a4 */ /* 0x000fc6000f8e0204 */
[----:B------:R-:W-:Y:S02]  /*19d0*/  ULDC.64 UR4, c[0x0][0x218] ;  /* 0x0000860000047ab9 */ /* 0x000fe40000000a00 */
[----:B------:R-:W-:-:S06]  /*19e0*/  UIMAD.WIDE UR4, UR6, UR7, UR4 ;  /* 0x00000007060472a5 */ /* 0x000fcc000f8e0204 */
[----:B------:R-:W-:Y:S02]  /*19f0*/  IMAD.U32 R2, RZ, RZ, UR4 ;  /* 0x00000004ff027e24 */ /* 0x000fe4000f8e00ff */
[----:B------:R-:W-:-:S05]  /*1a00*/  IMAD.U32 R3, RZ, RZ, UR5 ;  /* 0x00000005ff037e24 */ /* 0x000fca000f8e00ff */
[----:B------:R-:W4:Y:S02]  /*1a10*/  LDG.E.U16 R2, [R2.64] ;  /* 0x0000002402027981 */ /* 0x000f24000c1e1500 */
[----:B----4-:R-:W-:-:S05]  /*1a20*/  HADD2.F32 R5, -RZ, R2.H0_H0 ;  /* 0x20000002ff057230 */ /* 0x010fca0000004100 */
[----:B------:R-:W-:-:S05]  /*1a30*/  FADD.FTZ R0, R0, R5 ;  /* 0x0000000500007221 */ /* 0x000fca0000010000 */
.L_x_1546:
[----:B------:R4:W-:Y:S02]  /*1a40*/  STS [R7.X4+0xc0], R0 ;  /* 0x0000c00007007388 */ /* 0x0009e40000004800 */
.L_x_1545:
[----:B------:R-:W-:Y:S02]  /*1a50*/  WARPSYNC 0xffffffff ;  /* 0xffffffff00007948 */ /* 0x000fe40003800000 */
[----:B------:R-:W-:Y:S01]  /*1a60*/  UIADD3 UR4, UR42, 0x1f, -UR45 ;  /* 0x0000001f2a047890 */ /* 0x000fe2000fffe82d */
[----:B------:R-:W-:Y:S01]  /*1a70*/  IADD3 R79, R16, UR45, RZ ;  /* 0x0000002d104f7c10 */ /* 0x000fe2000fffe0ff */
[----:B------:R-:W-:Y:S02]  /*1a80*/  BAR.SYNC.DEFER_BLOCKING 0x0 ;  /* 0x0000000000007b1d */ /* 0x000fe40000010000 */
[----:B------:R-:W-:-:S04]  /*1a90*/  USHF.R.S32.HI UR5, URZ, 0x1f, UR4 ;  /* 0x0000001f3f057899 */ /* 0x000fc80008011404 */
[----:B------:R-:W-:Y:S01]  /*1aa0*/  ULEA.HI UR5, UR5, UR4, URZ, 0x5 ;  /* 0x0000000405057291 */ /* 0x000fe2000f8f283f */
[----:B------:R-:W-:Y:S02]  /*1ab0*/  BSSY B0, `(.L_x_1547) ;  /* 0x00000d6000007945 */ /* 0x000fe40003800000 */
[----:B------:R-:W-:Y:S02]  /*1ac0*/  ULDC UR4, c[0x0][0x1d0] ;  /* 0x0000740000047ab9 */ /* 0x000fe40000000800 */
[----:B------:R-:W-:Y:S02]  /*1ad0*/  ULOP3.LUT UR5, UR5, 0xffffffe0, URZ, 0xc0, !UPT ;  /* 0xffffffe005057892 */ /* 0x000fe4000f8ec03f */
[----:B------:R-:W-:Y:S02]  /*1ae0*/  UIMAD UR46, UR47, UR4, UR46 ;  /* 0x000000042f2e72a4 */ /* 0x000fe4000f8e022e */
[----:B------:R-:W-:Y:S02]  /*1af0*/  UIADD3 UR5, UR45, UR5, URZ ;  /* 0x000000052d057290 */ /* 0x000fe4000fffe03f */
[----:B------:R-:W-:-:S04]  /*1b00*/  USHF.L.U32 UR46, UR46, 0x6, URZ ;  /* 0x000000062e2e7899 */ /* 0x000fc8000800063f */
[----:B------:R-:W-:-:S13]  /*1b10*/  ISETP.GE.AND P0, PT, R79, UR5, PT ;  /* 0x000000054f007c0c */ /* 0x000fda000bf06270 */
[----:B------:R-:W-:Y:S05]  /*1b20*/  @P0 BRA `(.L_x_1548) ;  /* 0x00000ce000000947 */ /* 0x000fea0003800000 */
[----:B------:R-:W-:Y:S01]  /*1b30*/  IABS R76, c[0x0][0x1d4] ;  /* 0x00007500004c7a13 */ /* 0x000fe20000000000 */
[----:B0---4-:R-:W0:Y:S01]  /*1b40*/  LDS.128 R4, [0x40] ;  /* 0x00004000ff047984 */ /* 0x011e220000000c00 */
[----:B------:R-:W-:Y:S02]  /*1b50*/  IMAD.U32 R78, RZ, RZ, UR46 ;  /* 0x0000002eff4e7e24 */ /* 0x000fe4000f8e00ff */
[----:B---3--:R-:W3:Y:S01]  /*1b60*/  I2F.RP R18, R76 ;  /* 0x0000004c00127306 */ /* 0x008ee20000209400 */
[----:B------:R-:W4:Y:S01]  /*1b70*/  LDS.128 R8, [0x50] ;  /* 0x00005000ff087984 */ /* 0x000f220000000c00 */
[----:B------:R-:W-:Y:S02]  /*1b80*/  IMAD.MOV.U32 R82, RZ, RZ, c[0x0][0x1e8] ;  /* 0x00007a00ff527624 */ /* 0x000fe400078e00ff */
[----:B------:R-:W-:Y:S01]  /*1b90*/  IMAD R78, R78, c[0x0][0x1d4], RZ ;  /* 0x000075004e4e7a24 */ /* 0x000fe200078e02ff */
[----:B------:R-:W2:Y:S01]  /*1ba0*/  LDS.128 R12, [0x60] ;  /* 0x00006000ff0c7984 */ /* 0x000ea20000000c00 */
[----:B------:R-:W-:Y:S01]  /*1bb0*/  IMAD.MOV.U32 R80, RZ, RZ, c[0x0][0x220] ;  /* 0x00008800ff507624 */ /* 0x000fe200078e00ff */
[----:B------:R-:W-:-:S02]  /*1bc0*/  IADD3 R82, R82, c[0x0][0x210], RZ ;  /* 0x0000840052527a10 */ /* 0x000fc40007ffe0ff */
[----:B------:R-:W1:Y:S01]  /*1bd0*/  LDS.128 R20, [0x70] ;  /* 0x00007000ff147984 */ /* 0x000e620000000c00 */
[----:B------:R-:W-:-:S03]  /*1be0*/  SHF.R.S32.HI R81, RZ, 0x1f, R78 ;  /* 0x0000001fff517819 */ /* 0x000fc6000001144e */
[----:B------:R-:W0:Y:S01]  /*1bf0*/  LDS.128 R24, [0x80] ;  /* 0x00008000ff187984 */ /* 0x000e220000000c00 */
[----:B---3--:R-:W3:Y:S03]  /*1c00*/  MUFU.RCP R18, R18 ;  /* 0x0000001200127308 */ /* 0x008ee60000001000 */
[----:B------:R-:W0:Y:S04]  /*1c10*/  LDS.128 R28, [0x90] ;  /* 0x00009000ff1c7984 */ /* 0x000e280000000c00 */
[----:B------:R-:W0:Y:S04]  /*1c20*/  LDS.128 R32, [0xa0] ;  /* 0x0000a000ff207984 */ /* 0x000e280000000c00 */
[----:B------:R-:W0:Y:S04]  /*1c30*/  LDS.128 R36, [0xb0] ;  /* 0x0000b000ff247984 */ /* 0x000e280000000c00 */
[----:B--2---:R-:W2:Y:S01]  /*1c40*/  S2R R19, SR_CTAID.X ;  /* 0x0000000000137919 */ /* 0x004ea20000002500 */
[----:B---3--:R-:W-:-:S04]  /*1c50*/  IADD3 R2, R18, 0xffffffe, RZ ;  /* 0x0ffffffe12027810 */ /* 0x008fc80007ffe0ff */
[----:B------:R3:W5:Y:S02]  /*1c60*/  F2I.FTZ.U32.TRUNC.NTZ R3, R2 ;  /* 0x0000000200037305 */ /* 0x000764000021f000 */
[----:B---3--:R-:W-:Y:S02]  /*1c70*/  IMAD.MOV.U32 R2, RZ, RZ, RZ ;  /* 0x000000ffff027224 */ /* 0x008fe400078e00ff */
[----:B-----5:R-:W-:Y:S02]  /*1c80*/  IMAD.MOV R77, RZ, RZ, -R3 ;  /* 0x000000ffff4d7224 */ /* 0x020fe400078e0a03 */
[----:B--2---:R-:W-:Y:S02]  /*1c90*/  IMAD R80, R19, R80, UR42 ;  /* 0x0000002a13507e24 */ /* 0x004fe4000f8e0250 */
[----:B------:R-:W-:-:S04]  /*1ca0*/  IMAD R77, R77, R76, RZ ;  /* 0x0000004c4d4d7224 */ /* 0x000fc800078e02ff */
[----:B------:R-:W-:-:S04]  /*1cb0*/  IMAD.HI.U32 R77, R3, R77, R2 ;  /* 0x0000004d034d7227 */ /* 0x000fc800078e0002 */
[----:B------:R-:W-:-:S04]  /*1cc0*/  IMAD.MOV.U32 R2, RZ, RZ, 0x2 ;  /* 0x00000002ff027424 */ /* 0x000fc800078e00ff */
[----:B01--4-:R-:W-:-:S04]  /*1cd0*/  IMAD.WIDE R2, R19, R2, c[0x0][0x228] ;  /* 0x00008a0013027625 */ /* 0x013fc800078e0202 */
.L_x_1551:
[----:B------:R-:W-:Y:S02]  /*1ce0*/  IABS R72, R79 ;  /* 0x0000004f00487213 */ /* 0x000fe40000000000 */
        /* <DEDUP_REMOVED lines=9> */
[----:B------:R-:W-:-:S04]  /*1d80*/  @!P0 IMAD.IADD R73, R73, 0x1, -R74 ;  /* 0x0000000149498824 */ /* 0x000fc800078e0a4a */
[----:B------:R-:W-:Y:S01]  /*1d90*/  @!P1 IMAD.MOV R73, RZ, RZ, -R73 ;  /* 0x000000ffff499224 */ /* 0x000fe200078e0a49 */
[----:B------:R-:W-:Y:S02]  /*1da0*/  @!P2 LOP3.LUT R73, RZ, c[0x0][0x1d4], RZ, 0x33, !PT ;  /* 0x00007500ff49aa12 */ /* 0x000fe400078e33ff */
[----:B------:R-:W-:Y:S02]  /*1db0*/  ISETP.GE.AND P1, PT, R79, UR42, PT ;  /* 0x0000002a4f007c0c */ /* 0x000fe4000bf26270 */
[----:B------:R-:W-:-:S04]  /*1dc0*/  IADD3 R19, P0, R73, UR48, RZ ;  /* 0x0000003049137c10 */ /* 0x000fc8000ff1e0ff */
[----:B------:R-:W-:Y:S02]  /*1dd0*/  LEA.HI.X.SX32 R72, R73, UR49, 0x1, P0 ;  /* 0x0000003149487c11 */ /* 0x000fe400080f0eff */
[----:B------:R-:W-:-:S04]  /*1de0*/  LEA R18, P0, R19, c[0x0][0x1a8], 0x2 ;  /* 0x00006a0013127a11 */ /* 0x000fc800078010ff */
[----:B------:R-:W-:-:S05]  /*1df0*/  LEA.HI.X R19, R19, c[0x0][0x1ac], R72, 0x2, P0 ;  /* 0x00006b0013137a11 */ /* 0x000fca00000f1448 */
[----:B------:R-:W2:Y:S04]  /*1e00*/  @!P1 LDG.E R72, [R18.64] ;  /* 0x0000002412489981 */ /* 0x000ea8000c1e1900 */
[----:B------:R-:W3:Y:S04]  /*1e10*/  @!P1 LDG.E R89, [R18.64] ;  /* 0x0000002412599981 */ /* 0x000ee8000c1e1900 */
[----:B------:R0:W4:Y:S04]  /*1e20*/  @!P1 LDG.E R75, [R18.64] ;  /* 0x00000024124b9981 */ /* 0x000128000c1e1900 */
[----:B------:R0:W4:Y:S04]  /*1e30*/  @!P1 LDG.E R74, [R18.64] ;  /* 0x00000024124a9981 */ /* 0x000128000c1e1900 */
[----:B------:R0:W4:Y:S04]  /*1e40*/  @!P1 LDG.E R83, [R18.64] ;  /* 0x0000002412539981 */ /* 0x000128000c1e1900 */
[----:B------:R0:W4:Y:S04]  /*1e50*/  @!P1 LDG.E R84, [R18.64] ;  /* 0x0000002412549981 */ /* 0x000128000c1e1900 */
[----:B------:R0:W4:Y:S04]  /*1e60*/  @!P1 LDG.E R86, [R18.64] ;  /* 0x0000002412569981 */ /* 0x000128000c1e1900 */
[----:B------:R0:W4:Y:S01]  /*1e70*/  @!P1 LDG.E R85, [R18.64] ;  /* 0x0000002412559981 */ /* 0x000122000c1e1900 */
[----:B------:R-:W-:-:S02]  /*1e80*/  @!P1 IMAD.SHL.U32 R87, R73, 0x8, RZ ;  /* 0x0000000849579824 */ /* 0x000fc400078e00ff */
[----:B--2---:R-:W-:-:S04]  /*1e90*/  @!P1 IMAD R72, R72, c[0x0][0x1d8], RZ ;  /* 0x0000760048489a24 */ /* 0x004fc800078e02ff */
[----:B------:R-:W-:Y:S02]  /*1ea0*/  @!P1 IMAD.SHL.U32 R72, R72, 0x40, RZ ;  /* 0x0000004048489824 */ /* 0x000fe400078e00ff */
[----:B---3--:R-:W-:Y:S02]  /*1eb0*/  @!P1 IMAD R90, R89, c[0x0][0x1d8], RZ ;  /* 0x00007600595a9a24 */ /* 0x008fe400078e02ff */
[----:B------:R-:W-:Y:S01]  /*1ec0*/  @!P1 IMAD R72, R72, c[0x0][0x1d4], R87 ;  /* 0x0000750048489a24 */ /* 0x000fe200078e0257 */
[----:B------:R-:W-:Y:S01]  /*1ed0*/  IADD3 R87, R73, c[0x0][0x1d4], RZ ;  /* 0x0000750049577a10 */ /* 0x000fe20007ffe0ff */
[----:B0-----:R-:W-:-:S03]  /*1ee0*/  @!P1 IMAD.SHL.U32 R19, R90, 0x40, RZ ;  /* 0x000000405a139824 */ /* 0x001fc600078e00ff */
[----:B------:R-:W-:Y:S01]  /*1ef0*/  @!P1 IADD3 R88, P0, R78, R72, RZ ;  /* 0x000000484e589210 */ /* 0x000fe20007f1e0ff */
[----:B------:R-:W-:-:S03]  /*1f00*/  @!P1 IMAD.SHL.U32 R18, R87, 0x8, RZ ;  /* 0x0000000857129824 */ /* 0x000fc600078e00ff */
[----:B------:R-:W-:Y:S01]  /*1f10*/  @!P1 LEA.HI.X.SX32 R89, R72, R81, 0x1, P0 ;  /* 0x0000005148599211 */ /* 0x000fe200000f0eff */
[----:B------:R-:W-:Y:S01]  /*1f20*/  @!P1 IMAD R18, R19, c[0x0][0x1d4], R18 ;  /* 0x0000750013129a24 */ /* 0x000fe200078e0212 */
[----:B------:R-:W-:-:S04]  /*1f30*/  @!P1 LEA R72, P0, R88, c[0x0][0x198], 0x1 ;  /* 0x0000660058489a11 */ /* 0x000fc800078008ff */
[----:B------:R-:W-:Y:S02]  /*1f40*/  @!P1 LEA.HI.X R73, R88, c[0x0][0x19c], R89, 0x1, P0 ;  /* 0x0000670058499a11 */ /* 0x000fe400000f0c59 */
[----:B------:R-:W-:Y:S01]  /*1f50*/  @!P1 IADD3 R19, P0, R78, R18, RZ ;  /* 0x000000124e139210 */ /* 0x000fe20007f1e0ff */
[----:B----4-:R-:W-:Y:S01]  /*1f60*/  @!P1 IMAD R75, R75, c[0x0][0x1d8], RZ ;  /* 0x000076004b4b9a24 */ /* 0x010fe200078e02ff */
[----:B------:R-:W-:Y:S01]  /*1f70*/  IADD3 R87, R87, c[0x0][0x1d4], RZ ;  /* 0x0000750057577a10 */ /* 0x000fe20007ffe0ff */
[----:B-----5:R0:W5:Y:S01]  /*1f80*/  @!P1 LDG.E.128 R40, [R72.64] ;  /* 0x0000002448289981 */ /* 0x020162000c1e1d00 */
[----:B------:R-:W-:Y:S02]  /*1f90*/  @!P1 LEA.HI.X.SX32 R88, R18, R81, 0x1, P0 ;  /* 0x0000005112589211 */ /* 0x000fe400000f0eff */
[----:B------:R-:W-:-:S04]  /*1fa0*/  @!P1 LEA R18, P0, R19, c[0x0][0x198], 0x1 ;  /* 0x0000660013129a11 */ /* 0x000fc800078008ff */
[----:B------:R-:W-:Y:S01]  /*1fb0*/  @!P1 LEA.HI.X R19, R19, c[0x0][0x19c], R88, 0x1, P0 ;  /* 0x0000670013139a11 */ /* 0x000fe200000f0c58 */
[----:B------:R-:W-:Y:S02]  /*1fc0*/  @!P1 IMAD.SHL.U32 R88, R75, 0x40, RZ ;  /* 0x000000404b589824 */ /* 0x000fe400078e00ff */
[----:B------:R-:W-:Y:S02]  /*1fd0*/  @!P1 IMAD.SHL.U32 R75, R87, 0x8, RZ ;  /* 0x00000008574b9824 */ /* 0x000fe400078e00ff */
[----:B0-----:R-:W-:Y:S01]  /*1fe0*/  @!P1 IMAD R73, R74, c[0x0][0x1d8], RZ ;  /* 0x000076004a499a24 */ /* 0x001fe200078e02ff */
[----:B------:R0:W5:Y:S01]  /*1ff0*/  @!P1 LDG.E.128 R44, [R18.64] ;  /* 0x00000024122c9981 */ /* 0x000162000c1e1d00 */
[----:B------:R-:W-:-:S05]  /*2000*/  @!P1 IMAD R75, R88, c[0x0][0x1d4], R75 ;  /* 0x00007500584b9a24 */ /* 0x000fca00078e024b */
[----:B------:R-:W-:Y:S02]  /*2010*/  @!P1 IADD3 R72, P0, R78, R75, RZ ;  /* 0x0000004b4e489210 */ /* 0x000fe40007f1e0ff */
[----:B------:R-:W-:Y:S02]  /*2020*/  IADD3 R87, R87, c[0x0][0x1d4], RZ ;  /* 0x0000750057577a10 */ /* 0x000fe40007ffe0ff */
[----:B------:R-:W-:Y:S02]  /*2030*/  @!P1 LEA.HI.X.SX32 R75, R75, R81, 0x1, P0 ;  /* 0x000000514b4b9211 */ /* 0x000fe400000f0eff */
[----:B------:R-:W-:Y:S01]  /*2040*/  @!P1 LEA R74, P0, R72, c[0x0][0x198], 0x1 ;  /* 0x00006600484a9a11 */ /* 0x000fe200078008ff */
[----:B------:R-:W-:-:S03]  /*2050*/  @!P1 IMAD.SHL.U32 R73, R73, 0x40, RZ ;  /* 0x0000004049499824 */ /* 0x000fc600078e00ff */
[----:B------:R-:W-:Y:S01]  /*2060*/  @!P1 LEA.HI.X R75, R72, c[0x0][0x19c], R75, 0x1, P0 ;  /* 0x00006700484b9a11 */ /* 0x000fe200000f0c4b */
[----:B------:R-:W-:Y:S01]  /*2070*/  @!P1 IMAD.SHL.U32 R72, R87, 0x8, RZ ;  /* 0x0000000857489824 */ /* 0x000fe200078e00ff */
[----:B------:R-:W-:-:S03]  /*2080*/  ISETP.NE.U32.AND P0, PT, RZ, c[0x0][0x200], PT ;  /* 0x00008000ff007a0c */ /* 0x000fc60003f05070 */
[----:B------:R-:W-:Y:S01]  /*2090*/  @!P1 IMAD R72, R73, c[0x0][0x1d4], R72 ;  /* 0x0000750049489a24 */ /* 0x000fe200078e0248 */
[----:B------:R-:W-:Y:S01]  /*20a0*/  ISETP.NE.AND.EX P0, PT, RZ, c[0x0][0x204], PT, P0 ;  /* 0x00008100ff007a0c */ /* 0x000fe20003f05300 */
[----:B------:R-:W-:Y:S01]  /*20b0*/  IMAD.U32 R88, RZ, RZ, UR48 ;  /* 0x00000030ff587e24 */ /* 0x000fe2000f8e00ff */
[----:B------:R1:W5:Y:S02]  /*20c0*/  @!P1 LDG.E.128 R48, [R74.64] ;  /* 0x000000244a309981 */ /* 0x000364000c1e1d00 */
[----:B0-----:R-:W-:-:S04]  /*20d0*/  @!P1 IADD3 R19, P2, R78, R72, RZ ;  /* 0x000000484e139210 */ /* 0x001fc80007f5e0ff */
[----:B------:R-:W-:Y:S02]  /*20e0*/  @!P1 LEA.HI.X.SX32 R72, R72, R81, 0x1, P2 ;  /* 0x0000005148489211 */ /* 0x000fe400010f0eff */
[----:B------:R-:W-:-:S04]  /*20f0*/  @!P1 LEA R18, P2, R19, c[0x0][0x198], 0x1 ;  /* 0x0000660013129a11 */ /* 0x000fc800078408ff */
[----:B------:R-:W-:Y:S02]  /*2100*/  @!P1 LEA.HI.X R19, R19, c[0x0][0x19c], R72, 0x1, P2 ;  /* 0x0000670013139a11 */ /* 0x000fe400010f0c48 */
[----:B------:R-:W-:Y:S01]  /*2110*/  @P0 IADD3 R72, P2, P3, R79, c[0x0][0x200], R88 ;  /* 0x000080004f480a10 */ /* 0x000fe20007b5e058 */
[----:B------:R-:W-:Y:S01]  /*2120*/  IMAD.U32 R88, RZ, RZ, UR49 ;  /* 0x00000031ff587e24 */ /* 0x000fe2000f8e00ff */
[----:B------:R-:W-:Y:S01]  /*2130*/  @P0 SHF.R.S32.HI R73, RZ, 0x1f, R79 ;  /* 0x0000001fff490819 */ /* 0x000fe2000001144f */
[----:B-1----:R-:W-:Y:S01]  /*2140*/  @!P1 IMAD R75, R83, c[0x0][0x1d8], RZ ;  /* 0x00007600534b9a24 */ /* 0x002fe200078e02ff */
[----:B------:R-:W-:Y:S01]  /*2150*/  IADD3 R74, R87, c[0x0][0x1d4], RZ ;  /* 0x00007500574a7a10 */ /* 0x000fe20007ffe0ff */
[----:B------:R0:W5:Y:S01]  /*2160*/  @!P1 LDG.E.128 R52, [R18.64] ;  /* 0x0000002412349981 */ /* 0x000162000c1e1d00 */
[----:B------:R-:W-:Y:S01]  /*2170*/  @P0 IADD3.X R73, R73, c[0x0][0x204], R88, P2, P3 ;  /* 0x0000810049490a10 */ /* 0x000fe200017e6458 */
[----:B------:R-:W-:Y:S01]  /*2180*/  @!P1 IMAD R88, R84, c[0x0][0x1d8], RZ ;  /* 0x0000760054589a24 */ /* 0x000fe200078e02ff */
[C---:B------:R-:W-:Y:S01]  /*2190*/  IADD3 R84, R74.reuse, c[0x0][0x1d4], RZ ;  /* 0x000075004a547a10 */ /* 0x040fe20007ffe0ff */
[----:B------:R-:W-:-:S02]  /*21a0*/  @!P1 IMAD.SHL.U32 R74, R74, 0x8, RZ ;  /* 0x000000084a4a9824 */ /* 0x000fc400078e00ff */
[----:B------:R-:W-:Y:S01]  /*21b0*/  @!P1 IMAD.SHL.U32 R87, R75, 0x40, RZ ;  /* 0x000000404b579824 */ /* 0x000fe200078e00ff */
[----:B------:R1:W2:Y:S01]  /*21c0*/  @P0 LDG.E.U8 R83, [R72.64] ;  /* 0x0000002448530981 */ /* 0x0002a2000c1e1100 */
[----:B------:R-:W-:Y:S02]  /*21d0*/  @!P1 IMAD.SHL.U32 R88, R88, 0x40, RZ ;  /* 0x0000004058589824 */ /* 0x000fe400078e00ff */
[C---:B------:R-:W-:Y:S02]  /*21e0*/  @!P1 IMAD.SHL.U32 R75, R84.reuse, 0x8, RZ ;  /* 0x00000008544b9824 */ /* 0x040fe400078e00ff */
[----:B------:R-:W-:Y:S01]  /*21f0*/  @!P1 IMAD R74, R87, c[0x0][0x1d4], R74 ;  /* 0x00007500574a9a24 */ /* 0x000fe200078e024a */
[----:B------:R-:W-:Y:S01]  /*2200*/  IADD3 R84, R84, c[0x0][0x1d4], RZ ;  /* 0x0000750054547a10 */ /* 0x000fe20007ffe0ff */
[----:B0-----:R-:W-:Y:S02]  /*2210*/  @!P1 IMAD R18, R88, c[0x0][0x1d4], R75 ;  /* 0x0000750058129a24 */ /* 0x001fe400078e024b */
[----:B------:R-:W-:Y:S01]  /*2220*/  @!P1 IMAD R75, R86, c[0x0][0x1d8], RZ ;  /* 0x00007600564b9a24 */ /* 0x000fe200078e02ff */
[----:B-1----:R-:W-:Y:S01]  /*2230*/  @!P1 IADD3 R72, P2, R78, R74, RZ ;  /* 0x0000004a4e489210 */ /* 0x002fe20007f5e0ff */
[----:B------:R-:W-:Y:S01]  /*2240*/  @!P1 IMAD R85, R85, c[0x0][0x1d8], RZ ;  /* 0x0000760055559a24 */ /* 0x000fe200078e02ff */
[----:B------:R-:W-:Y:S01]  /*2250*/  IADD3 R73, R84, c[0x0][0x1d4], RZ ;  /* 0x0000750054497a10 */ /* 0x000fe20007ffe0ff */
[----:B------:R-:W-:Y:S01]  /*2260*/  @!P1 IMAD.SHL.U32 R88, R75, 0x40, RZ ;  /* 0x000000404b589824 */ /* 0x000fe200078e00ff */
[----:B------:R-:W-:Y:S01]  /*2270*/  @!P1 LEA.HI.X.SX32 R75, R74, R81, 0x1, P2 ;  /* 0x000000514a4b9211 */ /* 0x000fe200010f0eff */
[----:B------:R-:W-:Y:S01]  /*2280*/  @!P1 IMAD.SHL.U32 R19, R84, 0x8, RZ ;  /* 0x0000000854139824 */ /* 0x000fe200078e00ff */
[----:B------:R-:W-:Y:S01]  /*2290*/  @!P1 LEA R84, P2, R72, c[0x0][0x198], 0x1 ;  /* 0x0000660048549a11 */ /* 0x000fe200078408ff */
[----:B------:R-:W-:-:S03]  /*22a0*/  @!P1 IMAD.SHL.U32 R86, R85, 0x40, RZ ;  /* 0x0000004055569824 */ /* 0x000fc600078e00ff */
[----:B------:R-:W-:Y:S01]  /*22b0*/  @!P1 LEA.HI.X R85, R72, c[0x0][0x19c], R75, 0x1, P2 ;  /* 0x0000670048559a11 */ /* 0x000fe200010f0c4b */
[----:B------:R-:W-:Y:S01]  /*22c0*/  @!P1 IMAD R72, R86, c[0x0][0x1d4], R19 ;  /* 0x0000750056489a24 */ /* 0x000fe200078e0213 */
[----:B------:R-:W-:Y:S01]  /*22d0*/  @!P1 IADD3 R19, P2, R78, R18, RZ ;  /* 0x000000124e139210 */ /* 0x000fe20007f5e0ff */
[----:B------:R-:W-:Y:S02]  /*22e0*/  @!P1 IMAD.SHL.U32 R73, R73, 0x8, RZ ;  /* 0x0000000849499824 */ /* 0x000fe400078e00ff */
[----:B------:R0:W5:Y:S01]  /*22f0*/  @!P1 LDG.E.128 R56, [R84.64] ;  /* 0x0000002454389981 */ /* 0x000162000c1e1d00 */
[----:B------:R-:W-:Y:S01]  /*2300*/  @!P1 LEA.HI.X.SX32 R86, R18, R81, 0x1, P2 ;  /* 0x0000005112569211 */ /* 0x000fe200010f0eff */
[----:B------:R-:W-:Y:S01]  /*2310*/  @!P1 IMAD R74, R88, c[0x0][0x1d4], R73 ;  /* 0x00007500584a9a24 */ /* 0x000fe200078e0249 */
[----:B------:R-:W-:Y:S02]  /*2320*/  @!P1 LEA R18, P2, R19, c[0x0][0x198], 0x1 ;  /* 0x0000660013129a11 */ /* 0x000fe400078408ff */
[----:B------:R-:W-:-:S02]  /*2330*/  @!P1 IADD3 R73, P3, R78, R72, RZ ;  /* 0x000000484e499210 */ /* 0x000fc40007f7e0ff */
[----:B------:R-:W-:Y:S02]  /*2340*/  @!P1 LEA.HI.X R19, R19, c[0x0][0x19c], R86, 0x1, P2 ;  /* 0x0000670013139a11 */ /* 0x000fe400010f0c56 */
[-C--:B------:R-:W-:Y:S02]  /*2350*/  @!P1 LEA.HI.X.SX32 R86, R72, R81.reuse, 0x1, P3 ;  /* 0x0000005148569211 */ /* 0x080fe400018f0eff */
[C---:B------:R-:W-:Y:S01]  /*2360*/  @!P1 LEA R72, P2, R73.reuse, c[0x0][0x198], 0x1 ;  /* 0x0000660049489a11 */ /* 0x040fe200078408ff */
[----:B------:R0:W5:Y:S01]  /*2370*/  @!P1 LDG.E.128 R60, [R18.64] ;  /* 0x00000024123c9981 */ /* 0x000162000c1e1d00 */
[----:B------:R-:W-:Y:S02]  /*2380*/  @!P1 IADD3 R75, P3, R78, R74, RZ ;  /* 0x0000004a4e4b9210 */ /* 0x000fe40007f7e0ff */
[----:B------:R-:W-:Y:S02]  /*2390*/  @!P1 LEA.HI.X R73, R73, c[0x0][0x19c], R86, 0x1, P2 ;  /* 0x0000670049499a11 */ /* 0x000fe400010f0c56 */
[----:B------:R-:W-:-:S02]  /*23a0*/  @!P1 LEA.HI.X.SX32 R86, R74, R81, 0x1, P3 ;  /* 0x000000514a569211 */ /* 0x000fc400018f0eff */
[C---:B------:R-:W-:Y:S01]  /*23b0*/  @!P1 LEA R74, P2, R75.reuse, c[0x0][0x198], 0x1 ;  /* 0x000066004b4a9a11 */ /* 0x040fe200078408ff */
[----:B------:R0:W5:Y:S03]  /*23c0*/  @!P1 LDG.E.128 R64, [R72.64] ;  /* 0x0000002448409981 */ /* 0x000166000c1e1d00 */
[----:B------:R-:W-:-:S05]  /*23d0*/  @!P1 LEA.HI.X R75, R75, c[0x0][0x19c], R86, 0x1, P2 ;  /* 0x000067004b4b9a11 */ /* 0x000fca00010f0c56 */
[----:B------:R0:W5:Y:S01]  /*23e0*/  @!P1 LDG.E.128 R68, [R74.64] ;  /* 0x000000244a449981 */ /* 0x000162000c1e1d00 */
[----:B------:R-:W-:Y:S01]  /*23f0*/  BSSY B1, `(.L_x_1549) ;  /* 0x000003e000017945 */ /* 0x000fe20003800000 */
[----:B--2---:R-:W-:Y:S01]  /*2400*/  ISETP.NE.AND P0, PT, R83, RZ, P0 ;  /* 0x000000ff5300720c */ /* 0x004fe20000705270 */
[----:B------:R-:W-:Y:S07]  /*2410*/  @P1 BRA `(.L_x_1550) ;  /* 0x000003b000001947 */ /* 0x000fee0003800000 */
[----:B0-----:R-:W-:-:S04]  /*2420*/  ISETP.NE.U32.AND P1, PT, RZ, c[0x0][0x218], PT ;  /* 0x00008600ff007a0c */ /* 0x001fc80003f25070 */
[----:B------:R-:W-:Y:S02]  /*2430*/  ISETP.NE.AND.EX P2, PT, RZ, c[0x0][0x21c], PT, P1 ;  /* 0x00008700ff007a0c */ /* 0x000fe40003f45310 */
[----:B------:R-:W-:-:S04]  /*2440*/  ISETP.NE.U32.AND P1, PT, RZ, c[0x0][0x228], PT ;  /* 0x00008a00ff007a0c */ /* 0x000fc80003f25070 */
[----:B------:R-:W-:-:S07]  /*2450*/  ISETP.NE.AND.EX P1, PT, RZ, c[0x0][0x22c], PT, P1 ;  /* 0x00008b00ff007a0c */ /* 0x000fce0003f25310 */
[----:B------:R-:W-:Y:S02]  /*2460*/  @P2 IMAD.MOV.U32 R73, RZ, RZ, 0x2 ;  /* 0x00000002ff492424 */ /* 0x000fe400078e00ff */
[----:B------:R-:W-:-:S04]  /*2470*/  @P2 IMAD R72, R80, c[0x0][0x220], R79 ;  /* 0x0000880050482a24 */ /* 0x000fc800078e024f */
[----:B------:R-:W-:Y:S01]  /*2480*/  @P2 IMAD.WIDE R72, R72, R73, c[0x0][0x218] ;  /* 0x0000860048482625 */ /* 0x000fe200078e0249 */
[----:B------:R-:W2:Y:S04]  /*2490*/  @P1 LDG.E.U16 R18, [R2.64] ;  /* 0x0000002402121981 */ /* 0x000ea8000c1e1500 */
[----:B------:R0:W3:Y:S01]  /*24a0*/  @P2 LDG.E.U16 R19, [R72.64] ;  /* 0x0000002448132981 */ /* 0x0000e2000c1e1500 */
[----:B-----5:R-:W-:Y:S01]  /*24b0*/  HFMA2.MMA R74, R5, R41, -RZ ;  /* 0x00000029054a7235 */ /* 0x020fe200001000ff */
[----:B0-----:R-:W-:-:S09]  /*24c0*/  HMUL2 R73, R4, R40 ;  /* 0x0000002804497232 */ /* 0x001fd20000000000 */
[----:B------:R-:W-:Y:S01]  /*24d0*/  HFMA2 R74, R9, R45, R74 ;  /* 0x0000002d094a7231 */ /* 0x000fe2000000004a */
[----:B------:R-:W-:Y:S01]  /*24e0*/  HFMA2.MMA R75, R8, R44, R73 ;  /* 0x0000002c084b7235 */ /* 0x000fe20000000049 */
[----:B------:R-:W-:Y:S02]  /*24f0*/  HMUL2 R73, R6, R42 ;  /* 0x0000002a06497232 */ /* 0x000fe40000000000 */
[----:B------:R-:W-:-:S04]  /*2500*/  HFMA2 R83, R13, R49, R74 ;  /* 0x000000310d537231 */ /* 0x000fc8000000004a */
[----:B------:R-:W-:Y:S01]  /*2510*/  HFMA2.MMA R74, R10, R46, R73 ;  /* 0x0000002e0a4a7235 */ /* 0x000fe20000000049 */
[----:B------:R-:W-:Y:S01]  /*2520*/  HMUL2 R73, R7, R43 ;  /* 0x0000002b07497232 */ /* 0x000fe20000000000 */
[----:B------:R-:W-:-:S05]  /*2530*/  HFMA2.MMA R83, R21, R53, R83 ;  /* 0x0000003515537235 */ /* 0x000fca0000000053 */
[----:B------:R-:W-:Y:S02]  /*2540*/  HFMA2.MMA R73, R11, R47, R73 ;  /* 0x0000002f0b497235 */ /* 0x000fe40000000049 */
[----:B------:R-:W-:Y:S02]  /*2550*/  HFMA2.MMA R75, R12, R48, R75 ;  /* 0x000000300c4b7235 */ /* 0x000fe4000000004b */
[----:B------:R-:W-:Y:S02]  /*2560*/  HFMA2.MMA R83, R25, R57, R83 ;  /* 0x0000003919537235 */ /* 0x000fe40000000053 */
[----:B------:R-:W-:Y:S01]  /*2570*/  HFMA2.MMA R73, R15, R51, R73 ;  /* 0x000000330f497235 */ /* 0x000fe20000000049 */
[----:B------:R-:W-:-:S03]  /*2580*/  HFMA2 R74, R14, R50, R74 ;  /* 0x000000320e4a7231 */ /* 0x000fc6000000004a */
[----:B------:R-:W-:Y:S02]  /*2590*/  HFMA2.MMA R83, R29, R61, R83 ;  /* 0x0000003d1d537235 */ /* 0x000fe40000000053 */
[----:B------:R-:W-:Y:S01]  /*25a0*/  HFMA2.MMA R73, R23, R55, R73 ;  /* 0x0000003717497235 */ /* 0x000fe20000000049 */
[----:B------:R-:W-:Y:S02]  /*25b0*/  HFMA2 R75, R20, R52, R75 ;  /* 0x00000034144b7231 */ /* 0x000fe4000000004b */
[----:B------:R-:W-:Y:S01]  /*25c0*/  HFMA2 R74, R22, R54, R74 ;  /* 0x00000036164a7231 */ /* 0x000fe2000000004a */
[----:B------:R-:W-:Y:S02]  /*25d0*/  HFMA2.MMA R83, R33, R65, R83 ;  /* 0x0000004121537235 */ /* 0x000fe40000000053 */
[----:B------:R-:W-:Y:S01]  /*25e0*/  HFMA2.MMA R73, R27, R59, R73 ;  /* 0x0000003b1b497235 */ /* 0x000fe20000000049 */
[----:B------:R-:W-:Y:S02]  /*25f0*/  HFMA2 R75, R24, R56, R75 ;  /* 0x00000038184b7231 */ /* 0x000fe4000000004b */
[----:B------:R-:W-:-:S02]  /*2600*/  HFMA2 R74, R26, R58, R74 ;  /* 0x0000003a1a4a7231 */ /* 0x000fc4000000004a */
[----:B------:R-:W-:Y:S01]  /*2610*/  HFMA2 R75, R28, R60, R75 ;  /* 0x0000003c1c4b7231 */ /* 0x000fe2000000004b */
[----:B------:R-:W-:Y:S02]  /*2620*/  HFMA2.MMA R73, R31, R63, R73 ;  /* 0x0000003f1f497235 */ /* 0x000fe40000000049 */
[----:B------:R-:W-:Y:S01]  /*2630*/  HFMA2.MMA R83, R37, R69, R83 ;  /* 0x0000004525537235 */ /* 0x000fe20000000053 */
[----:B------:R-:W-:Y:S02]  /*2640*/  HFMA2 R75, R32, R64, R75 ;  /* 0x00000040204b7231 */ /* 0x000fe4000000004b */
[----:B------:R-:W-:Y:S01]  /*2650*/  HFMA2 R74, R30, R62, R74 ;  /* 0x0000003e1e4a7231 */ /* 0x000fe2000000004a */
[----:B------:R-:W-:Y:S01]  /*2660*/  HFMA2.MMA R73, R35, R67, R73 ;  /* 0x0000004323497235 */ /* 0x000fe20000000049 */
[----:B------:R-:W-:Y:S02]  /*2670*/  HFMA2 R75, R36, R68, R75 ;  /* 0x00000044244b7231 */ /* 0x000fe4000000004b */
[----:B------:R-:W-:-:S03]  /*2680*/  HFMA2 R74, R34, R66, R74 ;  /* 0x00000042224a7231 */ /* 0x000fc6000000004a */
[----:B------:R-:W-:Y:S02]  /*2690*/  HADD2 R75, R75, R83 ;  /* 0x000000534b4b7230 */ /* 0x000fe40000000000 */
[----:B------:R-:W-:Y:S02]  /*26a0*/  HFMA2 R74, R38, R70, R74 ;  /* 0x00000046264a7231 */ /* 0x000fe4000000004a */
[----:B------:R-:W-:Y:S02]  /*26b0*/  HFMA2 R73, R39, R71, R73 ;  /* 0x0000004727497231 */ /* 0x000fe40000000049 */
[----:B------:R-:W-:Y:S01]  /*26c0*/  HADD2 R74, R75, R74 ;  /* 0x0000004a4b4a7230 */ /* 0x000fe20000000000 */
[----:B------:R-:W-:-:S05]  /*26d0*/  @P1 ISETP.GE.AND P3, PT, R79, R82, PT ;  /* 0x000000524f00120c */ /* 0x000fca0003f66270 */
[----:B------:R-:W-:Y:S01]  /*26e0*/  HFMA2.MMA R73, R74, 1, 1, R73 ;  /* 0x3c003c004a497835 */ /* 0x000fe20000000049 */
[----:B------:R-:W-:-:S04]  /*26f0*/  @P1 SEL R72, RZ, UR41, P3 ;  /* 0x00000029ff481c07 */ /* 0x000fc80009800000 */
[----:B------:R-:W-:-:S05]  /*2700*/  @P1 IADD3 R75, R72, -UR42, R79 ;  /* 0x8000002a484b1c10 */ /* 0x000fca000fffe04f */
[--C-:B------:R-:W-:Y:S01]  /*2710*/  HADD2.F32 R72, -RZ, R73.reuse.H0_H0 ;  /* 0x20000049ff487230 */ /* 0x100fe20000004100 */
[----:B------:R-:W0:Y:S01]  /*2720*/  @P1 I2F R84, R75 ;  /* 0x0000004b00541306 */ /* 0x000e220000201400 */
[----:B------:R-:W-:-:S05]  /*2730*/  HADD2.F32 R73, -RZ, R73.H1_H1 ;  /* 0x30000049ff497230 */ /* 0x000fca0000004100 */
[----:B------:R-:W-:Y:S01]  /*2740*/  FADD.FTZ R72, R72, R73 ;  /* 0x0000004948487221 */ /* 0x000fe20000010000 */
[----:B--2---:R-:W-:Y:S02]  /*2750*/  @P1 HADD2.F32 R18, -RZ, R18.H0_H0 ;  /* 0x20000012ff121230 */ /* 0x004fe40000004100 */
[----:B---3--:R-:W-:Y:S01]  /*2760*/  @P2 HADD2.F32 R74, -RZ, R19.H0_H0 ;  /* 0x20000013ff4a2230 */ /* 0x008fe20000004100 */
[----:B------:R-:W-:-:S04]  /*2770*/  FMUL.FTZ R19, R72, c[0x0][0x1f0] ;  /* 0x00007c0048137a20 */ /* 0x000fc80000410000 */
[----:B------:R-:W-:Y:S01]  /*2780*/  @P2 FADD.FTZ R19, R19, R74 ;  /* 0x0000004a13132221 */ /* 0x000fe20000010000 */
[----:B------:R-:W-:-:S03]  /*2790*/  IADD3 R72, R79, -UR45, RZ ;  /* 0x8000002d4f487c10 */ /* 0x000fc6000fffe0ff */
[----:B0-----:R-:W-:-:S05]  /*27a0*/  @P1 FFMA.FTZ R19, R84, R18, R19 ;  /* 0x0000001254131223 */ /* 0x001fca0000010013 */
[----:B------:R0:W-:Y:S01]  /*27b0*/  STS [R72.X4+0xc0], R19 ;  /* 0x0000c01348007388 */ /* 0x0001e20000004800 */
[----:B------:R-:W-:-:S03]  /*27c0*/  @!P0 FMNMX.FTZ R0, R0, R19, !PT ;  /* 0x0000001300008209 */ /* 0x000fc60007810000 */
.L_x_1550:
[----:B0-----:R-:W-:Y:S05]  /*27d0*/  BSYNC B1 ;  /* 0x0000000000017941 */ /* 0x001fea0003800000 */
.L_x_1549:
[----:B------:R-:W-:-:S04]  /*27e0*/  IADD3 R79, R79, 0x100, RZ ;  /* 0x000001004f4f7810 */ /* 0x000fc80007ffe0ff */
[----:B------:R-:W-:-:S13]  /*27f0*/  ISETP.GE.AND P0, PT, R79, UR5, PT ;  /* 0x000000054f007c0c */ /* 0x000fda000bf06270 */
[----:B------:R-:W-:Y:S05]  /*2800*/  @!P0 BRA `(.L_x_1551) ;  /* 0xfffff4d000008947 */ /* 0x000fea000383ffff */
.L_x_1548:
[----:B------:R-:W-:Y:S05]  /*2810*/  BSYNC B0 ;  /* 0x0000000000007941 */ /* 0x000fea0003800000 */
.L_x_1547:
[----:B------:R-:W0:Y:S01]  /*2820*/  SHFL.BFLY PT, R3, R0, 0x10, 0x1f ;  /* 0x0e001f0000037f89 */ /* 0x000e2200000e0000 */
[----:B------:R-:W-:Y:S01]  /*2830*/  SHF.R.S32.HI R11, RZ, 0x1f, R16 ;  /* 0x0000001fff0b7819 */ /* 0x000fe20000011410 */
[----:B------:R-:W-:Y:S01]  /*2840*/  BSSY B0, `(.L_x_1552) ;  /* 0x0000039000007945 */ /* 0x000fe20003800000 */
[----:B0-----:R-:W-:Y:S01]  /*2850*/  FMNMX.FTZ R3, R3, R0, !PT ;  /* 0x0000000003037209 */ /* 0x001fe20007810000 */
[----:B----4-:R-:W-:-:S04]  /*2860*/  IMAD.MOV.U32 R0, RZ, RZ, -0x800001 ;  /* 0xff7fffffff007424 */ /* 0x010fc800078e00ff */
[----:B------:R-:W0:Y:S02]  /*2870*/  SHFL.BFLY PT, R2, R3, 0x8, 0x1f ;  /* 0x0d001f0003027f89 */ /* 0x000e2400000e0000 */
[----:B0-----:R-:W-:-:S05]  /*2880*/  FMNMX.FTZ R2, R3, R2, !PT ;  /* 0x0000000203027209 */ /* 0x001fca0007810000 */
[----:B------:R-:W0:Y:S02]  /*2890*/  SHFL.BFLY PT, R5, R2, 0x4, 0x1f ;  /* 0x0c801f0002057f89 */ /* 0x000e2400000e0000 */
[----:B0-----:R-:W-:-:S05]  /*28a0*/  FMNMX.FTZ R5, R2, R5, !PT ;  /* 0x0000000502057209 */ /* 0x001fca0007810000 */
[----:B------:R-:W0:Y:S02]  /*28b0*/  SHFL.BFLY PT, R4, R5, 0x2, 0x1f ;  /* 0x0c401f0005047f89 */ /* 0x000e2400000e0000 */
[----:B0-----:R-:W-:Y:S02]  /*28c0*/  FMNMX.FTZ R6, R5, R4, !PT ;  /* 0x0000000405067209 */ /* 0x001fe40007810000 */
[----:B------:R-:W-:-:S03]  /*28d0*/  LEA.HI R4, R11, R16, RZ, 0x5 ;  /* 0x000000100b047211 */ /* 0x000fc600078f28ff */
[----:B------:R-:W0:Y:S01]  /*28e0*/  SHFL.BFLY PT, R9, R6, 0x1, 0x1f ;  /* 0x0c201f0006097f89 */ /* 0x000e2200000e0000 */
[----:B------:R-:W-:-:S05]  /*28f0*/  LOP3.LUT R7, R4, 0xffffffe0, RZ, 0xc0, !PT ;  /* 0xffffffe004077812 */ /* 0x000fca00078ec0ff */
[----:B------:R-:W-:-:S05]  /*2900*/  IMAD.IADD R7, R16, 0x1, -R7 ;  /* 0x0000000110077824 */ /* 0x000fca00078e0a07 */
[C---:B------:R-:W-:Y:S02]  /*2910*/  ISETP.NE.AND P0, PT, R7.reuse, RZ, PT ;  /* 0x000000ff0700720c */ /* 0x040fe40003f05270 */
[----:B------:R-:W-:-:S11]  /*2920*/  ISETP.GT.AND P1, PT, R7, 0x7, PT ;  /* 0x000000070700780c */ /* 0x000fd60003f24270 */
[----:B------:R-:W-:Y:S02]  /*2930*/  @!P0 SHF.R.S32.HI R4, RZ, 0x5, R4 ;  /* 0x00000005ff048819 */ /* 0x000fe40000011404 */
[----:B0-----:R-:W-:-:S05]  /*2940*/  @!P0 FMNMX.FTZ R3, R6, R9, !PT ;  /* 0x0000000906038209 */ /* 0x001fca0007810000 */
[----:B------:R0:W-:Y:S04]  /*2950*/  @!P0 STS [R4.X4], R3 ;  /* 0x0000000304008388 */ /* 0x0001e80000004800 */
[----:B------:R-:W-:Y:S01]  /*2960*/  BAR.SYNC.DEFER_BLOCKING 0x0 ;  /* 0x0000000000007b1d */ /* 0x000fe20000010000 */
[----:B0-----:R-:W-:-:S05]  /*2970*/  IMAD.MOV.U32 R4, RZ, RZ, RZ ;  /* 0x000000ffff047224 */ /* 0x001fca00078e00ff */
[----:B------:R-:W0:Y:S04]  /*2980*/  @!P1 LDS R0, [R7.X4] ;  /* 0x0000000007009984 */ /* 0x000e280000004800 */
[----:B0-----:R-:W0:Y:S02]  /*2990*/  SHFL.BFLY PT, R5, R0, 0x4, 0x1f ;  /* 0x0c801f0000057f89 */ /* 0x001e2400000e0000 */
[----:B0-----:R-:W-:Y:S02]  /*29a0*/  FMNMX.FTZ R5, R5, R0, !PT ;  /* 0x0000000005057209 */ /* 0x001fe40007810000 */
[----:B------:R-:W-:-:S03]  /*29b0*/  IADD3 R0, R16, UR45, RZ ;  /* 0x0000002d10007c10 */ /* 0x000fc6000fffe0ff */
[----:B------:R-:W0:Y:S01]  /*29c0*/  SHFL.BFLY PT, R2, R5, 0x2, 0x1f ;  /* 0x0c401f0005027f89 */ /* 0x000e2200000e0000 */
[----:B------:R-:W-:Y:S02]  /*29d0*/  ISETP.GT.AND P1, PT, R0, UR42, PT ;  /* 0x0000002a00007c0c */ /* 0x000fe4000bf24270 */
[----:B0-----:R-:W-:-:S05]  /*29e0*/  FMNMX.FTZ R2, R5, R2, !PT ;  /* 0x0000000205027209 */ /* 0x001fca0007810000 */
[----:B------:R-:W0:Y:S02]  /*29f0*/  SHFL.BFLY PT, R9, R2, 0x1, 0x1f ;  /* 0x0c201f0002097f89 */ /* 0x000e2400000e0000 */
[----:B0-----:R-:W-:-:S06]  /*2a00*/  FMNMX.FTZ R9, R2, R9, !PT ;  /* 0x0000000902097209 */ /* 0x001fcc0007810000 */
[----:B------:R-:W0:Y:S01]  /*2a10*/  SHFL.IDX PT, R9, R9, RZ, 0x1f ;  /* 0x00001fff09097589 */ /* 0x000e2200000e0000 */
[----:B------:R-:W-:Y:S05]  /*2a20*/  @P1 BRA `(.L_x_1553) ;  /* 0x000001a000001947 */ /* 0x000fea0003800000 */
[----:B------:R-:W-:Y:S01]  /*2a30*/  ISETP.NE.U32.AND P0, PT, RZ, c[0x0][0x200], PT ;  /* 0x00008000ff007a0c */ /* 0x000fe20003f05070 */
[----:B------:R-:W-:-:S03]  /*2a40*/  IMAD.MOV.U32 R4, RZ, RZ, RZ ;  /* 0x000000ffff047224 */ /* 0x000fc600078e00ff */
[----:B------:R-:W-:-:S08]  /*2a50*/  ISETP.NE.AND.EX P0, PT, RZ, c[0x0][0x204], PT, P0 ;  /* 0x00008100ff007a0c */ /* 0x000fd00003f05300 */
.L_x_1557:
[----:B0-----:R-:W-:Y:S01]  /*2a60*/  IADD3 R2, R0, -UR45, RZ ;  /* 0x8000002d00027c10 */ /* 0x001fe2000fffe0ff */
[----:B------:R-:W-:Y:S03]  /*2a70*/  BSSY B1, `(.L_x_1554) ;  /* 0x0000010000017945 */ /* 0x000fe60003800000 */
[----:B------:R-:W-:Y:S01]  /*2a80*/  LEA R6, R2, 0xc0, 0x2 ;  /* 0x000000c002067811 */ /* 0x000fe200078e10ff */
[----:B------:R-:W-:Y:S05]  /*2a90*/  @!P0 BRA `(.L_x_1555) ;  /* 0x0000009000008947 */ /* 0x000fea0003800000 */
[----:B------:R-:W-:Y:S01]  /*2aa0*/  IMAD.U32 R5, RZ, RZ, UR48 ;  /* 0x00000030ff057e24 */ /* 0x000fe2000f8e00ff */
[----:B------:R-:W-:Y:S01]  /*2ab0*/  SHF.R.S32.HI R3, RZ, 0x1f, R0 ;  /* 0x0000001fff037819 */ /* 0x000fe20000011400 */
[----:B------:R-:W-:-:S03]  /*2ac0*/  IMAD.U32 R8, RZ, RZ, UR49 ;  /* 0x00000031ff087e24 */ /* 0x000fc6000f8e00ff */
[----:B------:R-:W-:-:S04]  /*2ad0*/  IADD3 R2, P2, P3, R0, c[0x0][0x200], R5 ;  /* 0x0000800000027a10 */ /* 0x000fc80007b5e005 */
[----:B------:R-:W-:-:S05]  /*2ae0*/  IADD3.X R3, R3, c[0x0][0x204], R8, P2, P3 ;  /* 0x0000810003037a10 */ /* 0x000fca00017e6408 */
[----:B------:R-:W4:Y:S02]  /*2af0*/  LDG.E.U8 R2, [R2.64] ;  /* 0x0000002402027981 */ /* 0x000f24000c1e1100 */
[----:B----4-:R-:W-:-:S13]  /*2b00*/  ISETP.NE.AND P2, PT, R2, RZ, PT ;  /* 0x000000ff0200720c */ /* 0x010fda0003f45270 */
[----:B------:R-:W-:Y:S01]  /*2b10*/  @P2 IMAD.MOV.U32 R5, RZ, RZ, RZ ;  /* 0x000000ffff052224 */ /* 0x000fe200078e00ff */
[----:B------:R-:W-:Y:S05]  /*2b20*/  @P2 BRA `(.L_x_1556) ;  /* 0x0000004000002947 */ /* 0x000fea0003800000 */
.L_x_1555:
[----:B------:R-:W4:Y:S02]  /*2b30*/  LDS R2, [R6] ;  /* 0x0000000006027984 */ /* 0x000f240000000800 */
[----:B0---4-:R-:W-:-:S04]  /*2b40*/  FADD.FTZ R2, -R9, R2 ;  /* 0x0000000209027221 */ /* 0x011fc80000010100 */
[----:B------:R-:W-:-:S04]  /*2b50*/  FMUL.FTZ R2, R2, 1.4426950216293334961 ;  /* 0x3fb8aa3b02027820 */ /* 0x000fc80000410000 */
[----:B------:R0:W4:Y:S03]  /*2b60*/  MUFU.EX2 R5, R2 ;  /* 0x0000000200057308 */ /* 0x0001260000000800 */
.L_x_1556:
[----:B------:R-:W-:Y:S05]  /*2b70*/  BSYNC B1 ;  /* 0x0000000000017941 */ /* 0x000fea0003800000 */
.L_x_1554:
[----:B----4-:R4:W-:Y:S01]  /*2b80*/  STS [R6], R5 ;  /* 0x0000000506007388 */ /* 0x0109e20000000800 */
[----:B------:R-:W-:Y:S01]  /*2b90*/  IADD3 R0, R0, 0x100, RZ ;  /* 0x0000010000007810 */ /* 0x000fe20007ffe0ff */
[----:B------:R-:W-:-:S03]  /*2ba0*/  FADD.FTZ R4, R5, R4 ;  /* 0x0000000405047221 */ /* 0x000fc60000010000 */
[----:B------:R-:W-:-:S13]  /*2bb0*/  ISETP.GT.AND P2, PT, R0, UR42, PT ;  /* 0x0000002a00007c0c */ /* 0x000fda000bf44270 */
[----:B----4-:R-:W-:Y:S05]  /*2bc0*/  @!P2 BRA `(.L_x_1557) ;  /* 0xfffffe900000a947 */ /* 0x010fea000383ffff */
.L_x_1553:
[----:B------:R-:W-:Y:S05]  /*2bd0*/  BSYNC B0 ;  /* 0x0000000000007941 */ /* 0x000fea0003800000 */
.L_x_1552:
[----:B------:R-:W4:Y:S01]  /*2be0*/  SHFL.BFLY PT, R3, R4, 0x10, 0x1f ;  /* 0x0e001f0004037f89 */ /* 0x000f2200000e0000 */
[----:B------:R-:W-:Y:S01]  /*2bf0*/  LOP3.LUT P0, R6, R16, 0x1f, RZ, 0xc0, !PT ;  /* 0x0000001f10067812 */ /* 0x000fe2000780c0ff */
[----:B------:R-:W-:Y:S02]  /*2c00*/  ULDC UR7, c[0x0][0x1ec] ;  /* 0x00007b0000077ab9 */ /* 0x000fe40000000800 */
[----:B------:R-:W-:Y:S01]  /*2c10*/  ULDC UR4, c[0x0][0x1d4] ;  /* 0x0000750000047ab9 */ /* 0x000fe20000000800 */
[----:B------:R-:W-:Y:S01]  /*2c20*/  ISETP.GT.U32.AND P2, PT, R6, 0x7, PT ;  /* 0x000000070600780c */ /* 0x000fe20003f44070 */
[----:B------:R-:W-:-:S04]  /*2c30*/  UISETP.LT.AND UP0, UPT, UR7, UR4, UPT ;  /* 0x000000040700728c */ /* 0x000fc8000bf01270 */
[----:B------:R-:W-:-:S04]  /*2c40*/  USEL UR4, UR7, UR4, UP0 ;  /* 0x0000000407047287 */ /* 0x000fc80008000000 */
[----:B------:R-:W-:-:S04]  /*2c50*/  UIADD3 UR4, UR4, 0x4, URZ ;  /* 0x0000000404047890 */ /* 0x000fc8000fffe03f */
[----:B------:R-:W-:-:S04]  /*2c60*/  USHF.R.S32.HI UR5, URZ, 0x1f, UR4 ;  /* 0x0000001f3f057899 */ /* 0x000fc80008011404 */
[----:B------:R-:W-:Y:S01]  /*2c70*/  ULEA.HI UR5, UR5, UR4, URZ, 0x2 ;  /* 0x0000000405057291 */ /* 0x000fe2000f8f103f */
[----:B----4-:R-:W-:Y:S01]  /*2c80*/  FADD.FTZ R3, R3, R4 ;  /* 0x0000000403037221 */ /* 0x010fe20000010000 */
[----:B------:R-:W-:Y:S01]  /*2c90*/  @!P0 SHF.R.U32.HI R4, RZ, 0x3, R16 ;  /* 0x00000003ff048819 */ /* 0x000fe20000011610 */
[----:B------:R-:W-:Y:S02]  /*2ca0*/  ULDC.U8 UR4, c[0x0][0x26c] ;  /* 0x00009b0000047ab9 */ /* 0x000fe40000000000 */
[----:B------:R-:W-:Y:S01]  /*2cb0*/  USHF.L.U32 UR5, UR5, 0x2, URZ ;  /* 0x0000000205057899 */ /* 0x000fe2000800063f */
[----:B------:R-:W4:Y:S01]  /*2cc0*/  SHFL.BFLY PT, R0, R3, 0x8, 0x1f ;  /* 0x0d001f0003007f89 */ /* 0x000f2200000e0000 */
[----:B------:R-:W-:Y:S02]  /*2cd0*/  @!P0 LOP3.LUT R4, R4, 0x1ffffffc, RZ, 0xc0, !PT ;  /* 0x1ffffffc04048812 */ /* 0x000fe400078ec0ff */
[----:B------:R-:W-:-:S03]  /*2ce0*/  ULOP3.LUT UR6, UR5, 0xfffffff0, URZ, 0xc0, !UPT ;  /* 0xfffffff005067892 */ /* 0x000fc6000f8ec03f */
[----:B------:R-:W-:Y:S02]  /*2cf0*/  UMOV UR5, URZ ;  /* 0x0000003f00057c82 */ /* 0x000fe40008000000 */
[----:B------:R-:W-:Y:S01]  /*2d00*/  UIADD3 UR9, UR6, 0xc0, URZ ;  /* 0x000000c006097890 */ /* 0x000fe2000fffe03f */
[----:B----4-:R-:W-:-:S05]  /*2d10*/  FADD.FTZ R0, R3, R0 ;  /* 0x0000000003007221 */ /* 0x010fca0000010000 */
[----:B------:R-:W4:Y:S02]  /*2d20*/  SHFL.BFLY PT, R5, R0, 0x4, 0x1f ;  /* 0x0c801f0000057f89 */ /* 0x000f2400000e0000 */
[----:B----4-:R-:W-:-:S05]  /*2d30*/  FADD.FTZ R5, R0, R5 ;  /* 0x0000000500057221 */ /* 0x010fca0000010000 */
[----:B0-----:R-:W0:Y:S02]  /*2d40*/  SHFL.BFLY PT, R2, R5, 0x2, 0x1f ;  /* 0x0c401f0005027f89 */ /* 0x001e2400000e0000 */
[----:B0-----:R-:W-:-:S05]  /*2d50*/  FADD.FTZ R2, R5, R2 ;  /* 0x0000000205027221 */ /* 0x001fca0000010000 */
[----:B------:R-:W0:Y:S02]  /*2d60*/  SHFL.BFLY PT, R7, R2, 0x1, 0x1f ;  /* 0x0c201f0002077f89 */ /* 0x000e2400000e0000 */
[----:B0-----:R-:W-:-:S05]  /*2d70*/  FADD.FTZ R7, R2, R7 ;  /* 0x0000000702077221 */ /* 0x001fca0000010000 */
[----:B------:R-:W-:Y:S04]  /*2d80*/  @!P0 STS [R4+0x20], R7 ;  /* 0x0000200704008388 */ /* 0x000fe80000000800 */
[----:B------:R-:W-:Y:S01]  /*2d90*/  BAR.SYNC.DEFER_BLOCKING 0x0 ;  /* 0x0000000000007b1d */ /* 0x000fe20000010000 */
[----:B------:R-:W-:-:S05]  /*2da0*/  ISETP.NE.AND P0, PT, RZ, UR4, PT ;  /* 0x00000004ff007c0c */ /* 0x000fca000bf05270 */
[----:B------:R-:W-:Y:S01]  /*2db0*/  UMOV UR4, URZ ;  /* 0x0000003f00047c82 */ /* 0x000fe20008000000 */
[----:B------:R-:W0:Y:S04]  /*2dc0*/  @!P2 LDS R7, [R6.X4+0x20] ;  /* 0x000020000607a984 */ /* 0x000e280000004800 */
[----:B0-----:R-:W0:Y:S02]  /*2dd0*/  SHFL.BFLY PT, R0, R7, 0x4, 0x1f ;  /* 0x0c801f0007007f89 */ /* 0x001e2400000e0000 */
[----:B0-----:R-:W-:-:S05]  /*2de0*/  FADD.FTZ R0, R0, R7 ;  /* 0x0000000700007221 */ /* 0x001fca0000010000 */
[----:B------:R-:W0:Y:S02]  /*2df0*/  SHFL.BFLY PT, R3, R0, 0x2, 0x1f ;  /* 0x0c401f0000037f89 */ /* 0x000e2400000e0000 */
[----:B0-----:R-:W-:-:S05]  /*2e00*/  FADD.FTZ R3, R0, R3 ;  /* 0x0000000300037221 */ /* 0x001fca0000010000 */
[----:B------:R-:W0:Y:S02]  /*2e10*/  SHFL.BFLY PT, R2, R3, 0x1, 0x1f ;  /* 0x0c201f0003027f89 */ /* 0x000e2400000e0000 */
[----:B0-----:R-:W-:-:S05]  /*2e20*/  FADD.FTZ R2, R3, R2 ;  /* 0x0000000203027221 */ /* 0x001fca0000010000 */
[----:B------:R0:W4:Y:S01]  /*2e30*/  SHFL.IDX PT, R0, R2, RZ, 0x1f ;  /* 0x00001fff02007589 */ /* 0x00012200000e0000 */
[----:B------:R-:W-:Y:S05]  /*2e40*/  @!P0 BRA `(.L_x_1558) ;  /* 0x0000009000008947 */ /* 0x000fea0003800000 */
[----:B------:R-:W0:Y:S01]  /*2e50*/  S2UR UR4, SR_CTAID.X ;  /* 0x00000000000479c3 */ /* 0x000e220000002500 */
[----:B------:R-:W-:-:S07]  /*2e60*/  ULDC UR8, c[0x0][0x1d8] ;  /* 0x0000760000087ab9 */ /* 0x000fce0000000800 */
[----:B------:R-:W0:Y:S02]  /*2e70*/  S2UR UR5, SR_CTAID.Y ;  /* 0x00000000000579c3 */ /* 0x000e240000002600 */
[----:B0-----:R-:W-:-:S03]  /*2e80*/  UIMAD UR4, UR5, UR8, UR4 ;  /* 0x00000008050472a4 */ /* 0x001fc6000f8e0204 */
[----:B------:R-:W-:Y:S02]  /*2e90*/  ULDC UR5, c[0x0][0x268] ;  /* 0x00009a0000057ab9 */ /* 0x000fe40000000800 */
[----:B------:R-:W-:-:S03]  /*2ea0*/  UIMAD UR4, UR4, UR5, UR7 ;  /* 0x00000005040472a4 */ /* 0x000fc6000f8e0207 */
[----:B------:R-:W-:Y:S02]  /*2eb0*/  ULDC UR5, c[0x0][0x1d4] ;  /* 0x0000750000057ab9 */ /* 0x000fe40000000800 */
[----:B------:R-:W-:-:S04]  /*2ec0*/  UIMAD UR4, UR4, UR5, URZ ;  /* 0x00000005040472a4 */ /* 0x000fc8000f8e023f */
[----:B------:R-:W-:-:S06]  /*2ed0*/  USHF.R.S32.HI UR5, URZ, 0x1f, UR4 ;  /* 0x0000001f3f057899 */ /* 0x000fcc0008011404 */
.L_x_1558:
[----:B------:R-:W-:Y:S01]  /*2ee0*/  BSSY B0, `(.L_x_1559) ;  /* 0x0000013000007945 */ /* 0x000fe20003800000 */
[----:B------:R-:W-:Y:S05]  /*2ef0*/  @P1 BRA `(.L_x_1560) ;  /* 0x0000011000001947 */ /* 0x000fea0003800000 */
[----:B----4-:R-:W-:Y:S01]  /*2f00*/  FADD.FTZ R0, R0, 9.9999999747524270788e-07 ;  /* 0x358637bd00007421 */ /* 0x010fe20000010000 */
[----:B------:R-:W-:-:S03]  /*2f10*/  IADD3 R4, R16, UR45, RZ ;  /* 0x0000002d10047c10 */ /* 0x000fc6000fffe0ff */
[----:B------:R4:W0:Y:S04]  /*2f20*/  MUFU.RCP R7, R0 ;  /* 0x0000000000077308 */ /* 0x0008280000001000 */
.L_x_1561:
[C---:B------:R-:W-:Y:S02]  /*2f30*/  IADD3 R6, R4.reuse, -UR45, RZ ;  /* 0x8000002d04067c10 */ /* 0x040fe4000fffe0ff */
[----:B------:R-:W-:-:S03]  /*2f40*/  @P0 IADD3 R3, P1, R4, UR4, RZ ;  /* 0x0000000404030c10 */ /* 0x000fc6000ff3e0ff */
[----:B----4-:R-:W4:Y:S02]  /*2f50*/  LDS R0, [R6.X4+0xc0] ;  /* 0x0000c00006007984 */ /* 0x010f240000004800 */
[----:B0---4-:R-:W-:Y:S01]  /*2f60*/  FMUL.FTZ R9, R0, R7 ;  /* 0x0000000700097220 */ /* 0x011fe20000410000 */
[----:B------:R-:W-:Y:S02]  /*2f70*/  @P0 LEA.HI.X.SX32 R0, R4, UR5, 0x1, P1 ;  /* 0x0000000504000c11 */ /* 0x000fe400088f0eff */
[C---:B------:R-:W-:Y:S02]  /*2f80*/  @P0 LEA R2, P1, R3.reuse, c[0x0][0x260], 0x2 ;  /* 0x0000980003020a11 */ /* 0x040fe400078210ff */
[----:B------:R-:W-:Y:S02]  /*2f90*/  F2FP.PACK_AB R5, RZ, R9 ;  /* 0x00000009ff05723e */ /* 0x000fe400000000ff */
[----:B------:R-:W-:Y:S02]  /*2fa0*/  @P0 LEA.HI.X R3, R3, c[0x0][0x264], R0, 0x2, P1 ;  /* 0x0000990003030a11 */ /* 0x000fe400008f1400 */
[----:B------:R-:W-:-:S02]  /*2fb0*/  LEA R0, R6, UR9, 0x1 ;  /* 0x0000000906007c11 */ /* 0x000fc4000f8e08ff */
[----:B------:R-:W-:Y:S01]  /*2fc0*/  IADD3 R4, R4, 0x100, RZ ;  /* 0x0000010004047810 */ /* 0x000fe20007ffe0ff */
[----:B------:R0:W-:Y:S03]  /*2fd0*/  @P0 STG.E [R2.64], R9 ;  /* 0x0000000902000986 */ /* 0x0001e6000c101924 */
[----:B------:R-:W-:Y:S01]  /*2fe0*/  ISETP.GT.AND P1, PT, R4, UR42, PT ;  /* 0x0000002a04007c0c */ /* 0x000fe2000bf24270 */
[----:B------:R0:W-:-:S12]  /*2ff0*/  STS.U16 [R0], R5 ;  /* 0x0000000500007388 */ /* 0x0001d80000000400 */
[----:B0-----:R-:W-:Y:S05]  /*3000*/  @!P1 BRA `(.L_x_1561) ;  /* 0xffffff2000009947 */ /* 0x001fea000383ffff */
.L_x_1560:
[----:B------:R-:W-:Y:S05]  /*3010*/  BSYNC B0 ;  /* 0x0000000000007941 */ /* 0x000fea0003800000 */
.L_x_1559:
[----:B------:R-:W-:Y:S01]  /*3020*/  USHF.R.S32.HI UR4, URZ, 0x1f, UR42 ;  /* 0x0000001f3f047899 */ /* 0x000fe2000801142a */
[----:B------:R-:W-:Y:S02]  /*3030*/  ISETP.NE.U32.AND P0, PT, RZ, c[0x0][0x190], PT ;  /* 0x00006400ff007a0c */ /* 0x000fe40003f05070 */
[----:B----4-:R-:W-:Y:S01]  /*3040*/  LEA.HI R0, R11, R16, RZ, 0x3 ;  /* 0x000000100b007211 */ /* 0x010fe200078f18ff */
[----:B------:R-:W-:Y:S01]  /*3050*/  ULEA.HI UR4, UR4, UR42, URZ, 0x5 ;  /* 0x0000002a04047291 */ /* 0x000fe2000f8f283f */
[----:B------:R-:W-:Y:S02]  /*3060*/  ISETP.NE.AND.EX P0, PT, RZ, c[0x0][0x194], PT, P0 ;  /* 0x00006500ff007a0c */ /* 0x000fe40003f05300 */
[----:B------:R-:W-:Y:S01]  /*3070*/  SHF.R.S32.HI R3, RZ, 0x3, R0 ;  /* 0x00000003ff037819 */ /* 0x000fe20000011400 */
[----:B------:R-:W-:Y:S01]  /*3080*/  ULOP3.LUT UR4, UR4, 0xffffffe0, URZ, 0xc0, !UPT ;  /* 0xffffffe004047892 */ /* 0x000fe2000f8ec03f */
[----:B------:R-:W-:-:S03]  /*3090*/  LOP3.LUT R5, R0, 0x1ffffff8, RZ, 0xc0, !PT ;  /* 0x1ffffff800057812 */ /* 0x000fc600078ec0ff */
[----:B------:R-:W-:Y:S02]  /*30a0*/  UIADD3 UR4, -UR4, UR42, URZ ;  /* 0x0000002a04047290 */ /* 0x000fe4000fffe13f */
[----:B------:R-:W-:Y:S01]  /*30b0*/  ULDC UR5, c[0x0][0x1d4] ;  /* 0x0000750000057ab9 */ /* 0x000fe20000000800 */
[----:B------:R-:W-:-:S03]  /*30c0*/  IMAD.IADD R0, R16, 0x1, -R5 ;  /* 0x0000000110007824 */ /* 0x000fc600078e0a05 */
[C---:B------:R-:W-:Y:S01]  /*30d0*/  ISETP.NE.OR P0, PT, R3.reuse, UR4, !P0 ;  /* 0x0000000403007c0c */ /* 0x040fe2000c705670 */
[----:B------:R-:W-:Y:S01]  /*30e0*/  UISETP.LT.AND UP0, UPT, UR42, UR5, UPT ;  /* 0x000000052a00728c */ /* 0x000fe2000bf01270 */
[----:B------:R-:W-:Y:S01]  /*30f0*/  IMAD.SHL.U32 R0, R0, 0x8, RZ ;  /* 0x0000000800007824 */ /* 0x000fe200078e00ff */
[----:B------:R-:W-:Y:S01]  /*3100*/  IADD3 R14, R3, UR45, RZ ;  /* 0x0000002d030e7c10 */ /* 0x000fe2000fffe0ff */
[----:B------:R-:W-:-:S09]  /*3110*/  CS2R R4, SRZ ;  /* 0x0000000000047805 */ /* 0x000fd2000001ff00 */
[----:B------:R-:W4:Y:S01]  /*3120*/  @!P0 S2R R7, SR_CTAID.X ;  /* 0x0000000000078919 */ /* 0x000f220000002500 */
[----:B------:R-:W-:Y:S01]  /*3130*/  USEL UR5, UR42, UR5, UP0 ;  /* 0x000000052a057287 */ /* 0x000fe20008000000 */
[----:B--2---:R-:W-:-:S05]  /*3140*/  @!P0 IMAD.MOV.U32 R19, RZ, RZ, 0x2 ;  /* 0x00000002ff138424 */ /* 0x004fca00078e00ff */
[----:B------:R-:W-:Y:S01]  /*3150*/  ISETP.GE.AND P1, PT, R14, UR5, PT ;  /* 0x000000050e007c0c */ /* 0x000fe2000bf26270 */
[----:B------:R-:W-:Y:S01]  /*3160*/  IMAD.U32 R9, RZ, RZ, UR46 ;  /* 0x0000002eff097e24 */ /* 0x000fe2000f8e00ff */
[----:B------:R-:W-:Y:S01]  /*3170*/  BSSY B0, `(.L_x_1562) ;  /* 0x000008c000007945 */ /* 0x000fe20003800000 */
[----:B---34-:R-:W-:Y:S02]  /*3180*/  @!P0 IMAD R18, R7, 0x40, R0 ;  /* 0x0000004007128824 */ /* 0x018fe400078e0200 */
[----:B------:R-:W-:Y:S02]  /*3190*/  CS2R R6, SRZ ;  /* 0x0000000000067805 */ /* 0x000fe4000001ff00 */
[----:B------:R-:W-:-:S05]  /*31a0*/  @!P0 IMAD.WIDE R18, R18, R19, c[0x0][0x190] ;  /* 0x0000640012128625 */ /* 0x000fca00078e0213 */
[----:B------:R2:W5:Y:S04]  /*31b0*/  @!P0 LDG.E.128 R4, [R18.64] ;  /* 0x0000002412048981 */ /* 0x000568000c1e1d00 */
[----:B------:R-:W-:Y:S01]  /*31c0*/  BAR.SYNC.DEFER_BLOCKING 0x0 ;  /* 0x0000000000007b1d */ /* 0x000fe20000010000 */
[C---:B------:R-:W-:Y:S01]  /*31d0*/  ISETP.NE.AND P0, PT, R3.reuse, UR4, PT ;  /* 0x0000000403007c0c */ /* 0x040fe2000bf05270 */
[----:B------:R-:W-:Y:S01]  /*31e0*/  CS2R R12, SRZ ;  /* 0x00000000000c7805 */ /* 0x000fe2000001ff00 */
[----:B------:R-:W-:Y:S01]  /*31f0*/  CS2R R10, SRZ ;  /* 0x00000000000a7805 */ /* 0x000fe2000001ff00 */
[----:B0-----:R-:W-:Y:S01]  /*3200*/  IMAD.MOV.U32 R2, RZ, RZ, RZ ;  /* 0x000000ffff027224 */ /* 0x001fe200078e00ff */
[----:B------:R-:W-:Y:S01]  /*3210*/  LEA R28, R3, UR9, 0x1 ;  /* 0x00000009031c7c11 */ /* 0x000fe2000f8e08ff */
[----:B--2---:R-:W-:-:S02]  /*3220*/  IMAD R18, R9, c[0x0][0x1d4], R0 ;  /* 0x0000750009127a24 */ /* 0x004fc400078e0200 */
[----:B------:R-:W-:Y:S01]  /*3230*/  CS2R R8, SRZ ;  /* 0x0000000000087805 */ /* 0x000fe2000001ff00 */
[----:B------:R-:W-:Y:S02]  /*3240*/  IMAD.MOV.U32 R15, RZ, RZ, RZ ;  /* 0x000000ffff0f7224 */ /* 0x000fe400078e00ff */
[----:B------:R-:W-:Y:S01]  /*3250*/  SHF.R.S32.HI R19, RZ, 0x1f, R18 ;  /* 0x0000001fff137819 */ /* 0x000fe20000011412 */
[----:B------:R-:W-:Y:S05]  /*3260*/  @P1 BRA `(.L_x_1563) ;  /* 0x000007c000001947 */ /* 0x000fea0003800000 */
[----:B------:R-:W-:Y:S01]  /*3270*/  IMAD.U32 R2, RZ, RZ, UR45 ;  /* 0x0000002dff027e24 */ /* 0x000fe2000f8e00ff */
[----:B------:R-:W-:Y:S01]  /*3280*/  ULOP3.LUT UR4, URZ, UR5, URZ, 0x33, !UPT ;  /* 0x000000053f047292 */ /* 0x000fe2000f8e333f */
[----:B------:R-:W-:Y:S01]  /*3290*/  BSSY B1, `(.L_x_1564) ;  /* 0x000002c000017945 */ /* 0x000fe20003800000 */
[----:B------:R-:W-:Y:S01]  /*32a0*/  CS2R R12, SRZ ;  /* 0x00000000000c7805 */ /* 0x000fe2000001ff00 */
[----:B------:R-:W-:Y:S01]  /*32b0*/  IMAD.MOV.U32 R29, RZ, RZ, R14 ;  /* 0x000000ffff1d7224 */ /* 0x000fe200078e000e */
[----:B------:R-:W-:Y:S01]  /*32c0*/  IADD3 R2, -R2, -0x2, -R3 ;  /* 0xfffffffe02027810 */ /* 0x000fe20007ffe903 */
[----:B------:R-:W-:Y:S01]  /*32d0*/  IMAD.MOV.U32 R15, RZ, RZ, RZ ;  /* 0x000000ffff0f7224 */ /* 0x000fe200078e00ff */
[----:B------:R-:W-:Y:S01]  /*32e0*/  CS2R R8, SRZ ;  /* 0x0000000000087805 */ /* 0x000fe2000001ff00 */
[----:B------:R-:W-:Y:S01]  /*32f0*/  CS2R R10, SRZ ;  /* 0x00000000000a7805 */ /* 0x000fe2000001ff00 */
[----:B------:R-:W-:-:S04]  /*3300*/  IADD3 R2, R2, -UR4, RZ ;  /* 0x8000000402027c10 */ /* 0x000fc8000fffe0ff */
[C---:B------:R-:W-:Y:S02]  /*3310*/  LOP3.LUT P1, RZ, R2.reuse, 0x20, RZ, 0xc0, !PT ;  /* 0x0000002002ff7812 */ /* 0x040fe4000782c0ff */
[----:B------:R-:W-:Y:S01]  /*3320*/  LOP3.LUT P2, RZ, R2, 0xffffffe0, RZ, 0xc0, !PT ;  /* 0xffffffe002ff7812 */ /* 0x000fe2000784c0ff */
[----:B------:R-:W-:-:S10]  /*3330*/  IMAD.MOV.U32 R2, RZ, RZ, RZ ;  /* 0x000000ffff027224 */ /* 0x000fd400078e00ff */
[----:B------:R-:W-:Y:S05]  /*3340*/  @P1 BRA `(.L_x_1565) ;  /* 0x0000020000001947 */ /* 0x000fea0003800000 */
[----:B------:R-:W-:-:S04]  /*3350*/  IADD3 R2, P1, R14, UR48, RZ ;  /* 0x000000300e027c10 */ /* 0x000fc8000ff3e0ff */
[----:B------:R-:W-:Y:S02]  /*3360*/  LEA.HI.X.SX32 R9, R14, UR49, 0x1, P1 ;  /* 0x000000310e097c11 */ /* 0x000fe400088f0eff */
        /* <DEDUP_REMOVED lines=10> */
[----:B------:R-:W0:Y:S04]  /*3410*/  LDS.U16 R2, [R28] ;  /* 0x000000001c027984 */ /* 0x000e280000000400 */
[----:B------:R-:W2:Y:S01]  /*3420*/  LDG.E.128 R20, [R10.64] ;  /* 0x000000240a147981 */ /* 0x000ea2000c1e1d00 */
[----:B------:R-:W-:Y:S01]  /*3430*/  IADD3 R29, R14, 0x20, RZ ;  /* 0x000000200e1d7810 */ /* 0x000fe20007ffe0ff */
[----:B0-----:R-:W-:Y:S02]  /*3440*/  HADD2.F32 R13, -RZ, R2.H0_H0 ;  /* 0x20000002ff0d7230 */ /* 0x001fe40000004100 */
[----:B--2---:R-:W-:-:S02]  /*3450*/  HADD2.F32 R12, -RZ, R20.H0_H0 ;  /* 0x20000014ff0c7230 */ /* 0x004fc40000004100 */
[--C-:B------:R-:W-:Y:S02]  /*3460*/  HADD2.F32 R8, -RZ, R21.reuse.H1_H1 ;  /* 0x30000015ff087230 */ /* 0x100fe40000004100 */
[----:B------:R-:W-:Y:S01]  /*3470*/  HADD2.F32 R24, -RZ, R22.H0_H0 ;  /* 0x20000016ff187230 */ /* 0x000fe20000004100 */
[C---:B------:R-:W-:Y:S01]  /*3480*/  FFMA.FTZ R12, R13.reuse, R12, RZ ;  /* 0x0000000c0d0c7223 */ /* 0x040fe200000100ff */
[----:B------:R-:W-:Y:S01]  /*3490*/  HADD2.F32 R20, -RZ, R20.H1_H1 ;  /* 0x30000014ff147230 */ /* 0x000fe20000004100 */
[C---:B------:R-:W-:Y:S01]  /*34a0*/  FFMA.FTZ R9, R13.reuse, R8, RZ ;  /* 0x000000080d097223 */ /* 0x040fe200000100ff */
[----:B------:R-:W-:Y:S01]  /*34b0*/  HADD2.F32 R2, -RZ, R21.H0_H0 ;  /* 0x20000015ff027230 */ /* 0x000fe20000004100 */
        /* <DEDUP_REMOVED lines=9> */
.L_x_1565:
[----:B------:R-:W-:Y:S05]  /*3550*/  BSYNC B1 ;  /* 0x0000000000017941 */ /* 0x000fea0003800000 */
.L_x_1564:
[----:B------:R-:W-:Y:S05]  /*3560*/  @!P2 BRA `(.L_x_1563) ;  /* 0x000004c00000a947 */ /* 0x000fea0003800000 */
[C---:B------:R-:W-:Y:S01]  /*3570*/  LEA R20, R29.reuse, UR6, 0x1 ;  /* 0x000000061d147c11 */ /* 0x040fe2000f8e08ff */
[----:B------:R-:W-:Y:S01]  /*3580*/  IMAD.U32 R24, RZ, RZ, UR45 ;  /* 0x0000002dff187e24 */ /* 0x000fe2000f8e00ff */
[C---:B-----5:R-:W-:Y:S01]  /*3590*/  IADD3 R41, P1, R29.reuse, UR48, RZ ;  /* 0x000000301d297c10 */ /* 0x060fe2000ff3e0ff */
[----:B------:R-:W-:Y:S01]  /*35a0*/  IMAD.MOV.U32 R23, RZ, RZ, c[0x0][0x1d8] ;  /* 0x00007600ff177624 */ /* 0x000fe200078e00ff */
[----:B------:R-:W-:Y:S01]  /*35b0*/  IADD3 R21, R20, 0x40, RZ ;  /* 0x0000004014157810 */ /* 0x000fe20007ffe0ff */
[C---:B------:R-:W-:Y:S01]  /*35c0*/  IMAD.SHL.U32 R42, R29.reuse, 0x40, RZ ;  /* 0x000000401d2a7824 */ /* 0x040fe200078e00ff */
[----:B------:R-:W-:Y:S01]  /*35d0*/  LEA.HI.X.SX32 R22, R29, UR49, 0x1, P1 ;  /* 0x000000311d167c11 */ /* 0x000fe200088f0eff */
[----:B------:R-:W-:Y:S01]  /*35e0*/  IMAD R20, R23, c[0x0][0x1d4], RZ ;  /* 0x0000750017147a24 */ /* 0x000fe200078e02ff */
[C---:B------:R-:W-:Y:S01]  /*35f0*/  LEA R40, P1, R41.reuse, c[0x0][0x1a8], 0x2 ;  /* 0x00006a0029287a11 */ /* 0x040fe200078210ff */
[----:B------:R-:W-:Y:S01]  /*3600*/  IMAD R21, R24, -0x2, R21 ;  /* 0xfffffffe18157824 */ /* 0x000fe200078e0215 */
[----:B------:R-:W-:Y:S01]  /*3610*/  IADD3 R43, R42, 0x800, RZ ;  /* 0x000008002a2b7810 */ /* 0x000fe20007ffe0ff */
[----:B------:R-:W-:Y:S01]  /*3620*/  IMAD.MOV.U32 R34, RZ, RZ, RZ ;  /* 0x000000ffff227224 */ /* 0x000fe200078e00ff */
[----:B------:R-:W-:Y:S01]  /*3630*/  LEA.HI.X R41, R41, c[0x0][0x1ac], R22, 0x2, P1 ;  /* 0x00006b0029297a11 */ /* 0x000fe200008f1416 */
[----:B------:R-:W-:Y:S01]  /*3640*/  IMAD.SHL.U32 R32, R20, 0x40, RZ ;  /* 0x0000004014207824 */ /* 0x000fe200078e00ff */
[----:B------:R-:W-:-:S04]  /*3650*/  IADD3 R33, R21, 0xc0, RZ ;  /* 0x000000c015217810 */ /* 0x000fc80007ffe0ff */
.L_x_1566:
[----:B------:R-:W-:Y:S01]  /*3660*/  IMAD.MOV.U32 R30, RZ, RZ, R40 ;  /* 0x000000ffff1e7224 */ /* 0x000fe200078e0028 */
[----:B------:R-:W0:Y:S01]  /*3670*/  LDS.U16 R35, [R33+-0x40] ;  /* 0xffffc00021237984 */ /* 0x000e220000000400 */
[----:B------:R-:W-:-:S03]  /*3680*/  IMAD.MOV.U32 R31, RZ, RZ, R41 ;  /* 0x000000ffff1f7224 */ /* 0x000fc600078e0029 */
[----:B------:R-:W2:Y:S04]  /*3690*/  LDS.U16 R39, [R33] ;  /* 0x0000000021277984 */ /* 0x000ea80000000400 */
[----:B------:R-:W3:Y:S04]  /*36a0*/  LDG.E R21, [R30.64] ;  /* 0x000000241e157981 */ /* 0x000ee8000c1e1900 */
[----:B------:R-:W4:Y:S01]  /*36b0*/  LDG.E R23, [R30.64+0x80] ;  /* 0x000080241e177981 */ /* 0x000f22000c1e1900 */
[----:B---3--:R-:W-:-:S04]  /*36c0*/  IMAD R21, R32, R21, R42 ;  /* 0x0000001520157224 */ /* 0x008fc800078e022a */
[----:B------:R-:W-:Y:S02]  /*36d0*/  IMAD.IADD R21, R21, 0x1, R34 ;  /* 0x0000000115157824 */ /* 0x000fe400078e0222 */
[----:B----4-:R-:W-:-:S03]  /*36e0*/  IMAD R23, R32, R23, R43 ;  /* 0x0000001720177224 */ /* 0x010fc600078e022b */
[----:B------:R-:W-:Y:S01]  /*36f0*/  IADD3 R22, P1, R18, R21, RZ ;  /* 0x0000001512167210 */ /* 0x000fe20007f3e0ff */
[----:B------:R-:W-:-:S03]  /*3700*/  IMAD.IADD R24, R23, 0x1, R34 ;  /* 0x0000000117187824 */ /* 0x000fc600078e0222 */
[----:B------:R-:W-:Y:S02]  /*3710*/  LEA.HI.X.SX32 R21, R21, R19, 0x1, P1 ;  /* 0x0000001315157211 */ /* 0x000fe400008f0eff */
[----:B------:R-:W-:-:S04]  /*3720*/  LEA R20, P1, R22, c[0x0][0x1a0], 0x1 ;  /* 0x0000680016147a11 */ /* 0x000fc800078208ff */
[----:B------:R-:W-:Y:S02]  /*3730*/  LEA.HI.X R21, R22, c[0x0][0x1a4], R21, 0x1, P1 ;  /* 0x0000690016157a11 */ /* 0x000fe400008f0c15 */
[----:B------:R-:W-:-:S04]  /*3740*/  IADD3 R25, P1, R18, R24, RZ ;  /* 0x0000001812197210 */ /* 0x000fc80007f3e0ff */
[----:B------:R-:W-:Y:S01]  /*3750*/  LEA.HI.X.SX32 R26, R24, R19, 0x1, P1 ;  /* 0x00000013181a7211 */ /* 0x000fe200008f0eff */
[----:B------:R-:W3:Y:S01]  /*3760*/  LDG.E.128 R20, [R20.64] ;  /* 0x0000002414147981 */ /* 0x000ee2000c1e1d00 */
[----:B------:R-:W-:-:S04]  /*3770*/  LEA R24, P1, R25, c[0x0][0x1a0], 0x1 ;  /* 0x0000680019187a11 */ /* 0x000fc800078208ff */
[----:B------:R-:W-:-:S06]  /*3780*/  LEA.HI.X R25, R25, c[0x0][0x1a4], R26, 0x1, P1 ;  /* 0x0000690019197a11 */ /* 0x000fcc00008f0c1a */
[----:B------:R-:W4:Y:S01]  /*3790*/  LDG.E.128 R24, [R24.64] ;  /* 0x0000002418187981 */ /* 0x000f22000c1e1d00 */
[----:B------:R-:W-:Y:S01]  /*37a0*/  IADD3 R40, P1, R30, 0x100, RZ ;  /* 0x000001001e287810 */ /* 0x000fe20007f3e0ff */
[----:B0-----:R-:W-:Y:S01]  /*37b0*/  HADD2.F32 R35, -RZ, R35.H0_H0 ;  /* 0x20000023ff237230 */ /* 0x001fe20000004100 */
[----:B------:R-:W-:Y:S01]  /*37c0*/  IADD3 R29, R29, 0x40, RZ ;  /* 0x000000401d1d7810 */ /* 0x000fe20007ffe0ff */
[----:B--2---:R-:W-:Y:S01]  /*37d0*/  HADD2.F32 R39, -RZ, R39.H0_H0 ;  /* 0x20000027ff277230 */ /* 0x004fe20000004100 */
[----:B------:R-:W-:Y:S01]  /*37e0*/  IADD3 R33, R33, 0x80, RZ ;  /* 0x0000008021217810 */ /* 0x000fe20007ffe0ff */
[----:B------:R-:W-:Y:S01]  /*37f0*/  IMAD.X R41, RZ, RZ, R31, P1 ;  /* 0x000000ffff297224 */ /* 0x000fe200008e061f */
[----:B------:R-:W-:Y:S02]  /*3800*/  ISETP.GE.AND P1, PT, R29, UR5, PT ;  /* 0x000000051d007c0c */ /* 0x000fe4000bf26270 */
[----:B------:R-:W-:Y:S01]  /*3810*/  IADD3 R34, R34, 0x1000, RZ ;  /* 0x0000100022227810 */ /* 0x000fe20007ffe0ff */
[----:B---3--:R-:W-:-:S02]  /*3820*/  HADD2.F32 R31, -RZ, R21.H0_H0 ;  /* 0x20000015ff1f7230 */ /* 0x008fc40000004100 */
[----:B------:R-:W-:Y:S02]  /*3830*/  HADD2.F32 R36, -RZ, R21.H1_H1 ;  /* 0x30000015ff247230 */ /* 0x000fe40000004100 */
        /* <DEDUP_REMOVED lines=12> */
[----:B----4-:R-:W-:Y:S01]  /*3900*/  HADD2.F32 R20, -RZ, R24.H0_H0 ;  /* 0x20000018ff147230 */ /* 0x010fe20000004100 */
[C---:B------:R-:W-:Y:S01]  /*3910*/  FFMA.FTZ R10, R35.reuse, R37, R10 ;  /* 0x00000025230a7223 */ /* 0x040fe2000001000a */
[--C-:B------:R-:W-:Y:S01]  /*3920*/  HADD2.F32 R21, -RZ, R25.reuse.H0_H0 ;  /* 0x20000019ff157230 */ /* 0x100fe20000004100 */
[----:B------:R-:W-:Y:S01]  /*3930*/  FFMA.FTZ R13, R35, R38, R13 ;  /* 0x00000026230d7223 */ /* 0x000fe2000001000d */
[----:B------:R-:W-:Y:S01]  /*3940*/  HADD2.F32 R22, -RZ, R25.H1_H1 ;  /* 0x30000019ff167230 */ /* 0x000fe20000004100 */
        /* <DEDUP_REMOVED lines=12> */
[----:B------:R-:W-:Y:S01]  /*3a10*/  FFMA.FTZ R13, R39, R30, R13 ;  /* 0x0000001e270d7223 */ /* 0x000fe2000001000d */
[----:B------:R-:W-:Y:S05]  /*3a20*/  @!P1 BRA `(.L_x_1566) ;  /* 0xfffffc3000009947 */ /* 0x000fea000383ffff */
.L_x_1563:
[----:B------:R-:W-:Y:S05]  /*3a30*/  BSYNC B0 ;  /* 0x0000000000007941 */ /* 0x000fea0003800000 */
.L_x_1562:
[----:B------:R-:W-:Y:S01]  /*3a40*/  ISETP.GE.AND P1, PT, R14, UR42, PT ;  /* 0x0000002a0e007c0c */ /* 0x000fe2000bf26270 */
[----:B------:R-:W-:-:S12]  /*3a50*/  BSSY B0, `(.L_x_1567) ;  /* 0x00000c4000007945 */ /* 0x000fd80003800000 */
[----:B------:R-:W-:Y:S05]  /*3a60*/  @P1 BRA `(.L_x_1568) ;  /* 0x00000c2000001947 */ /* 0x000fea0003800000 */
[----:B------:R-:W-:Y:S01]  /*3a70*/  IMAD.U32 R21, RZ, RZ, UR45 ;  /* 0x0000002dff157e24 */ /* 0x000fe2000f8e00ff */
[----:B------:R-:W-:Y:S01]  /*3a80*/  LOP3.LUT R20, RZ, R3, RZ, 0x33, !PT ;  /* 0x00000003ff147212 */ /* 0x000fe200078e33ff */
[----:B------:R-:W-:Y:S03]  /*3a90*/  BSSY B1, `(.L_x_1569) ;  /* 0x000003f000017945 */ /* 0x000fe60003800000 */
[----:B------:R-:W-:-:S04]  /*3aa0*/  IADD3 R30, -R21, UR42, R20 ;  /* 0x0000002a151e7c10 */ /* 0x000fc8000fffe114 */
[----:B------:R-:W-:-:S13]  /*3ab0*/  LOP3.LUT P1, RZ, R30, 0x20, RZ, 0xc0, !PT ;  /* 0x000000201eff7812 */ /* 0x000fda000782c0ff */
[----:B------:R-:W-:Y:S05]  /*3ac0*/  @P1 BRA `(.L_x_1570) ;  /* 0x000003b000001947 */ /* 0x000fea0003800000 */
[----:B------:R-:W-:Y:S01]  /*3ad0*/  ISETP.GE.AND P1, PT, R14, c[0x0][0x1d4], PT ;  /* 0x000075000e007a0c */ /* 0x000fe20003f26270 */
[----:B------:R-:W-:-:S12]  /*3ae0*/  BSSY B2, `(.L_x_1571) ;  /* 0x0000038000027945 */ /* 0x000fd80003800000 */
[----:B------:R-:W-:Y:S05]  /*3af0*/  @!P1 BRA `(.L_x_1572) ;  /* 0x0000036000009947 */ /* 0x000fea0003800000 */
[----:B------:R-:W-:Y:S01]  /*3b00*/  IABS R23, c[0x0][0x1d4] ;  /* 0x0000750000177a13 */ /* 0x000fe20000000000 */
[----:B------:R-:W0:Y:S01]  /*3b10*/  LDS.U16 R28, [R28] ;  /* 0x000000001c1c7984 */ /* 0x000e220000000400 */
        /* <DEDUP_REMOVED lines=22> */
[----:B------:R-:W-:-:S04]  /*3c80*/  IADD3 R22, P1, R20, UR48, RZ ;  /* 0x0000003014167c10 */ /* 0x000fc8000ff3e0ff */
[----:B------:R-:W-:Y:S02]  /*3c90*/  IADD3.X R21, R21, UR49, RZ, P1, !PT ;  /* 0x0000003115157c10 */ /* 0x000fe40008ffe4ff */
        /* <DEDUP_REMOVED lines=10> */
[----:B------:R-:W2:Y:S01]  /*3d40*/  LDG.E.128 R20, [R20.64] ;  /* 0x0000002414147981 */ /* 0x000ea2000c1e1d00 */
[----:B0-----:R-:W-:Y:S02]  /*3d50*/  HADD2.F32 R26, -RZ, R28.H0_H0 ;  /* 0x2000001cff1a7230 */ /* 0x001fe40000004100 */
[----:B--2---:R-:W-:Y:S02]  /*3d60*/  HADD2.F32 R31, -RZ, R22.H0_H0 ;  /* 0x20000016ff1f7230 */ /* 0x004fe40000004100 */
[----:B------:R-:W-:Y:S02]  /*3d70*/  HADD2.F32 R33, -RZ, R23.H0_H0 ;  /* 0x20000017ff217230 */ /* 0x000fe40000004100 */
[--C-:B------:R-:W-:Y:S01]  /*3d80*/  HADD2.F32 R25, -RZ, R20.reuse.H0_H0 ;  /* 0x20000014ff197230 */ /* 0x100fe20000004100 */
        /* <DEDUP_REMOVED lines=13> */
.L_x_1572:
[----:B------:R-:W-:Y:S05]  /*3e60*/  BSYNC B2 ;  /* 0x0000000000027941 */ /* 0x000fea0003800000 */
.L_x_1571:
[----:B------:R-:W-:Y:S02]  /*3e70*/  IADD3 R14, R14, 0x20, RZ ;  /* 0x000000200e0e7810 */ /* 0x000fe40007ffe0ff */
.L_x_1570:
[----:B------:R-:W-:Y:S05]  /*3e80*/  BSYNC B1 ;  /* 0x0000000000017941 */ /* 0x000fea0003800000 */
.L_x_1569:
[----:B------:R-:W-:-:S13]  /*3e90*/  LOP3.LUT P1, RZ, R30, 0xffffffe0, RZ, 0xc0, !PT ;  /* 0xffffffe01eff7812 */ /* 0x000fda000782c0ff */
[----:B------:R-:W-:Y:S05]  /*3ea0*/  @!P1 BRA `(.L_x_1568) ;  /* 0x000007e000009947 */ /* 0x000fea0003800000 */
[----:B------:R-:W-:Y:S01]  /*3eb0*/  LEA R25, R14, UR6, 0x1 ;  /* 0x000000060e197c11 */ /* 0x000fe2000f8e08ff */
[----:B------:R-:W-:Y:S02]  /*3ec0*/  IMAD.U32 R20, RZ, RZ, UR45 ;  /* 0x0000002dff147e24 */ /* 0x000fe4000f8e00ff */
[----:B------:R-:W-:Y:S02]  /*3ed0*/  IMAD.MOV.U32 R24, RZ, RZ, RZ ;  /* 0x000000ffff187224 */ /* 0x000fe400078e00ff */
[----:B------:R-:W-:Y:S02]  /*3ee0*/  IMAD R25, R20, -0x2, R25 ;  /* 0xfffffffe14197824 */ /* 0x000fe400078e0219 */
.L_x_1577:
[C---:B------:R-:W-:Y:S01]  /*3ef0*/  ISETP.GE.AND P2, PT, R14.reuse, c[0x0][0x1d4], PT ;  /* 0x000075000e007a0c */ /* 0x040fe20003f46270 */
[----:B------:R-:W-:Y:S01]  /*3f00*/  BSSY B1, `(.L_x_1573) ;  /* 0x000003b000017945 */ /* 0x000fe20003800000 */
[----:B------:R-:W-:Y:S01]  /*3f10*/  IADD3 R35, R14, 0x20, RZ ;  /* 0x000000200e237810 */ /* 0x000fe20007ffe0ff */
[----:B------:R-:W-:-:S03]  /*3f20*/  IMAD.IADD R26, R25, 0x1, R24 ;  /* 0x00000001191a7824 */ /* 0x000fc600078e0218 */
[----:B------:R-:W-:-:S07]  /*3f30*/  ISETP.GE.AND P1, PT, R35, c[0x0][0x1d4], PT ;  /* 0x0000750023007a0c */ /* 0x000fce0003f26270 */
[----:B------:R-:W-:Y:S05]  /*3f40*/  @!P2 BRA `(.L_x_1574) ;  /* 0x000003600000a947 */ /* 0x000fea0003800000 */
[----:B------:R-:W-:Y:S02]  /*3f50*/  IABS R23, c[0x0][0x1d4] ;  /* 0x0000750000177a13 */ /* 0x000fe40000000000 */
[----:B------:R-:W-:Y:S02]  /*3f60*/  IABS R28, R14 ;  /* 0x0000000e001c7213 */ /* 0x000fe40000000000 */
[----:B------:R-:W0:Y:S01]  /*3f70*/  I2F.RP R22, R23 ;  /* 0x0000001700167306 */ /* 0x000e220000209400 */
[----:B------:R-:W-:Y:S02]  /*3f80*/  ISETP.GE.AND P3, PT, R14, RZ, PT ;  /* 0x000000ff0e00720c */ /* 0x000fe40003f66270 */
[----:B------:R-:W-:-:S05]  /*3f90*/  ISETP.NE.AND P4, PT, RZ, c[0x0][0x1d4], PT ;  /* 0x00007500ff007a0c */ /* 0x000fca0003f85270 */
[----:B0-----:R-:W0:Y:S02]  /*3fa0*/  MUFU.RCP R22, R22 ;  /* 0x0000001600167308 */ /* 0x001e240000001000 */
[----:B0-----:R-:W-:-:S06]  /*3fb0*/  IADD3 R27, R22, 0xffffffe, RZ ;  /* 0x0ffffffe161b7810 */ /* 0x001fcc0007ffe0ff */
[----:B------:R0:W2:Y:S02]  /*3fc0*/  F2I.FTZ.U32.TRUNC.NTZ R21, R27 ;  /* 0x0000001b00157305 */ /* 0x0000a4000021f000 */
[----:B0-----:R-:W0:Y:S01]  /*3fd0*/  LDS.U16 R27, [R26+0xc0] ;  /* 0x0000c0001a1b7984 */ /* 0x001e220000000400 */
        /* <DEDUP_REMOVED lines=30> */
[--C-:B------:R-:W-:Y:S02]  /*41c0*/  HADD2.F32 R28, -RZ, R20.reuse.H0_H0 ;  /* 0x20000014ff1c7230 */ /* 0x100fe40000004100 */
        /* <DEDUP_REMOVED lines=14> */
.L_x_1574:
[----:B------:R-:W-:Y:S05]  /*42b0*/  BSYNC B1 ;  /* 0x0000000000017941 */ /* 0x000fea0003800000 */
.L_x_1573:
[----:B------:R-:W-:Y:S01]  /*42c0*/  BSSY B1, `(.L_x_1575) ;  /* 0x0000038000017945 */ /* 0x000fe20003800000 */
[----:B------:R-:W-:Y:S05]  /*42d0*/  @!P1 BRA `(.L_x_1576) ;  /* 0x0000036000009947 */ /* 0x000fea0003800000 */
[----:B------:R-:W-:Y:S01]  /*42e0*/  IABS R23, c[0x0][0x1d4] ;  /* 0x0000750000177a13 */ /* 0x000fe20000000000 */
[----:B------:R-:W0:Y:S01]  /*42f0*/  LDS.U16 R26, [R26+0x100] ;  /* 0x000100001a1a7984 */ /* 0x000e220000000400 */
        /* <DEDUP_REMOVED lines=52> */
.L_x_1576:
[----:B------:R-:W-:Y:S05]  /*4640*/  BSYNC B1 ;  /* 0x0000000000017941 */ /* 0x000fea0003800000 */
.L_x_1575:
[----:B------:R-:W-:Y:S02]  /*4650*/  IADD3 R14, R14, 0x40, RZ ;  /* 0x000000400e0e7810 */ /* 0x000fe40007ffe0ff */
[----:B------:R-:W-:Y:S02]  /*4660*/  IADD3 R24, R24, 0x80, RZ ;  /* 0x0000008018187810 */ /* 0x000fe40007ffe0ff */
[----:B------:R-:W-:-:S13]  /*4670*/  ISETP.GE.AND P1, PT, R14, UR42, PT ;  /* 0x0000002a0e007c0c */ /* 0x000fda000bf26270 */
[----:B------:R-:W-:Y:S05]  /*4680*/  @!P1 BRA `(.L_x_1577) ;  /* 0xfffff86000009947 */ /* 0x000fea000383ffff */
.L_x_1568:
[----:B------:R-:W-:Y:S05]  /*4690*/  BSYNC B0 ;  /* 0x0000000000007941 */ /* 0x000fea0003800000 */
.L_x_1567:
[----:B------:R-:W-:Y:S01]  /*46a0*/  BSSY B0, `(.L_x_1578) ;  /* 0x000005c000007945 */ /* 0x000fe20003800000 */
[----:B------:R-:W-:Y:S05]  /*46b0*/  @P0 BRA `(.L_x_1579) ;  /* 0x000005a000000947 */ /* 0x000fea0003800000 */
[----:B------:R-:W-:Y:S01]  /*46c0*/  ULDC.64 UR4, c[0x0][0x240] ;  /* 0x0000900000047ab9 */ /* 0x000fe20000000a00 */
[----:B------:R-:W-:Y:S01]  /*46d0*/  IMAD.MOV.U32 R25, RZ, RZ, 0x2 ;  /* 0x00000002ff197424 */ /* 0x000fe200078e00ff */
[----:B------:R-:W-:-:S04]  /*46e0*/  UISETP.NE.U32.AND UP0, UPT, URZ, UR4, UPT ;  /* 0x000000043f00728c */ /* 0x000fc8000bf05070 */
[----:B------:R-:W-:-:S03]  /*46f0*/  UISETP.NE.AND.EX UP0, UPT, URZ, UR5, UPT, UP0 ;  /* 0x000000053f00728c */ /* 0x000fc6000bf05300 */
[----:B------:R-:W-:-:S03]  /*4700*/  ULDC UR5, c[0x0][0x1d8] ;  /* 0x0000760000057ab9 */ /* 0x000fc60000000800 */
[----:B------:R-:W-:-:S13]  /*4710*/  PLOP3.LUT P2, PT, PT, PT, UP0, 0x80, 0x0 ;  /* 0x000000000000781c */ /* 0x000fda0003f4f008 */
[----:B------:R-:W0:Y:S02]  /*4720*/  @P2 S2R R18, SR_CTAID.X ;  /* 0x0000000000122919 */ /* 0x000e240000002500 */
[----:B0-----:R-:W0:Y:S01]  /*4730*/  @P2 R2UR UR4, R18 ;  /* 0x00000000120423c2 */ /* 0x001e2200000e0000 */
[----:B------:R-:W-:Y:S02]  /*4740*/  ISETP.NE.AND P1, PT, R25, c[0x0][0x258], PT ;  /* 0x0000960019007a0c */ /* 0x000fe40003f25270 */
[----:B------:R-:W-:Y:S01]  /*4750*/  IADD3 R14, R0, UR44, RZ ;  /* 0x0000002c000e7c10 */ /* 0x000fe2000fffe0ff */
[----:B0-----:R-:W-:-:S06]  /*4760*/  @UP0 UIMAD UR4, UR40, UR5, UR4 ;  /* 0x00000005280402a4 */ /* 0x001fcc000f8e0204 */
[----:B------:R-:W-:-:S04]  /*4770*/  IMAD.U32 R19, RZ, RZ, UR4 ;  /* 0x00000004ff137e24 */ /* 0x000fc8000f8e00ff */
[----:B------:R-:W-:-:S04]  /*4780*/  @P2 IMAD R20, R19, 0x40, R0 ;  /* 0x0000004013142824 */ /* 0x000fc800078e0200 */
[----:B------:R-:W-:-:S04]  /*4790*/  @P2 IMAD.WIDE R20, R20, R25, c[0x0][0x238] ;  /* 0x00008e0014142625 */ /* 0x000fc800078e0219 */
[----:B------:R-:W-:Y:S02]  /*47a0*/  @P1 IMAD.WIDE R24, R14, R25, c[0x0][0x188] ;  /* 0x000062000e181625 */ /* 0x000fe400078e0219 */
[----:B------:R-:W5:Y:S04]  /*47b0*/  @P2 LDG.E.128 R20, [R20.64] ;  /* 0x0000002414142981 */ /* 0x000f68000c1e1d00 */
[----:B------:R-:W5:Y:S01]  /*47c0*/  @P1 LDG.E.128 R24, [R24.64] ;  /* 0x0000002418181981 */ /* 0x000f62000c1e1d00 */
[----:B------:R-:W-:Y:S01]  /*47d0*/  IMAD.U32 R19, RZ, RZ, UR43 ;  /* 0x0000002bff137e24 */ /* 0x000fe2000f8e00ff */
[----:B------:R-:W-:Y:S01]  /*47e0*/  UIADD3 UR4, -UR45, UR42, URZ ;  /* 0x0000002a2d047290 */ /* 0x000fe2000fffe13f */
[----:B------:R-:W-:Y:S02]  /*47f0*/  IMAD.SHL.U32 R17, R17, 0x40, RZ ;  /* 0x0000004011117824 */ /* 0x000fe400078e00ff */
[----:B------:R-:W-:Y:S01]  /*4800*/  IMAD R18, R19, c[0x0][0x1d4], R0 ;  /* 0x0000750013127a24 */ /* 0x000fe200078e0200 */
[----:B------:R-:W-:-:S04]  /*4810*/  ULEA UR4, UR4, UR6, 0x1 ;  /* 0x0000000604047291 */ /* 0x000fc8000f8e083f */
[----:B------:R-:W-:Y:S02]  /*4820*/  SHF.R.S32.HI R28, RZ, 0x1f, R18 ;  /* 0x0000001fff1c7819 */ /* 0x000fe40000011412 */
[----:B------:R-:W-:-:S03]  /*4830*/  IADD3 R19, P0, R17, R18, RZ ;  /* 0x0000001211137210 */ /* 0x000fc60007f1e0ff */
[----:B------:R-:W0:Y:S01]  /*4840*/  LDS.U16 R32, [UR4+0xc0] ;  /* 0x0000c004ff207984 */ /* 0x000e220008000400 */
[----:B------:R-:W-:Y:S02]  /*4850*/  LEA.HI.X.SX32 R28, R17, R28, 0x1, P0 ;  /* 0x0000001c111c7211 */ /* 0x000fe400000f0eff */
[----:B------:R-:W-:-:S04]  /*4860*/  LEA R18, P0, R19, c[0x0][0x1a0], 0x1 ;  /* 0x0000680013127a11 */ /* 0x000fc800078008ff */
[----:B------:R-:W-:Y:S01]  /*4870*/  LEA.HI.X R19, R19, c[0x0][0x1a4], R28, 0x1, P0 ;  /* 0x0000690013137a11 */ /* 0x000fe200000f0c1c */
[----:B------:R-:W-:Y:S05]  /*4880*/  @P1 BRA `(.L_x_1580) ;  /* 0x0000023000001947 */ /* 0x000fea0003800000 */
[----:B-----5:R-:W-:-:S04]  /*4890*/  IADD3 R24, P0, R14, c[0x0][0x188], RZ ;  /* 0x000062000e187a10 */ /* 0x020fc80007f1e0ff */
[----:B------:R-:W-:-:S05]  /*48a0*/  LEA.HI.X.SX32 R25, R14, c[0x0][0x18c], 0x1, P0 ;  /* 0x000063000e197a11 */ /* 0x000fca00000f0eff */
[----:B------:R-:W2:Y:S01]  /*48b0*/  LDG.E.64 R34, [R24.64] ;  /* 0x0000002418227981 */ /* 0x000ea2000c1e1b00 */
[----:B------:R-:W-:Y:S02]  /*48c0*/  IMAD.U32 R27, RZ, RZ, UR39 ;  /* 0x00000027ff1b7e24 */ /* 0x000fe4000f8e00ff */
[----:B------:R-:W-:-:S05]  /*48d0*/  IMAD.U32 R26, RZ, RZ, UR38 ;  /* 0x00000026ff1a7e24 */ /* 0x000fca000f8e00ff */
[----:B------:R3:W4:Y:S01]  /*48e0*/  LDG.E R27, [R26.64+0x4] ;  /* 0x000004241a1b7981 */ /* 0x000722000c1e1900 */
[C-C-:B--2---:R-:W-:Y:S01]  /*48f0*/  SHF.R.U64 R31, R34.reuse, 0x10, R35.reuse ;  /* 0x00000010221f7819 */ /* 0x144fe20000001223 */
[----:B------:R-:W4:Y:S01]  /*4900*/  I2F.S8 R28, R35 ;  /* 0x00000023001c7306 */ /* 0x000f220000001400 */
[----:B------:R-:W-:Y:S02]  /*4910*/  PRMT R14, R34, 0x9910, RZ ;  /* 0x00009910220e7816 */ /* 0x000fe400000000ff */
[----:B---3--:R-:W-:Y:S02]  /*4920*/  PRMT R26, R35, 0x9910, RZ ;  /* 0x00009910231a7816 */ /* 0x008fe400000000ff */
[----:B------:R-:W-:Y:S02]  /*4930*/  PRMT R25, R31, 0x9910, RZ ;  /* 0x000099101f197816 */ /* 0x000fe400000000ff */
[--C-:B------:R-:W-:Y:S01]  /*4940*/  SHF.R.U32.HI R29, RZ, 0x10, R35.reuse ;  /* 0x00000010ff1d7819 */ /* 0x100fe20000011623 */
[----:B------:R4:W2:Y:S01]  /*4950*/  I2F.S8 R24, R31 ;  /* 0x0000001f00187306 */ /* 0x0008a20000001400 */
[----:B------:R-:W-:-:S02]  /*4960*/  SHF.R.S32.HI R30, RZ, 0x18, R35 ;  /* 0x00000018ff1e7819 */ /* 0x000fc40000011423 */
[----:B------:R-:W-:Y:S02]  /*4970*/  SHF.R.S32.HI R14, RZ, 0x8, R14 ;  /* 0x00000008ff0e7819 */ /* 0x000fe4000001140e */
[----:B------:R-:W-:Y:S02]  /*4980*/  SHF.R.S32.HI R26, RZ, 0x8, R26 ;  /* 0x00000008ff1a7819 */ /* 0x000fe4000001141a */
[----:B------:R-:W-:Y:S01]  /*4990*/  SHF.R.S32.HI R25, RZ, 0x8, R25 ;  /* 0x00000008ff197819 */ /* 0x000fe20000011419 */
[----:B------:R-:W3:Y:S01]  /*49a0*/  I2F.S8 R29, R29 ;  /* 0x0000001d001d7306 */ /* 0x000ee20000001400 */
[----:B----4-:R-:W-:-:S07]  /*49b0*/  FMUL.FTZ R31, R28, R27 ;  /* 0x0000001b1c1f7220 */ /* 0x010fce0000410000 */
[----:B------:R-:W4:Y:S01]  /*49c0*/  I2F.S16 R30, R30 ;  /* 0x0000001e001e7306 */ /* 0x000f220000101400 */
[----:B--2---:R-:W-:-:S07]  /*49d0*/  FMUL.FTZ R28, R24, R27 ;  /* 0x0000001b181c7220 */ /* 0x004fce0000410000 */
[----:B------:R-:W2:Y:S01]  /*49e0*/  I2F.S8 R17, R34 ;  /* 0x0000002200117306 */ /* 0x000ea20000001400 */
[----:B---3--:R-:W-:-:S07]  /*49f0*/  FMUL.FTZ R24, R29, R27 ;  /* 0x0000001b1d187220 */ /* 0x008fce0000410000 */
[----:B------:R-:W3:Y:S01]  /*4a00*/  I2F.S16 R14, R14 ;  /* 0x0000000e000e7306 */ /* 0x000ee20000101400 */
[----:B----4-:R-:W-:-:S07]  /*4a10*/  FMUL.FTZ R33, R30, R27 ;  /* 0x0000001b1e217220 */ /* 0x010fce0000410000 */
[----:B------:R-:W4:Y:S01]  /*4a20*/  I2F.S16 R26, R26 ;  /* 0x0000001a001a7306 */ /* 0x000f220000101400 */
[----:B--2---:R-:W-:-:S07]  /*4a30*/  FMUL.FTZ R17, R17, R27 ;  /* 0x0000001b11117220 */ /* 0x004fce0000410000 */
[----:B------:R-:W2:Y:S01]  /*4a40*/  I2F.S16 R25, R25 ;  /* 0x0000001900197306 */ /* 0x000ea20000101400 */
[-C--:B---3--:R-:W-:Y:S02]  /*4a50*/  FMUL.FTZ R14, R14, R27.reuse ;  /* 0x0000001b0e0e7220 */ /* 0x088fe40000410000 */
[----:B----4-:R-:W-:-:S05]  /*4a60*/  FMUL.FTZ R30, R26, R27 ;  /* 0x0000001b1a1e7220 */ /* 0x010fca0000410000 */
[----:B------:R-:W-:Y:S01]  /*4a70*/  F2FP.PACK_AB R26, R30, R31 ;  /* 0x0000001f1e1a723e */ /* 0x000fe200000000ff */
[----:B--2---:R-:W-:Y:S01]  /*4a80*/  FMUL.FTZ R29, R25, R27 ;  /* 0x0000001b191d7220 */ /* 0x004fe20000410000 */
[----:B------:R-:W-:Y:S02]  /*4a90*/  F2FP.PACK_AB R27, R33, R24 ;  /* 0x00000018211b723e */ /* 0x000fe400000000ff */
[----:B------:R-:W-:Y:S02]  /*4aa0*/  F2FP.PACK_AB R24, R14, R17 ;  /* 0x000000110e18723e */ /* 0x000fe400000000ff */
[----:B------:R-:W-:-:S04]  /*4ab0*/  F2FP.PACK_AB R25, R29, R28 ;  /* 0x0000001c1d19723e */ /* 0x000fc800000000ff */
.L_x_1580:
[----:B-----5:R-:W-:Y:S01]  /*4ac0*/  HFMA2.MMA R4, R24, 1, 1, R4 ;  /* 0x3c003c0018047835 */ /* 0x020fe20000000004 */
[----:B------:R-:W-:Y:S01]  /*4ad0*/  HADD2 R5, R25, R5 ;  /* 0x0000000519057230 */ /* 0x000fe20000000000 */
[----:B------:R-:W-:Y:S01]  /*4ae0*/  HFMA2.MMA R6, R26, 1, 1, R6 ;  /* 0x3c003c001a067835 */ /* 0x000fe20000000006 */
[----:B------:R-:W-:Y:S02]  /*4af0*/  HADD2 R7, R27, R7 ;  /* 0x000000071b077230 */ /* 0x000fe40000000000 */
[----:B0-----:R-:W-:-:S02]  /*4b00*/  HADD2.F32 R32, -RZ, R32.H0_H0 ;  /* 0x20000020ff207230 */ /* 0x001fc40000004100 */
[----:B------:R-:W-:Y:S02]  /*4b10*/  @P2 HFMA2.MMA R5, R5, R21, -RZ ;  /* 0x0000001505052235 */ /* 0x000fe400001000ff */
[----:B------:R-:W-:Y:S01]  /*4b20*/  @P2 HFMA2.MMA R7, R7, R23, -RZ ;  /* 0x0000001707072235 */ /* 0x000fe200001000ff */
[----:B------:R-:W-:Y:S02]  /*4b30*/  @P2 HMUL2 R4, R4, R20 ;  /* 0x0000001404042232 */ /* 0x000fe40000000000 */
[----:B------:R-:W-:-:S03]  /*4b40*/  @P2 HMUL2 R6, R6, R22 ;  /* 0x0000001606062232 */ /* 0x000fc60000000000 */
[--C-:B------:R-:W-:Y:S02]  /*4b50*/  HADD2.F32 R17, -RZ, R4.reuse.H0_H0 ;  /* 0x20000004ff117230 */ /* 0x100fe40000004100 */
[----:B------:R0:W-:Y:S01]  /*4b60*/  STG.E.128 [R18.64], R4 ;  /* 0x0000000412007986 */ /* 0x0001e2000c101d24 */
[----:B------:R-:W-:Y:S02]  /*4b70*/  HADD2.F32 R14, -RZ, R4.H1_H1 ;  /* 0x30000004ff0e7230 */ /* 0x000fe40000004100 */
        /* <DEDUP_REMOVED lines=14> */
.L_x_1579:
[----:B0-----:R-:W-:Y:S05]  /*4c60*/  BSYNC B0 ;  /* 0x0000000000007941 */ /* 0x001fea0003800000 */
.L_x_1578:
[C---:B-----5:R-:W-:Y:S01]  /*4c70*/  LOP3.LUT R4, R16.reuse, 0xffffff80, RZ, 0xc0, !PT ;  /* 0xffffff8010047812 */ /* 0x060fe200078ec0ff */
[----:B------:R-:W-:Y:S01]  /*4c80*/  IMAD R3, R3, 0x40, R0 ;  /* 0x0000004003037824 */ /* 0x000fe200078e0200 */
[----:B------:R-:W-:Y:S01]  /*4c90*/  LOP3.LUT R5, R16, 0xffffffc0, RZ, 0xc0, !PT ;  /* 0xffffffc010057812 */ /* 0x000fe200078ec0ff */
        /* <DEDUP_REMOVED lines=13> */
[----:B------:R-:W-:Y:S02]  /*4d70*/  IADD3 R22, R16, 0x7, RZ ;  /* 0x0000000710167810 */ /* 0x000fe40007ffe0ff */
        /* <DEDUP_REMOVED lines=8> */
.L_x_1582:
[----:B------:R-:W-:Y:S05]  /*4e00*/  BSYNC B0 ;  /* 0x0000000000007941 */ /* 0x000fea0003800000 */
.L_x_1581:
[----:B------:R-:W-:Y:S01]  /*4e10*/  BAR.SYNC.DEFER_BLOCKING 0x0 ;  /* 0x0000000000007b1d */ /* 0x000fe20000010000 */
[----:B------:R-:W-:-:S05]  /*4e20*/  ISETP.NE.AND P5, PT, R14, 0x10, PT ;  /* 0x000000100e00780c */ /* 0x000fca0003fa5270 */
[----:B------:R-:W-:Y:S01]  /*4e30*/  BSSY B0, `(.L_x_1583) ;  /* 0x0000013000007945 */ /* 0x000fe20003800000 */
[----:B------:R-:W-:Y:S05]  /*4e40*/  @P6 BRA `(.L_x_1584) ;  /* 0x0000011000006947 */ /* 0x000fea0003800000 */
[----:B0-----:R-:W0:Y:S02]  /*4e50*/  LDS.128 R4, [R3] ;  /* 0x0000000003047984 */ /* 0x001e240000000c00 */
[--C-:B0-----:R-:W-:Y:S02]  /*4e60*/  HADD2.F32 R19, -RZ, R5.reuse.H0_H0 ;  /* 0x20000005ff137230 */ /* 0x101fe40000004100 */
[----:B------:R-:W-:Y:S02]  /*4e70*/  HADD2.F32 R14, -RZ, R5.H1_H1 ;  /* 0x30000005ff0e7230 */ /* 0x000fe40000004100 */
        /* <DEDUP_REMOVED lines=14> */
.L_x_1584:
[----:B------:R-:W-:Y:S05]  /*4f60*/  BSYNC B0 ;  /* 0x0000000000007941 */ /* 0x000fea0003800000 */
.L_x_1583:
        /* <DEDUP_REMOVED lines=9> */
.L_x_1586:
[----:B------:R-:W-:Y:S05]  /*5000*/  BSYNC B0 ;  /* 0x0000000000007941 */ /* 0x000fea0003800000 */
.L_x_1585:
[----:B------:R-:W-:Y:S01]  /*5010*/  BAR.SYNC.DEFER_BLOCKING 0x0 ;  /* 0x0000000000007b1d */ /* 0x000fe20000010000 */
[----:B------:R-:W-:-:S05]  /*5020*/  ISETP.GT.U32.AND P0, PT, R22, 0xe, PT ;  /* 0x0000000e1600780c */ /* 0x000fca0003f04070 */
        /* <DEDUP_REMOVED lines=19> */
.L_x_1588:
[----:B------:R-:W-:Y:S05]  /*5160*/  BSYNC B0 ;  /* 0x0000000000007941 */ /* 0x000fea0003800000 */
.L_x_1587:
        /* <DEDUP_REMOVED lines=8> */
.L_x_1590:
[----:B------:R-:W-:Y:S05]  /*51f0*/  BSYNC B0 ;  /* 0x0000000000007941 */ /* 0x000fea0003800000 */
.L_x_1589:
[----:B------:R-:W-:Y:S06]  /*5200*/  BAR.SYNC.DEFER_BLOCKING 0x0 ;  /* 0x0000000000007b1d */ /* 0x000fec0000010000 */
[----:B------:R-:W-:Y:S01]  /*5210*/  BSSY B0, `(.L_x_1591) ;  /* 0x0000013000007945 */ /* 0x000fe20003800000 */
[----:B------:R-:W-:Y:S05]  /*5220*/  @P2 BRA `(.L_x_1592) ;  /* 0x0000011000002947 */ /* 0x000fea0003800000 */
[----:B0-----:R-:W0:Y:S02]  /*5230*/  LDS.128 R4, [R3] ;  /* 0x0000000003047984 */ /* 0x001e240000000c00 */
[--C-:B0-----:R-:W-:Y:S02]  /*5240*/  HADD2.F32 R19, -RZ, R5.reuse.H0_H0 ;  /* 0x20000005ff137230 */ /* 0x101fe40000004100 */
[----:B------:R-:W-:-:S02]  /*5250*/  HADD2.F32 R14, -RZ, R5.H1_H1 ;  /* 0x30000005ff0e7230 */ /* 0x000fc40000004100 */
        /* <DEDUP_REMOVED lines=14> */
.L_x_1592:
[----:B------:R-:W-:Y:S05]  /*5340*/  BSYNC B0 ;  /* 0x0000000000007941 */ /* 0x000fea0003800000 */
.L_x_1591:
        /* <DEDUP_REMOVED lines=8> */
.L_x_1594:
[----:B------:R-:W-:Y:S05]  /*53d0*/  BSYNC B0 ;  /* 0x0000000000007941 */ /* 0x000fea0003800000 */
.L_x_1593:
[----:B------:R-:W-:Y:S01]  /*53e0*/  BAR.SYNC.DEFER_BLOCKING 0x0 ;  /* 0x0000000000007b1d */ /* 0x000fe20000010000 */
[----:B------:R-:W-:-:S05]  /*53f0*/  ISETP.GT.AND P1, PT, R16, 0xf, PT ;  /* 0x0000000f1000780c */ /* 0x000fca0003f24270 */
[----:B------:R-:W-:Y:S08]  /*5400*/  BSSY B0, `(.L_x_1595) ;  /* 0x0000013000007945 */ /* 0x000ff00003800000 */
[----:B------:R-:W-:Y:S05]  /*5410*/  @P1 BRA `(.L_x_1596) ;  /* 0x0000011000001947 */ /* 0x000fea0003800000 */
[----:B0-----:R-:W0:Y:S02]  /*5420*/  LDS.128 R4, [R3] ;  /* 0x0000000003047984 */ /* 0x001e240000000c00 */
[----:B0-----:R-:W-:-:S02]  /*5430*/  HADD2.F32 R19, -RZ, R5.H0_H0 ;  /* 0x20000005ff137230 */ /* 0x001fc40000004100 */
        /* <DEDUP_REMOVED lines=15> */
.L_x_1596:
[----:B------:R-:W-:Y:S05]  /*5530*/  BSYNC B0 ;  /* 0x0000000000007941 */ /* 0x000fea0003800000 */
.L_x_1595:
        /* <DEDUP_REMOVED lines=8> */
.L_x_1598:
[----:B------:R-:W-:Y:S05]  /*55c0*/  BSYNC B0 ;  /* 0x0000000000007941 */ /* 0x000fea0003800000 */
.L_x_1597:
        /* <DEDUP_REMOVED lines=20> */
.L_x_1600:
[----:B------:R-:W-:Y:S05]  /*5710*/  BSYNC B0 ;  /* 0x0000000000007941 */ /* 0x000fea0003800000 */
.L_x_1599:
[----:B------:R-:W-:Y:S06]  /*5720*/  BAR.SYNC.DEFER_BLOCKING 0x0 ;  /* 0x0000000000007b1d */ /* 0x000fec0000010000 */
[----:B------:R-:W-:Y:S05]  /*5730*/  @P0 EXIT ;  /* 0x000000000000094d */ /* 0x000fea0003800000 */
[----:B0-----:R-:W-:-:S05]  /*5740*/  IMAD.MOV.U32 R5, RZ, RZ, 0x2 ;  /* 0x00000002ff057424 */ /* 0x001fca00078e00ff */
[----:B------:R-:W-:-:S13]  /*5750*/  ISETP.NE.AND P0, PT, R5, c[0x0][0x258], PT ;  /* 0x0000960005007a0c */ /* 0x000fda0003f05270 */
[----:B------:R-:W-:Y:S05]  /*5760*/  @!P0 BRA `(.L_x_1601) ;  /* 0x000000b000008947 */ /* 0x000fea0003800000 */
[----:B------:R-:W-:Y:S02]  /*5770*/  IADD3 R4, R0, UR43, RZ ;  /* 0x0000002b00047c10 */ /* 0x000fe4000fffe0ff */
        /* <DEDUP_REMOVED lines=10> */
.L_x_1601:
[----:B------:R-:W-:Y:S02]  /*5820*/  IMAD.MOV.U32 R4, RZ, RZ, c[0x0][0x250] ;  /* 0x00009400ff047624 */ /* 0x000fe400078e00ff */
[----:B------:R-:W-:-:S05]  /*5830*/  IMAD.MOV.U32 R5, RZ, RZ, c[0x0][0x254] ;  /* 0x00009500ff057624 */ /* 0x000fca00078e00ff */
[----:B------:R-:W2:Y:S02]  /*5840*/  LDG.E R4, [R4.64] ;  /* 0x0000002404047981 */ /* 0x000ea4000c1e1900 */
[C---:B--2---:R-:W-:Y:S02]  /*5850*/  FMUL.FTZ R15, R4.reuse, R15 ;  /* 0x0000000f040f7220 */ /* 0x044fe40000410000 */
[C---:B------:R-:W-:Y:S02]  /*5860*/  FMUL.FTZ R2, R4.reuse, R2 ;  /* 0x0000000204027220 */ /* 0x040fe40000410000 */
[C---:B------:R-:W-:Y:S02]  /*5870*/  FMUL.FTZ R9, R4.reuse, R9 ;  /* 0x0000000904097220 */ /* 0x040fe40000410000 */
[----:B------:R-:W0:Y:S01]  /*5880*/  F2I.S8.NTZ R15, R15 ;  /* 0x0000000f000f7305 */ /* 0x000e220000202100 */
[C---:B------:R-:W-:Y:S02]  /*5890*/  FMUL.FTZ R8, R4.reuse, R8 ;  /* 0x0000000804087220 */ /* 0x040fe40000410000 */
[----:B------:R-:W-:-:S02]  /*58a0*/  FMUL.FTZ R11, R4, R11 ;  /* 0x0000000b040b7220 */ /* 0x000fc40000410000 */
[C---:B------:R-:W-:Y:S02]  /*58b0*/  FMUL.FTZ R12, R4.reuse, R12 ;  /* 0x0000000c040c7220 */ /* 0x040fe40000410000 */
[C---:B------:R-:W-:Y:S01]  /*58c0*/  FMUL.FTZ R10, R4.reuse, R10 ;  /* 0x0000000a040a7220 */ /* 0x040fe20000410000 */
[----:B------:R-:W2:Y:S01]  /*58d0*/  F2I.S8.NTZ R2, R2 ;  /* 0x0000000200027305 */ /* 0x000ea20000202100 */
[----:B------:R-:W-:-:S07]  /*58e0*/  FMUL.FTZ R4, R4, R13 ;  /* 0x0000000d04047220 */ /* 0x000fce0000410000 */
[----:B------:R-:W3:Y:S01]  /*58f0*/  F2I.S8.NTZ R9, R9 ;  /* 0x0000000900097305 */ /* 0x000ee20000202100 */
[----:B0-----:R-:W-:-:S07]  /*5900*/  PRMT R3, R15, 0x8880, RZ ;  /* 0x000088800f037816 */ /* 0x001fce00000000ff */
[----:B------:R-:W0:Y:S01]  /*5910*/  F2I.S8.NTZ R8, R8 ;  /* 0x0000000800087305 */ /* 0x000e220000202100 */
[----:B--2---:R-:W-:Y:S02]  /*5920*/  PRMT R5, R2, 0x8880, RZ ;  /* 0x0000888002057816 */ /* 0x004fe400000000ff */
[----:B------:R-:W-:Y:S02]  /*5930*/  PRMT R2, R3, 0x7710, RZ ;  /* 0x0000771003027816 */ /* 0x000fe400000000ff */
[----:B------:R-:W-:Y:S02]  /*5940*/  PRMT R3, R5, 0x7710, RZ ;  /* 0x0000771005037816 */ /* 0x000fe400000000ff */
[----:B------:R-:W-:Y:S01]  /*5950*/  LOP3.LUT R15, R2, 0xff, RZ, 0xc0, !PT ;  /* 0x000000ff020f7812 */ /* 0x000fe200078ec0ff */
[----:B------:R-:W2:Y:S01]  /*5960*/  F2I.S8.NTZ R11, R11 ;  /* 0x0000000b000b7305 */ /* 0x000ea20000202100 */
[----:B---3--:R-:W-:Y:S02]  /*5970*/  PRMT R6, R9, 0x8880, RZ ;  /* 0x0000888009067816 */ /* 0x008fe400000000ff */
[----:B------:R-:W-:-:S02]  /*5980*/  LOP3.LUT R9, R3, 0xff, RZ, 0xc0, !PT ;  /* 0x000000ff03097812 */ /* 0x000fc400078ec0ff */
[----:B------:R-:W-:Y:S02]  /*5990*/  PRMT R5, R6, 0x7710, RZ ;  /* 0x0000771006057816 */ /* 0x000fe400000000ff */
[----:B------:R-:W-:Y:S01]  /*59a0*/  SHF.L.U64.HI R3, R15, 0x8, RZ ;  /* 0x000000080f037819 */ /* 0x000fe200000102ff */
[----:B------:R-:W3:Y:S01]  /*59b0*/  F2I.S8.NTZ R12, R12 ;  /* 0x0000000c000c7305 */ /* 0x000ee20000202100 */
[----:B------:R-:W-:Y:S02]  /*59c0*/  LOP3.LUT R7, R5, 0xff, RZ, 0xc0, !PT ;  /* 0x000000ff05077812 */ /* 0x000fe400078ec0ff */
[----:B0-----:R-:W-:Y:S02]  /*59d0*/  PRMT R2, R8, 0x8880, RZ ;  /* 0x0000888008027816 */ /* 0x001fe400000000ff */
[----:B------:R-:W-:Y:S02]  /*59e0*/  SHF.L.U64.HI R6, R9, 0x10, RZ ;  /* 0x0000001009067819 */ /* 0x000fe400000102ff */
[----:B------:R-:W-:Y:S01]  /*59f0*/  SHF.L.U64.HI R5, R7, 0x18, RZ ;  /* 0x0000001807057819 */ /* 0x000fe200000102ff */
[----:B------:R-:W0:Y:S01]  /*5a00*/  F2I.S8.NTZ R10, R10 ;  /* 0x0000000a000a7305 */ /* 0x000e220000202100 */
[----:B------:R-:W-:-:S02]  /*5a10*/  PRMT R2, R2, 0x7710, RZ ;  /* 0x0000771002027816 */ /* 0x000fc400000000ff */
[----:B------:R-:W-:Y:S02]  /*5a20*/  LOP3.LUT R5, R5, R6, R3, 0xfe, !PT ;  /* 0x0000000605057212 */ /* 0x000fe400078efe03 */
[----:B--2---:R-:W-:Y:S02]  /*5a30*/  PRMT R3, R11, 0x8880, RZ ;  /* 0x000088800b037816 */ /* 0x004fe400000000ff */
[----:B------:R-:W-:Y:S01]  /*5a40*/  LOP3.LUT R2, R2, 0xff, RZ, 0xc0, !PT ;  /* 0x000000ff02027812 */ /* 0x000fe200078ec0ff */
[----:B------:R-:W2:Y:S01]  /*5a50*/  F2I.S8.NTZ R4, R4 ;  /* 0x0000000400047305 */ /* 0x000ea20000202100 */
[----:B---3--:R-:W-:Y:S02]  /*5a60*/  PRMT R12, R12, 0x8880, RZ ;  /* 0x000088800c0c7816 */ /* 0x008fe400000000ff */
[----:B------:R-:W-:Y:S02]  /*5a70*/  PRMT R3, R3, 0x7710, RZ ;  /* 0x0000771003037816 */ /* 0x000fe400000000ff */
[----:B------:R-:W-:-:S02]  /*5a80*/  LOP3.LUT R6, R2, 0xffffff00, R5, 0xf8, !PT ;  /* 0xffffff0002067812 */ /* 0x000fc400078ef805 */
[----:B------:R-:W-:Y:S02]  /*5a90*/  PRMT R2, R12, 0x7710, RZ ;  /* 0x000077100c027816 */ /* 0x000fe400000000ff */
[----:B0-----:R-:W-:Y:S02]  /*5aa0*/  PRMT R10, R10, 0x8880, RZ ;  /* 0x000088800a0a7816 */ /* 0x001fe400000000ff */
[----:B------:R-:W-:Y:S02]  /*5ab0*/  PRMT R5, R3, 0x7604, RZ ;  /* 0x0000760403057816 */ /* 0x000fe400000000ff */
[----:B------:R-:W-:Y:S02]  /*5ac0*/  PRMT R3, R10, 0x7710, RZ ;  /* 0x000077100a037816 */ /* 0x000fe400000000ff */
[----:B------:R-:W-:Y:S02]  /*5ad0*/  PRMT R11, R2, 0x6540, R15 ;  /* 0x00006540020b7816 */ /* 0x000fe4000000000f */
[----:B------:R-:W-:Y:S01]  /*5ae0*/  LOP3.LUT R2, R5, 0xffff00ff, R6, 0xf8, !PT ;  /* 0xffff00ff05027812 */ /* 0x000fe200078ef806 */
[----:B------:R-:W-:Y:S01]  /*5af0*/  IMAD.U32 R6, R9, 0x10000, RZ ;  /* 0x0001000009067824 */ /* 0x000fe200078e00ff */
[----:B------:R-:W-:-:S02]  /*5b00*/  IADD3 R5, R0, UR43, RZ ;  /* 0x0000002b00057c10 */ /* 0x000fc4000fffe0ff */
[----:B------:R-:W-:Y:S02]  /*5b10*/  PRMT R3, R3, 0x7054, RZ ;  /* 0x0000705403037816 */ /* 0x000fe400000000ff */
[----:B--2---:R-:W-:Y:S02]  /*5b20*/  PRMT R0, R4, 0x8880, RZ ;  /* 0x0000888004007816 */ /* 0x004fe400000000ff */
[----:B------:R-:W-:Y:S02]  /*5b30*/  LOP3.LUT R6, R6, 0xff00ffff, R11, 0xf8, !PT ;  /* 0xff00ffff06067812 */ /* 0x000fe400078ef80b */
[----:B------:R-:W-:Y:S02]  /*5b40*/  LOP3.LUT R3, R3, 0xff00ffff, R2, 0xf8, !PT ;  /* 0xff00ffff03037812 */ /* 0x000fe400078ef802 */
[----:B------:R-:W-:Y:S02]  /*5b50*/  IADD3 R4, P0, R5, c[0x0][0x160], RZ ;  /* 0x0000580005047a10 */ /* 0x000fe40007f1e0ff */
[----:B------:R-:W-:-:S02]  /*5b60*/  PRMT R0, R0, 0x7710, RZ ;  /* 0x0000771000007816 */ /* 0x000fc400000000ff */
[----:B------:R-:W-:Y:S02]  /*5b70*/  PRMT R2, R6, 0x4210, R7 ;  /* 0x0000421006027816 */ /* 0x000fe40000000007 */
[----:B------:R-:W-:Y:S02]  /*5b80*/  LEA.HI.X.SX32 R5, R5, c[0x0][0x164], 0x1, P0 ;  /* 0x0000590005057a11 */ /* 0x000fe400000f0eff */
[----:B------:R-:W-:-:S05]  /*5b90*/  PRMT R3, R3, 0x4210, R0 ;  /* 0x0000421003037816 */ /* 0x000fca0000000000 */
[----:B------:R-:W-:Y:S01]  /*5ba0*/  STG.E.64 [R4.64], R2 ;  /* 0x0000000204007986 */ /* 0x000fe2000c101b24 */
[----:B------:R-:W-:Y:S05]  /*5bb0*/  EXIT ;  /* 0x000000000000794d */ /* 0x000fea0003800000 */
.L_x_1543:
[----:B------:R-:W-:Y:S01]  /*5bc0*/  IMAD.MOV.U32 R5, RZ, RZ, 0x10 ;  /* 0x00000010ff057424 */ /* 0x000fe200078e00ff */
[----:B0-----:R-:W-:Y:S01]  /*5bd0*/  MOV R2, 0x5c10 ;  /* 0x00005c1000027802 */ /* 0x001fe20000000f00 */
[----:B------:R-:W-:Y:S02]  /*5be0*/  IMAD.MOV.U32 R0, RZ, RZ, 0x1f ;  /* 0x0000001fff007424 */ /* 0x000fe400078e00ff */
[----:B------:R-:W-:Y:S02]  /*5bf0*/  IMAD.MOV.U32 R7, RZ, RZ, -0x1 ;  /* 0xffffffffff077424 */ /* 0x000fe400078e00ff */
[----:B-1----:R-:W-:Y:S05]  /*5c00*/  CALL.REL.NOINC `($__internal_12_$__cuda_sm70_shflsync_bfly_p) ;  /* 0x000001b000007944 */ /* 0x002fea0003c00000 */
[----:B01----:R-:W-:Y:S05]  /*5c10*/  BRA `(.L_x_1602) ;  /* 0xffffbc2000007947 */ /* 0x003fea000383ffff */
.L_x_1544:
[----:B--2---:R-:W-:Y:S01]  /*5c20*/  IMAD.MOV.U32 R4, RZ, RZ, R9 ;  /* 0x000000ffff047224 */ /* 0x004fe200078e0009 */
[----:B0-----:R-:W-:Y:S01]  /*5c30*/  MOV R2, 0x5c80 ;  /* 0x00005c8000027802 */ /* 0x001fe20000000f00 */
[----:B------:R-:W-:Y:S02]  /*5c40*/  IMAD.MOV.U32 R5, RZ, RZ, 0x8 ;  /* 0x00000008ff057424 */ /* 0x000fe400078e00ff */
[----:B------:R-:W-:Y:S02]  /*5c50*/  IMAD.MOV.U32 R0, RZ, RZ, 0x1f ;  /* 0x0000001fff007424 */ /* 0x000fe400078e00ff */
[----:B------:R-:W-:-:S02]  /*5c60*/  IMAD.MOV.U32 R7, RZ, RZ, -0x1 ;  /* 0xffffffffff077424 */ /* 0x000fc400078e00ff */
[----:B-1----:R-:W-:Y:S05]  /*5c70*/  CALL.REL.NOINC `($__internal_12_$__cuda_sm70_shflsync_bfly_p) ;  /* 0x0000014000007944 */ /* 0x002fea0003c00000 */
[----:B01----:R-:W-:Y:S01]  /*5c80*/  FADD.FTZ R4, R9, R0 ;  /* 0x0000000009047221 */ /* 0x003fe20000010000 */
[----:B------:R-:W-:Y:S01]  /*5c90*/  MOV R2, 0x5ce0 ;  /* 0x00005ce000027802 */ /* 0x000fe20000000f00 */
[----:B------:R-:W-:-:S02]  /*5ca0*/  IMAD.MOV.U32 R5, RZ, RZ, 0x4 ;  /* 0x00000004ff057424 */ /* 0x000fc400078e00ff */
[----:B------:R-:W-:Y:S02]  /*5cb0*/  IMAD.MOV.U32 R0, RZ, RZ, 0x1f ;  /* 0x0000001fff007424 */ /* 0x000fe400078e00ff */
[----:B------:R-:W-:Y:S02]  /*5cc0*/  IMAD.MOV.U32 R7, RZ, RZ, -0x1 ;  /* 0xffffffffff077424 */ /* 0x000fe400078e00ff */
[----:B------:R-:W-:Y:S05]  /*5cd0*/  CALL.REL.NOINC `($__internal_12_$__cuda_sm70_shflsync_bfly_p) ;  /* 0x000000e000007944 */ /* 0x000fea0003c00000 */
[----:B01----:R-:W-:Y:S01]  /*5ce0*/  FADD.FTZ R4, R4, R0 ;  /* 0x0000000004047221 */ /* 0x003fe20000010000 */
[----:B------:R-:W-:Y:S01]  /*5cf0*/  MOV R2, 0x5d40 ;  /* 0x00005d4000027802 */ /* 0x000fe20000000f00 */
[----:B------:R-:W-:Y:S02]  /*5d00*/  IMAD.MOV.U32 R5, RZ, RZ, 0x2 ;  /* 0x00000002ff057424 */ /* 0x000fe400078e00ff */
[----:B------:R-:W-:Y:S02]  /*5d10*/  IMAD.MOV.U32 R0, RZ, RZ, 0x1f ;  /* 0x0000001fff007424 */ /* 0x000fe400078e00ff */
[----:B------:R-:W-:Y:S02]  /*5d20*/  IMAD.MOV.U32 R7, RZ, RZ, -0x1 ;  /* 0xffffffffff077424 */ /* 0x000fe400078e00ff */
[----:B------:R-:W-:Y:S05]  /*5d30*/  CALL.REL.NOINC `($__internal_12_$__cuda_sm70_shflsync_bfly_p) ;  /* 0x0000008000007944 */ /* 0x000fea0003c00000 */
[----:B01----:R-:W-:Y:S01]  /*5d40*/  FADD.FTZ R4, R4, R0 ;  /* 0x0000000004047221 */ /* 0x003fe20000010000 */
[----:B------:R-:W-:Y:S01]  /*5d50*/  MOV R2, 0x5da0 ;  /* 0x00005da000027802 */ /* 0x000fe20000000f00 */
[----:B------:R-:W-:-:S02]  /*5d60*/  IMAD.MOV.U32 R5, RZ, RZ, 0x1 ;  /* 0x00000001ff057424 */ /* 0x000fc400078e00ff */
[----:B------:R-:W-:Y:S02]  /*5d70*/  IMAD.MOV.U32 R0, RZ, RZ, 0x1f ;  /* 0x0000001fff007424 */ /* 0x000fe400078e00ff */
[----:B------:R-:W-:Y:S02]  /*5d80*/  IMAD.MOV.U32 R7, RZ, RZ, -0x1 ;  /* 0xffffffffff077424 */ /* 0x000fe400078e00ff */
[----:B------:R-:W-:Y:S05]  /*5d90*/  CALL.REL.NOINC `($__internal_12_$__cuda_sm70_shflsync_bfly_p) ;  /* 0x0000002000007944 */ /* 0x000fea0003c00000 */
[----:B01----:R-:W-:Y:S01]  /*5da0*/  IMAD.MOV.U32 R5, RZ, RZ, R0 ;  /* 0x000000ffff057224 */ /* 0x003fe200078e0000 */
[----:B------:R-:W-:Y:S05]  /*5db0*/  BRA `(.L_x_1603) ;  /* 0xffffbb1000007947 */ /* 0x000fea000383ffff */
        .weak           $__internal_12_$__cuda_sm70_shflsync_bfly_p
        .type           $__internal_12_$__cuda_sm70_shflsync_bfly_p,@function
        .size           $__internal_12_$__cuda_sm70_shflsync_bfly_p,(.L_x_2435 - $__internal_12_$__cuda_sm70_shflsync_bfly_p)
$__internal_12_$__cuda_sm70_shflsync_bfly_p:
[----:B------:R-:W-:Y:S01]  /*5dc0*/  IMAD.MOV.U32 R3, RZ, RZ, 0x0 ;  /* 0x00000000ff037424 */ /* 0x000fe200078e00ff */
[----:B------:R-:W-:Y:S04]  /*5dd0*/  WARPSYNC R7 ;  /* 0x0000000700007348 */ /* 0x000fe80003800000 */
[----:B------:R0:W1:Y:S01]  /*5de0*/  SHFL.BFLY PT, R0, R4, R5, R0 ;  /* 0x0c00000504007389 */ /* 0x00006200000e0000 */
[----:B------:R-:W-:Y:S05]  /*5df0*/  RET.REL.NODEC R2 `(_ZN4mmha33masked_multihead_attention_kernelItLi64ELi64ELi1ELi8ELi256ELb0ELb1EEEv26Multihead_attention_paramsIT_XT5_EE) ;  /* 0xffffa20002007950 */ /* 0x000fea0003c3ffff */
.L_x_1604:
        /* <DEDUP_REMOVED lines=16> */
.L_x_2435:


//--------------------- .text._ZN4mmha33masked_multihead_attention_kernelItLi64ELi64ELi2ELi8ELi128ELb0ELb1EEEv26Multihead_attention_paramsIT_XT5_EE --------------------------
	.section	.text._ZN4mmha33masked_multihead_attention_kernelItLi64ELi64ELi2ELi8ELi128ELb0ELb1EEEv26Multihead_attention_paramsIT_XT5_EE,"ax",@progbits
	.sectioninfo	@"SHI_REGISTERS=57"
	.align	128
        .global         _ZN4mmha33masked_multihead_attention_kernelItLi64ELi64ELi2ELi8ELi128ELb0ELb1EEEv26Multihead_attention_paramsIT_XT5_EE
        .type           _ZN4mmha33masked_multihead_attention_kernelItLi64ELi64ELi2ELi8ELi128ELb0ELb1EEEv26Multihead_attention_paramsIT_XT5_EE,@function
        .size           _ZN4mmha33masked_multihead_attention_kernelItLi64ELi64ELi2ELi8ELi128ELb0ELb1EEEv26Multihead_attention_paramsIT_XT5_EE,(.L_x_2436 - _ZN4mmha33masked_multihead_attention_kernelItLi64ELi64ELi2ELi8ELi128ELb0ELb1EEEv26Multihead_attention_paramsIT_XT5_EE)
        .other          _ZN4mmha33masked_multihead_attention_kernelItLi64ELi64ELi2ELi8ELi128ELb0ELb1EEEv26Multihead_attention_paramsIT_XT5_EE,@"STO_CUDA_ENTRY STV_DEFAULT"
_ZN4mmha33masked_multihead_attention_kernelItLi64ELi64ELi2ELi8ELi128ELb0ELb1EEEv26Multihead_attention_paramsIT_XT5_EE:
.text._ZN4mmha33masked_multihead_attention_kernelItLi64ELi64ELi2ELi8ELi128ELb0ELb1EEEv26Multihead_attention_paramsIT_XT5_EE:
        /* <DEDUP_REMOVED lines=14> */
.L_x_1605:
        /* <DEDUP_REMOVED lines=53> */
[----:B------:R1:W4:Y:S01]  /*0430*/  F2I.FTZ.U32.TRUNC.NTZ R5, R4 ;  /* 0x0000000400057305 */ /* 0x000322000021f000 */
[----:B------:R-:W-:Y:S01]  /*0440*/  ULDC UR4, c[0x0][0x210] ;  /* 0x0000840000047ab9 */ /* 0x000fe20000000800 */
[----:B-1----:R-:W-:Y:S02]  /*0450*/  IMAD.MOV.U32 R4, RZ, RZ, RZ ;  /* 0x000000ffff047224 */ /* 0x002fe400078e00ff */
[----:B----4-:R-:W-:-:S04]  /*0460*/  IMAD.MOV R8, RZ, RZ, -R5 ;  /* 0x000000ffff087224 */ /* 0x010fc800078e0a05 */
[----:B0-----:R-:W-:-:S04]  /*0470*/  IMAD R3, R8, R7, RZ ;  /* 0x0000000708037224 */ /* 0x001fc800078e02ff */
        /* <DEDUP_REMOVED lines=59> */
.L_x_1607:
[----:B0-----:R-:W-:-:S06]  /*0830*/  HFMA2.MMA R18, -RZ, RZ, 0, 0 ;  /* 0x00000000ff127435 */ /* 0x001fcc00000001ff */
.L_x_1608:
[----:B0-----:R-:W-:Y:S05]  /*0840*/  BSYNC B0 ;  /* 0x0000000000007941 */ /* 0x001fea0003800000 */
.L_x_1606:
        /* <DEDUP_REMOVED lines=14> */
.L_x_1610:
        /* <DEDUP_REMOVED lines=11> */
.L_x_1611:
[----:B------:R-:W-:Y:S05]  /*09e0*/  BSYNC B0 ;  /* 0x0000000000007941 */ /* 0x000fea0003800000 */
.L_x_1609:
        /* <DEDUP_REMOVED lines=8> */
[----:B------:R-:W-:-:S02]  /*0a70*/  ISETP.EQ.U32.AND P2, PT, RZ, c[0x0][0x170], PT ;  /* 0x00005c00ff007a0c */ /* 0x000fc40003f42070 */
[----:B------:R-:W-:Y:S02]  /*0a80*/  PLOP3.LUT P4, PT, PT, PT, UP0, 0x80, 0x0 ;  /* 0x000000000000781c */ /* 0x000fe40003f8f008 */
[----:B------:R-:W-:Y:S02]  /*0a90*/  ISETP.EQ.OR.EX P3, PT, RZ, c[0x0][0x184], P5, P3 ;  /* 0x00006100ff007a0c */ /* 0x000fe40002f62730 */
[----:B------:R-:W-:Y:S01]  /*0aa0*/  ISETP.EQ.OR.EX P2, PT, RZ, c[0x0][0x174], P5, P2 ;  /* 0x00005d00ff007a0c */ /* 0x000fe20002f42720 */
[----:B------:R-:W-:Y:S02]  /*0ab0*/  @UP0 UMOV UR7, 0x4 ;  /* 0x0000000400070882 */ /* 0x000fe40000000000 */
[----:B------:R-:W-:Y:S02]  /*0ac0*/  @UP0 UIMAD.WIDE UR6, UR6, UR7, UR4 ;  /* 0x00000007060602a5 */ /* 0x000fe4000f8e0204 */
[----:B------:R-:W-:Y:S02]  /*0ad0*/  VOTEU.ALL UP0, P1 ;  /* 0x00000000003f7886 */ /* 0x000fe40000800000 */
[----:B------:R-:W-:Y:S01]  /*0ae0*/  ULDC UR4, c[0x0][0x1d8] ;  /* 0x0000760000047ab9 */ /* 0x000fe20000000800 */
[----:B------:R-:W-:-:S02]  /*0af0*/  IMAD.MOV.U32 R12, RZ, RZ, RZ ;  /* 0x000000ffff0c7224 */ /* 0x000fc400078e00ff */
[----:B-1----:R-:W-:Y:S01]  /*0b00*/  @!UP0 UIMAD UR4, UR40, UR4, UR49 ;  /* 0x00000004280482a4 */ /* 0x002fe2000f8e0231 */
[----:B------:R-:W-:Y:S02]  /*0b10*/  IMAD.U32 R8, RZ, RZ, UR6 ;  /* 0x00000006ff087e24 */ /* 0x000fe4000f8e00ff */
[----:B------:R-:W-:-:S04]  /*0b20*/  @!P3 IMAD.WIDE R4, R10, R13, c[0x0][0x180] ;  /* 0x000060000a04b625 */ /* 0x000fc800078e020d */
[----:B0-----:R-:W-:Y:S01]  /*0b30*/  IMAD.U32 R3, RZ, RZ, UR4 ;  /* 0x00000004ff037e24 */ /* 0x001fe2000f8e00ff */
[----:B------:R-:W2:Y:S01]  /*0b40*/  @!P3 LDG.E R12, [R4.64] ;  /* 0x00000024040cb981 */ /* 0x000ea2000c1e1900 */
[----:B------:R-:W-:Y:S02]  /*0b50*/  IMAD.U32 R9, RZ, RZ, UR7 ;  /* 0x00000007ff097e24 */ /* 0x000fe4000f8e00ff */
[----:B------:R-:W-:Y:S02]  /*0b60*/  @!P1 IMAD R6, R3, 0x40, R0 ;  /* 0x0000004003069824 */ /* 0x000fe400078e0200 */
[----:B------:R-:W-:Y:S01]  /*0b70*/  IMAD.MOV.U32 R11, RZ, RZ, RZ ;  /* 0x000000ffff0b7224 */ /* 0x000fe200078e00ff */
[----:B------:R-:W3:Y:S01]  /*0b80*/  @P4 LDG.E R8, [R8.64] ;  /* 0x0000002408084981 */ /* 0x000ee2000c1e1900 */
[----:B------:R-:W-:-:S04]  /*0b90*/  @!P2 IMAD.WIDE R2, R10, R13, c[0x0][0x170] ;  /* 0x00005c000a02a625 */ /* 0x000fc800078e020d */
[----:B------:R-:W-:Y:S01]  /*0ba0*/  @!P1 IMAD.WIDE R6, R6, R13, c[0x0][0x230] ;  /* 0x00008c0006069625 */ /* 0x000fe200078e020d */
[----:B------:R-:W4:Y:S05]  /*0bb0*/  @!P2 LDG.E R11, [R2.64] ;  /* 0x00000024020ba981 */ /* 0x000f2a000c1e1900 */
[----:B------:R-:W4:Y:S01]  /*0bc0*/  @!P1 LDG.E R6, [R6.64] ;  /* 0x0000002406069981 */ /* 0x000f22000c1e1900 */
[----:B------:R-:W-:Y:S02]  /*0bd0*/  ULDC.U8 UR4, c[0x0][0x1e4] ;  /* 0x0000790000047ab9 */ /* 0x000fe40000000000 */
[----:B------:R-:W-:Y:S01]  /*0be0*/  UISETP.NE.AND UP0, UPT, UR4, URZ, UPT ;  /* 0x0000003f0400728c */ /* 0x000fe2000bf05270 */
[----:B------:R-:W-:-:S05]  /*0bf0*/  ISETP.LT.AND P3, PT, RZ, c[0x0][0x1e0], PT ;  /* 0x00007800ff007a0c */ /* 0x000fca0003f61270 */
[----:B------:R-:W-:Y:S01]  /*0c00*/  PLOP3.LUT P2, PT, PT, PT, UP0, 0x80, 0x0 ;  /* 0x000000000000781c */ /* 0x000fe20003f4f008 */
[----:B------:R-:W-:Y:S01]  /*0c10*/  UMOV UR41, URZ ;  /* 0x0000003f00297c82 */ /* 0x000fe20008000000 */
[----:B--2--5:R-:W-:-:S03]  /*0c20*/  HADD2 R19, R19, R12 ;  /* 0x0000000c13137230 */ /* 0x024fc60000000000 */
[----:B---3--:R0:W1:Y:S01]  /*0c30*/  @P4 R2UR UR41, R8 ;  /* 0x00000000082943c2 */ /* 0x00806200000e0000 */
[----:B----4-:R-:W-:Y:S01]  /*0c40*/  HFMA2.MMA R18, R18, 1, 1, R11 ;  /* 0x3c003c0012127835 */ /* 0x010fe2000000000b */
[----:B------:R-:W-:-:S06]  /*0c50*/  @!P1 HMUL2 R19, R19, R6 ;  /* 0x0000000613139232 */ /* 0x000fcc0000000000 */
        /* <DEDUP_REMOVED lines=15> */
[----:B0-----:R-:W-:-:S02]  /*0d50*/  IADD3 R2, R4, 0xffffffe, RZ ;  /* 0x0ffffffe04027810 */ /* 0x001fc40007ffe0ff */
[----:B------:R-:W-:-:S04]  /*0d60*/  IADD3 R4, RZ, -R9, RZ ;  /* 0x80000009ff047210 */ /* 0x000fc80007ffe0ff */
        /* <DEDUP_REMOVED lines=45> */
.L_x_1614:
        /* <DEDUP_REMOVED lines=20> */
[--C-:B------:R-:W-:Y:S01]  /*1180*/  IMAD R3, R23, 0x2, R10.reuse ;  /* 0x0000000217037824 */ /* 0x100fe200078e020a */
[C---:B------:R-:W-:Y:S01]  /*1190*/  IADD3 R0, R10.reuse, 0xa0, RZ ;  /* 0x000000a00a007810 */ /* 0x040fe20007ffe0ff */
[----:B------:R-:W-:Y:S01]  /*11a0*/  IMAD R14, R13, 0x2, R10 ;  /* 0x000000020d0e7824 */ /* 0x000fe200078e020a */
[----:B------:R-:W-:Y:S01]  /*11b0*/  LDS.U16 R18, [R10+0xa0] ;  /* 0x0000a0000a127984 */ /* 0x000fe20000000400 */
[----:B------:R-:W-:Y:S02]  /*11c0*/  ISETP.GE.AND P0, PT, R10, c[0x0][0x1e0], PT ;  /* 0x000078000a007a0c */ /* 0x000fe40003f06270 */
[----:B------:R-:W-:Y:S01]  /*11d0*/  LEA R12, R23, R0, 0x1 ;  /* 0x00000000170c7211 */ /* 0x000fe200078e08ff */
[----:B------:R-:W0:Y:S04]  /*11e0*/  LDS.U16 R3, [R3+0xa0] ;  /* 0x0000a00003037984 */ /* 0x000e280000000400 */
[----:B------:R-:W-:Y:S01]  /*11f0*/  IMAD R13, R13, 0x2, R12 ;  /* 0x000000020d0d7824 */ /* 0x000fe200078e020c */
[----:B------:R-:W-:Y:S04]  /*1200*/  LDS.U16 R19, [R14+0xa0] ;  /* 0x0000a0000e137984 */ /* 0x000fe80000000400 */
[----:B------:R-:W2:Y:S01]  /*1210*/  LDS.U16 R0, [R13] ;  /* 0x000000000d007984 */ /* 0x000ea20000000400 */
[----:B0-----:R-:W-:-:S02]  /*1220*/  PRMT R18, R18, 0x5410, R3 ;  /* 0x0000541012127816 */ /* 0x001fc40000000003 */
[----:B--2---:R-:W-:Y:S01]  /*1230*/  PRMT R19, R19, 0x5410, R0 ;  /* 0x0000541013137816 */ /* 0x004fe20000000000 */
[----:B------:R-:W-:Y:S05]  /*1240*/  @P0 BRA `(.L_x_1618) ;  /* 0x000001b000000947 */ /* 0x000fea0003800000 */
[----:B------:R-:W0:Y:S01]  /*1250*/  I2F R2, c[0x0][0x1e0] ;  /* 0x0000780000027b06 */ /* 0x000e220000201400 */
[----:B------:R-:W-:Y:S01]  /*1260*/  ULDC UR4, c[0x0][0x1ec] ;  /* 0x00007b0000047ab9 */ /* 0x000fe20000000800 */
[--C-:B------:R-:W-:Y:S01]  /*1270*/  HADD2.F32 R7, -RZ, R18.reuse.H1_H1 ;  /* 0x30000012ff077230 */ /* 0x100fe20000004100 */
[----:B-1----:R-:W-:Y:S01]  /*1280*/  UIADD3 UR4, -UR41, UR4, URZ ;  /* 0x0000000429047290 */ /* 0x002fe2000fffe13f */
[--C-:B------:R-:W-:Y:S02]  /*1290*/  HADD2.F32 R9, -RZ, R19.reuse.H1_H1 ;  /* 0x30000013ff097230 */ /* 0x100fe40000004100 */
        /* <DEDUP_REMOVED lines=15> */
[----:B------:R-:W-:Y:S02]  /*1390*/  FMUL.FTZ R9, R0, R9 ;  /* 0x0000000900097220 */ /* 0x000fe40000410000 */
[-C--:B------:R-:W-:Y:S02]  /*13a0*/  FFMA.FTZ R7, R4, R5.reuse, R7 ;  /* 0x0000000504077223 */ /* 0x080fe40000010007 */
[C---:B------:R-:W-:Y:S02]  /*13b0*/  FFMA.FTZ R2, R0.reuse, R5, -R2 ;  /* 0x0000000500027223 */ /* 0x040fe40000010802 */
[-C--:B------:R-:W-:Y:S02]  /*13c0*/  FFMA.FTZ R3, R0, R19.reuse, -R3 ;  /* 0x0000001300037223 */ /* 0x080fe40000010803 */
[----:B------:R-:W-:Y:S01]  /*13d0*/  FFMA.FTZ R4, R4, R19, R9 ;  /* 0x0000001304047223 */ /* 0x000fe20000010009 */
[----:B------:R-:W-:-:S04]  /*13e0*/  F2FP.PACK_AB R18, R7, R2 ;  /* 0x000000020712723e */ /* 0x000fc800000000ff */
[----:B------:R-:W-:Y:S02]  /*13f0*/  F2FP.PACK_AB R19, R4, R3 ;  /* 0x000000030413723e */ /* 0x000fe400000000ff */
.L_x_1618:
[----:B------:R-:W-:Y:S05]  /*1400*/  BSYNC B1 ;  /* 0x0000000000017941 */ /* 0x000fea0003800000 */
.L_x_1617:
[----:B------:R-:W-:Y:S01]  /*1410*/  PRMT R0, R19, 0x7632, R0 ;  /* 0x0000763213007816 */ /* 0x000fe20000000000 */
[----:B------:R0:W-:Y:S01]  /*1420*/  STS.U16 [R14+0xa0], R19 ;  /* 0x0000a0130e007388 */ /* 0x0001e20000000400 */
[----:B------:R-:W-:-:S03]  /*1430*/  PRMT R6, R18, 0x7632, R6 ;  /* 0x0000763212067816 */ /* 0x000fc60000000006 */
[----:B------:R0:W-:Y:S04]  /*1440*/  STS.U16 [R13], R0 ;  /* 0x000000000d007388 */ /* 0x0001e80000000400 */
[----:B------:R0:W-:Y:S04]  /*1450*/  STS.U16 [R10+0xa0], R18 ;  /* 0x0000a0120a007388 */ /* 0x0001e80000000400 */
[----:B------:R0:W-:Y:S02]  /*1460*/  STS.U16 [R12], R6 ;  /* 0x000000060c007388 */ /* 0x0001e40000000400 */
.L_x_1616:
[----:B------:R-:W-:Y:S05]  /*1470*/  BSYNC B0 ;  /* 0x0000000000007941 */ /* 0x000fea0003800000 */
.L_x_1615:
[----:B0-----:R-:W-:Y:S06]  /*1480*/  BAR.SYNC.DEFER_BLOCKING 0x0 ;  /* 0x0000000000007b1d */ /* 0x001fec0000010000 */
[----:B------:R0:W2:Y:S04]  /*1490*/  @P6 LDS R18, [R11] ;  /* 0x000000000b126984 */ /* 0x0000a80000000800 */
[----:B------:R0:W3:Y:S04]  /*14a0*/  @P6 LDS R19, [R8] ;  /* 0x0000000008136984 */ /* 0x0000e80000000800 */
[----:B------:R-:W-:Y:S06]  /*14b0*/  BAR.SYNC.DEFER_BLOCKING 0x0 ;  /* 0x0000000000007b1d */ /* 0x000fec0000010000 */
[----:B------:R-:W-:Y:S05]  /*14c0*/  BRA `(.L_x_1613) ;  /* 0x000001f000007947 */ /* 0x000fea0003800000 */
.L_x_1612:
        /* <DEDUP_REMOVED lines=30> */
.L_x_1619:
[----:B------:R-:W-:Y:S05]  /*16b0*/  BSYNC B0 ;  /* 0x0000000000007941 */ /* 0x000fea0003800000 */
.L_x_1613:
[----:B0-----:R-:W-:Y:S01]  /*16c0*/  ISETP.GT.AND P0, PT, R17, 0x1f, PT ;  /* 0x0000001f1100780c */ /* 0x001fe20003f04270 */
[----:B------:R-:W-:Y:S01]  /*16d0*/  BSSY B0, `(.L_x_1620) ;  /* 0x0000021000007945 */ /* 0x000fe20003800000 */
[----:B------:R-:W-:-:S11]  /*16e0*/  IMAD.MOV.U32 R2, RZ, RZ, RZ ;  /* 0x000000ffff027224 */ /* 0x000fd600078e00ff */
[----:B------:R-:W-:Y:S05]  /*16f0*/  @P0 BRA `(.L_x_1621) ;  /* 0x000001e000000947 */ /* 0x000fea0003800000 */
[----:B------:R-:W-:Y:S01]  /*1700*/  SHF.R.S32.HI R0, RZ, 0x1f, R17 ;  /* 0x0000001fff007819 */ /* 0x000fe20000011411 */
[----:B--2---:R0:W-:Y:S03]  /*1710*/  STS [R17.X4+0x20], R18 ;  /* 0x0000201211007388 */ /* 0x0041e60000004800 */
[----:B------:R-:W-:-:S04]  /*1720*/  LEA.HI R0, R0, R17, RZ, 0x2 ;  /* 0x0000001100007211 */ /* 0x000fc800078f10ff */
[C---:B------:R-:W-:Y:S01]  /*1730*/  LOP3.LUT R2, R0.reuse, 0x7ffffffc, RZ, 0xc0, !PT ;  /* 0x7ffffffc00027812 */ /* 0x040fe200078ec0ff */
[----:B------:R-:W-:-:S04]  /*1740*/  IMAD.SHL.U32 R0, R0, 0x2, RZ ;  /* 0x0000000200007824 */ /* 0x000fc800078e00ff */
[----:B------:R-:W-:Y:S01]  /*1750*/  IMAD.IADD R3, R17, 0x1, -R2 ;  /* 0x0000000111037824 */ /* 0x000fe200078e0a02 */
[----:B------:R-:W-:Y:S01]  /*1760*/  LOP3.LUT R0, R0, 0xfffffff8, RZ, 0xc0, !PT ;  /* 0xfffffff800007812 */ /* 0x000fe200078ec0ff */
[----:B------:R-:W-:Y:S02]  /*1770*/  IMAD.MOV.U32 R2, RZ, RZ, 0x2 ;  /* 0x00000002ff027424 */ /* 0x000fe400078e00ff */
        /* <DEDUP_REMOVED lines=12> */
.L_x_1680:
[----:B---3--:R-:W-:Y:S01]  /*1840*/  FADD.FTZ R7, R5, R0 ;  /* 0x0000000005077221 */ /* 0x008fe20000010000 */
[----:B------:R-:W-:Y:S05]  /*1850*/  BRA.DIV ~URZ, `(.L_x_1623) ;  /* 0x000040f27f007947 */ /* 0x000fea000b800000 */
[----:B------:R-:W3:Y:S02]  /*1860*/  SHFL.BFLY PT, R0, R7, 0x8, 0x1f ;  /* 0x0d001f0007007f89 */ /* 0x000ee400000e0000 */
[----:B---3--:R-:W-:-:S05]  /*1870*/  FADD.FTZ R0, R7, R0 ;  /* 0x0000000007007221 */ /* 0x008fca0000010000 */
[----:B0-----:R-:W0:Y:S02]  /*1880*/  SHFL.BFLY PT, R3, R0, 0x4, 0x1f ;  /* 0x0c801f0000037f89 */ /* 0x001e2400000e0000 */
[----:B0-----:R-:W-:-:S05]  /*1890*/  FADD.FTZ R3, R0, R3 ;  /* 0x0000000300037221 */ /* 0x001fca0000010000 */
[----:B------:R-:W0:Y:S02]  /*18a0*/  SHFL.BFLY PT, R2, R3, 0x2, 0x1f ;  /* 0x0c401f0003027f89 */ /* 0x000e2400000e0000 */
[----:B0-----:R-:W-:-:S05]  /*18b0*/  FADD.FTZ R2, R3, R2 ;  /* 0x0000000203027221 */ /* 0x001fca0000010000 */
[----:B--2---:R0:W2:Y:S02]  /*18c0*/  SHFL.BFLY PT, R5, R2, 0x1, 0x1f ;  /* 0x0c201f0002057f89 */ /* 0x0040a400000e0000 */
.L_x_1681:
[----:B0-2---:R-:W-:Y:S02]  /*18d0*/  FADD.FTZ R2, R5, R2 ;  /* 0x0000000205027221 */ /* 0x005fe40000010000 */
.L_x_1621:
[----:B------:R-:W-:Y:S05]  /*18e0*/  BSYNC B0 ;  /* 0x0000000000007941 */ /* 0x000fea0003800000 */
.L_x_1620:
        /* <DEDUP_REMOVED lines=21> */
.L_x_1625:
[----:B------:R0:W-:Y:S02]  /*1a40*/  STS [R7.X4+0xa0], R0 ;  /* 0x0000a00007007388 */ /* 0x0001e40000004800 */
.L_x_1624:
[----:B------:R-:W-:Y:S02]  /*1a50*/  WARPSYNC 0xffffffff ;  /* 0xffffffff00007948 */ /* 0x000fe40003800000 */
[----:B------:R-:W-:Y:S01]  /*1a60*/  UIADD3 UR4, UR42, 0xf, -UR45 ;  /* 0x0000000f2a047890 */ /* 0x000fe2000fffe82d */
[----:B------:R-:W-:Y:S01]  /*1a70*/  LEA.HI R2, R17, R17, RZ, 0x1 ;  /* 0x0000001111027211 */ /* 0x000fe200078f08ff */
[----:B------:R-:W-:Y:S02]  /*1a80*/  BAR.SYNC.DEFER_BLOCKING 0x0 ;  /* 0x0000000000007b1d */ /* 0x000fe40000010000 */
[----:B------:R-:W-:Y:S01]  /*1a90*/  USHF.R.S32.HI UR5, URZ, 0x1f, UR4 ;  /* 0x0000001f3f057899 */ /* 0x000fe20008011404 */
[----:B------:R-:W-:-:S03]  /*1aa0*/  LEA.HI.SX32 R44, R2, UR45, 0x1f ;  /* 0x0000002d022c7c11 */ /* 0x000fc6000f8ffaff */
        /* <DEDUP_REMOVED lines=9> */
[----:B------:R-:W-:Y:S01]  /*1b40*/  LOP3.LUT R2, R2, 0x3ffffffe, RZ, 0xc0, !PT ;  /* 0x3ffffffe02027812 */ /* 0x000fe200078ec0ff */
[----:B------:R-:W-:Y:S02]  /*1b50*/  IMAD.U32 R23, RZ, RZ, UR46 ;  /* 0x0000002eff177e24 */ /* 0x000fe4000f8e00ff */
[----:B------:R-:W-:Y:S02]  /*1b60*/  IMAD.MOV.U32 R45, RZ, RZ, c[0x0][0x1e8] ;  /* 0x00007a00ff2d7624 */ /* 0x000fe400078e00ff */
[----:B------:R-:W-:Y:S02]  /*1b70*/  IMAD.IADD R20, R17, 0x1, -R2 ;  /* 0x0000000111147824 */ /* 0x000fe400078e0a02 */
[----:B------:R-:W-:Y:S01]  /*1b80*/  IMAD.U32 R43, RZ, RZ, UR49 ;  /* 0x00000031ff2b7e24 */ /* 0x000fe2000f8e00ff */
[----:B------:R-:W-:Y:S01]  /*1b90*/  IADD3 R45, R45, c[0x0][0x210], RZ ;  /* 0x000084002d2d7a10 */ /* 0x000fe20007ffe0ff */
[----:B------:R-:W-:Y:S01]  /*1ba0*/  IMAD.MOV.U32 R22, RZ, RZ, c[0x0][0x220] ;  /* 0x00008800ff167624 */ /* 0x000fe200078e00ff */
[----:B------:R-:W-:Y:S01]  /*1bb0*/  SHF.L.U32 R42, R20, 0x2, RZ ;  /* 0x00000002142a7819 */ /* 0x000fe200000006ff */
[----:B------:R-:W-:Y:S01]  /*1bc0*/  IMAD.MOV.U32 R21, RZ, RZ, 0x2 ;  /* 0x00000002ff157424 */ /* 0x000fe200078e00ff */
[----:B------:R-:W4:Y:S01]  /*1bd0*/  LDS.64 R2, [R20.X8+0x20] ;  /* 0x0000200014027984 */ /* 0x000f220000008a00 */
[----:B------:R-:W-:-:S02]  /*1be0*/  IMAD.U32 R24, RZ, RZ, UR49 ;  /* 0x00000031ff187e24 */ /* 0x000fc4000f8e00ff */
[----:B------:R-:W-:Y:S01]  /*1bf0*/  IMAD R42, R23, c[0x0][0x1d4], R42 ;  /* 0x00007500172a7a24 */ /* 0x000fe200078e022a */
[----:B------:R-:W0:Y:S01]  /*1c00*/  LDS.64 R4, [R20.X8+0x30] ;  /* 0x0000300014047984 */ /* 0x000e220000008a00 */
[----:B------:R-:W-:-:S03]  /*1c10*/  IMAD R43, R43, R22, UR42 ;  /* 0x0000002a2b2b7e24 */ /* 0x000fc6000f8e0216 */
[----:B0-----:R-:W0:Y:S01]  /*1c20*/  LDS.64 R6, [R20.X8+0x40] ;  /* 0x0000400014067984 */ /* 0x001e220000008a00 */
[----:B------:R-:W-:-:S03]  /*1c30*/  SHF.R.S32.HI R46, RZ, 0x1f, R42 ;  /* 0x0000001fff2e7819 */ /* 0x000fc6000001142a */
[----:B------:R-:W3:Y:S04]  /*1c40*/  LDS.64 R8, [R20.X8+0x50] ;  /* 0x0000500014087984 */ /* 0x000ee80000008a00 */
[----:B------:R-:W2:Y:S04]  /*1c50*/  LDS.64 R10, [R20.X8+0x60] ;  /* 0x00006000140a7984 */ /* 0x000ea80000008a00 */
[----:B------:R-:W1:Y:S04]  /*1c60*/  LDS.64 R12, [R20.X8+0x70] ;  /* 0x00007000140c7984 */ /* 0x000e680000008a00 */
[----:B------:R-:W0:Y:S04]  /*1c70*/  LDS.64 R14, [R20.X8+0x80] ;  /* 0x00008000140e7984 */ /* 0x000e280000008a00 */
[----:B--23--:R2:W3:Y:S02]  /*1c80*/  LDS.64 R18, [R20.X8+0x90] ;  /* 0x0000900014127984 */ /* 0x00c4e40000008a00 */
[----:B--2---:R-:W-:-:S04]  /*1c90*/  IMAD.WIDE R20, R21, R24, c[0x0][0x228] ;  /* 0x00008a0015147625 */ /* 0x004fc800078e0218 */
.L_x_1631:
[----:B------:R-:W-:Y:S01]  /*1ca0*/  IABS R40, c[0x0][0x1d4] ;  /* 0x0000750000287a13 */ /* 0x000fe20000000000 */
[----:B------:R-:W-:Y:S01]  /*1cb0*/  IMAD.MOV.U32 R38, RZ, RZ, RZ ;  /* 0x000000ffff267224 */ /* 0x000fe200078e00ff */
[----:B------:R-:W-:-:S02]  /*1cc0*/  ISETP.GE.AND P1, PT, R44, RZ, PT ;  /* 0x000000ff2c00720c */ /* 0x000fc40003f26270 */
        /* <DEDUP_REMOVED lines=24> */
[----:B------:R-:W5:Y:S01]  /*1e50*/  @!P1 LDG.E R51, [R40.64] ;  /* 0x0000002428339981 */ /* 0x000f62000c1e1900 */
[----:B------:R-:W-:Y:S01]  /*1e60*/  ISETP.NE.U32.AND P0, PT, RZ, c[0x0][0x200], PT ;  /* 0x00008000ff007a0c */ /* 0x000fe20003f05070 */
[C---:B------:R-:W-:Y:S02]  /*1e70*/  @!P1 IMAD.SHL.U32 R39, R47.reuse, 0x8, RZ ;  /* 0x000000082f279824 */ /* 0x040fe400078e00ff */
[----:B------:R-:W-:Y:S01]  /*1e80*/  IMAD.U32 R48, RZ, RZ, UR48 ;  /* 0x00000030ff307e24 */ /* 0x000fe2000f8e00ff */
[----:B------:R-:W-:Y:S01]  /*1e90*/  ISETP.NE.AND.EX P0, PT, RZ, c[0x0][0x204], PT, P0 ;  /* 0x00008100ff007a0c */ /* 0x000fe20003f05300 */
[----:B----4-:R-:W4:Y:S01]  /*1ea0*/  @!P1 LDG.E R54, [R40.64] ;  /* 0x0000002428369981 */ /* 0x010f22000c1e1900 */
[----:B------:R-:W-:-:S05]  /*1eb0*/  IADD3 R53, R47, c[0x0][0x1d4], RZ ;  /* 0x000075002f357a10 */ /* 0x000fca0007ffe0ff */
[----:B------:R-:W-:Y:S02]  /*1ec0*/  @!P1 IMAD.SHL.U32 R47, R53, 0x8, RZ ;  /* 0x00000008352f9824 */ /* 0x000fe400078e00ff */
[----:B--2---:R-:W-:-:S04]  /*1ed0*/  @!P1 IMAD R38, R38, c[0x0][0x1d8], RZ ;  /* 0x0000760026269a24 */ /* 0x004fc800078e02ff */
[----:B------:R-:W-:-:S04]  /*1ee0*/  @!P1 IMAD.SHL.U32 R38, R38, 0x40, RZ ;  /* 0x0000004026269824 */ /* 0x000fc800078e00ff */
[----:B------:R-:W-:Y:S02]  /*1ef0*/  @!P1 IMAD R49, R38, c[0x0][0x1d4], R39 ;  /* 0x0000750026319a24 */ /* 0x000fe400078e0227 */
[----:B------:R-:W-:-:S05]  /*1f00*/  IMAD.U32 R39, RZ, RZ, UR47 ;  /* 0x0000002fff277e24 */ /* 0x000fca000f8e00ff */
[----:B------:R-:W-:Y:S02]  /*1f10*/  @P0 IADD3 R38, P2, P3, R44, c[0x0][0x200], R39 ;  /* 0x000080002c260a10 */ /* 0x000fe40007b5e027 */
[----:B------:R-:W-:-:S04]  /*1f20*/  @P0 SHF.R.S32.HI R39, RZ, 0x1f, R44 ;  /* 0x0000001fff270819 */ /* 0x000fc8000001142c */
[----:B------:R-:W-:Y:S02]  /*1f30*/  @P0 IADD3.X R39, R39, c[0x0][0x204], R48, P2, P3 ;  /* 0x0000810027270a10 */ /* 0x000fe400017e6430 */
[----:B------:R-:W-:Y:S01]  /*1f40*/  @!P1 IADD3 R50, P2, R42, R49, RZ ;  /* 0x000000312a329210 */ /* 0x000fe20007f5e0ff */
[----:B-----5:R-:W-:Y:S01]  /*1f50*/  @!P1 IMAD R51, R51, c[0x0][0x1d8], RZ ;  /* 0x0000760033339a24 */ /* 0x020fe200078e02ff */
[----:B------:R-:W-:Y:S01]  /*1f60*/  IADD3 R53, R53, c[0x0][0x1d4], RZ ;  /* 0x0000750035357a10 */ /* 0x000fe20007ffe0ff */
[----:B----4-:R-:W-:Y:S01]  /*1f70*/  @!P1 IMAD R54, R54, c[0x0][0x1d8], RZ ;  /* 0x0000760036369a24 */ /* 0x010fe200078e02ff */
[----:B------:R-:W-:Y:S01]  /*1f80*/  @!P1 LEA.HI.X.SX32 R49, R49, R46, 0x1, P2 ;  /* 0x0000002e31319211 */ /* 0x000fe200010f0eff */
[----:B------:R2:W4:Y:S01]  /*1f90*/  @P0 LDG.E.U8 R38, [R38.64] ;  /* 0x0000002426260981 */ /* 0x000522000c1e1100 */
[----:B------:R-:W-:-:S04]  /*1fa0*/  @!P1 LEA R48, P2, R50, c[0x0][0x198], 0x1 ;  /* 0x0000660032309a11 */ /* 0x000fc800078408ff */
[----:B------:R-:W-:Y:S01]  /*1fb0*/  @!P1 LEA.HI.X R49, R50, c[0x0][0x19c], R49, 0x1, P2 ;  /* 0x0000670032319a11 */ /* 0x000fe200010f0c31 */
[----:B------:R-:W-:-:S04]  /*1fc0*/  @!P1 IMAD.SHL.U32 R50, R51, 0x40, RZ ;  /* 0x0000004033329824 */ /* 0x000fc800078e00ff */
[----:B------:R-:W-:Y:S01]  /*1fd0*/  @!P1 IMAD R47, R50, c[0x0][0x1d4], R47 ;  /* 0x00007500322f9a24 */ /* 0x000fe200078e022f */
[----:B------:R5:W2:Y:S04]  /*1fe0*/  @!P1 LDG.E.64 R22, [R48.64] ;  /* 0x0000002430169981 */ /* 0x000aa8000c1e1b00 */
[----:B------:R-:W-:-:S04]  /*1ff0*/  @!P1 IADD3 R51, P2, R42, R47, RZ ;  /* 0x0000002f2a339210 */ /* 0x000fc80007f5e0ff */
[----:B------:R-:W-:Y:S02]  /*2000*/  @!P1 LEA.HI.X.SX32 R52, R47, R46, 0x1, P2 ;  /* 0x0000002e2f349211 */ /* 0x000fe400010f0eff */
[----:B---3--:R-:W3:Y:S01]  /*2010*/  @!P1 LDG.E R47, [R40.64] ;  /* 0x00000024282f9981 */ /* 0x008ee2000c1e1900 */
[----:B------:R-:W-:-:S04]  /*2020*/  @!P1 LEA R50, P2, R51, c[0x0][0x198], 0x1 ;  /* 0x0000660033329a11 */ /* 0x000fc800078408ff */
[----:B------:R-:W-:Y:S01]  /*2030*/  @!P1 LEA.HI.X R51, R51, c[0x0][0x19c], R52, 0x1, P2 ;  /* 0x0000670033339a11 */ /* 0x000fe200010f0c34 */
[----:B------:R-:W-:-:S04]  /*2040*/  @!P1 IMAD.SHL.U32 R54, R54, 0x40, RZ ;  /* 0x0000004036369824 */ /* 0x000fc800078e00ff */
[----:B------:R1:W2:Y:S01]  /*2050*/  @!P1 LDG.E.64 R24, [R50.64] ;  /* 0x0000002432189981 */ /* 0x0002a2000c1e1b00 */
[----:B---3--:R-:W-:-:S05]  /*2060*/  @!P1 IMAD R47, R47, c[0x0][0x1d8], RZ ;  /* 0x000076002f2f9a24 */ /* 0x008fca00078e02ff */
[----:B-----5:R-:W-:Y:S01]  /*2070*/  @!P1 SHF.L.U32 R48, R47, 0x6, RZ ;  /* 0x000000062f309819 */ /* 0x020fe200000006ff */
[----:B------:R-:W-:-:S04]  /*2080*/  @!P1 IMAD.SHL.U32 R47, R53, 0x8, RZ ;  /* 0x00000008352f9824 */ /* 0x000fc800078e00ff */
[----:B------:R-:W-:Y:S01]  /*2090*/  @!P1 IMAD R47, R48, c[0x0][0x1d4], R47 ;  /* 0x00007500302f9a24 */ /* 0x000fe200078e022f */
[----:B------:R-:W-:-:S04]  /*20a0*/  IADD3 R53, R53, c[0x0][0x1d4], RZ ;  /* 0x0000750035357a10 */ /* 0x000fc80007ffe0ff */
[----:B------:R-:W-:-:S04]  /*20b0*/  @!P1 IADD3 R49, P2, R42, R47, RZ ;  /* 0x0000002f2a319210 */ /* 0x000fc80007f5e0ff */
[----:B------:R-:W-:Y:S01]  /*20c0*/  @!P1 LEA.HI.X.SX32 R52, R47, R46, 0x1, P2 ;  /* 0x0000002e2f349211 */ /* 0x000fe200010f0eff */
[----:B------:R-:W-:Y:S01]  /*20d0*/  @!P1 IMAD.SHL.U32 R47, R53, 0x8, RZ ;  /* 0x00000008352f9824 */ /* 0x000fe200078e00ff */
[----:B------:R-:W-:-:S03]  /*20e0*/  @!P1 LEA R48, P2, R49, c[0x0][0x198], 0x1 ;  /* 0x0000660031309a11 */ /* 0x000fc600078408ff */
[----:B------:R-:W-:Y:S01]  /*20f0*/  @!P1 IMAD R47, R54, c[0x0][0x1d4], R47 ;  /* 0x00007500362f9a24 */ /* 0x000fe200078e022f */
[----:B------:R-:W-:-:S04]  /*2100*/  @!P1 LEA.HI.X R49, R49, c[0x0][0x19c], R52, 0x1, P2 ;  /* 0x0000670031319a11 */ /* 0x000fc800010f0c34 */
[----:B-1----:R-:W-:Y:S01]  /*2110*/  @!P1 IADD3 R51, P2, R42, R47, RZ ;  /* 0x0000002f2a339210 */ /* 0x002fe20007f5e0ff */
[----:B------:R1:W3:Y:S03]  /*2120*/  @!P1 LDG.E.64 R26, [R48.64] ;  /* 0x00000024301a9981 */ /* 0x0002e6000c1e1b00 */
[----:B------:R-:W-:Y:S02]  /*2130*/  @!P1 LEA.HI.X.SX32 R52, R47, R46, 0x1, P2 ;  /* 0x0000002e2f349211 */ /* 0x000fe400010f0eff */
[----:B------:R-:W5:Y:S01]  /*2140*/  @!P1 LDG.E R47, [R40.64] ;  /* 0x00000024282f9981 */ /* 0x000f62000c1e1900 */
[----:B-1----:R-:W-:Y:S02]  /*2150*/  IADD3 R49, R53, c[0x0][0x1d4], RZ ;  /* 0x0000750035317a10 */ /* 0x002fe40007ffe0ff */
[----:B------:R-:W-:-:S04]  /*2160*/  @!P1 LEA R50, P2, R51, c[0x0][0x198], 0x1 ;  /* 0x0000660033329a11 */ /* 0x000fc800078408ff */
[----:B------:R-:W-:-:S05]  /*2170*/  @!P1 LEA.HI.X R51, R51, c[0x0][0x19c], R52, 0x1, P2 ;  /* 0x0000670033339a11 */ /* 0x000fca00010f0c34 */
[----:B------:R1:W2:Y:S01]  /*2180*/  @!P1 LDG.E.64 R28, [R50.64] ;  /* 0x00000024321c9981 */ /* 0x0002a2000c1e1b00 */
[----:B-----5:R-:W-:-:S04]  /*2190*/  @!P1 IMAD R47, R47, c[0x0][0x1d8], RZ ;  /* 0x000076002f2f9a24 */ /* 0x020fc800078e02ff */
[----:B------:R-:W-:Y:S02]  /*21a0*/  @!P1 IMAD.SHL.U32 R48, R47, 0x40, RZ ;  /* 0x000000402f309824 */ /* 0x000fe400078e00ff */
[----:B------:R-:W-:-:S04]  /*21b0*/  @!P1 IMAD.SHL.U32 R47, R49, 0x8, RZ ;  /* 0x00000008312f9824 */ /* 0x000fc800078e00ff */
[----:B------:R-:W-:-:S05]  /*21c0*/  @!P1 IMAD R47, R48, c[0x0][0x1d4], R47 ;  /* 0x00007500302f9a24 */ /* 0x000fca00078e022f */
[----:B------:R-:W-:-:S04]  /*21d0*/  @!P1 IADD3 R48, P2, R42, R47, RZ ;  /* 0x0000002f2a309210 */ /* 0x000fc80007f5e0ff */
[----:B------:R-:W-:Y:S02]  /*21e0*/  @!P1 LEA.HI.X.SX32 R47, R47, R46, 0x1, P2 ;  /* 0x0000002e2f2f9211 */ /* 0x000fe400010f0eff */
[----:B------:R-:W-:-:S04]  /*21f0*/  @!P1 LEA R52, P2, R48, c[0x0][0x198], 0x1 ;  /* 0x0000660030349a11 */ /* 0x000fc800078408ff */
[----:B------:R-:W-:Y:S02]  /*2200*/  @!P1 LEA.HI.X R53, R48, c[0x0][0x19c], R47, 0x1, P2 ;  /* 0x0000670030359a11 */ /* 0x000fe400010f0c2f */
[----:B------:R-:W5:Y:S01]  /*2210*/  @!P1 LDG.E R47, [R40.64] ;  /* 0x00000024282f9981 */ /* 0x000f62000c1e1900 */
[----:B-1----:R-:W-:-:S03]  /*2220*/  IADD3 R51, R49, c[0x0][0x1d4], RZ ;  /* 0x0000750031337a10 */ /* 0x002fc60007ffe0ff */
[----:B------:R1:W2:Y:S04]  /*2230*/  @!P1 LDG.E.64 R30, [R52.64] ;  /* 0x00000024341e9981 */ /* 0x0002a8000c1e1b00 */
[----:B-1----:R-:W2:Y:S01]  /*2240*/  @!P1 LDG.E R52, [R40.64] ;  /* 0x0000002428349981 */ /* 0x002ea2000c1e1900 */
[----:B-----5:R-:W-:-:S04]  /*2250*/  @!P1 IMAD R47, R47, c[0x0][0x1d8], RZ ;  /* 0x000076002f2f9a24 */ /* 0x020fc800078e02ff */
[----:B------:R-:W-:Y:S02]  /*2260*/  @!P1 IMAD.SHL.U32 R48, R47, 0x40, RZ ;  /* 0x000000402f309824 */ /* 0x000fe400078e00ff */
[----:B------:R-:W-:-:S04]  /*2270*/  @!P1 IMAD.SHL.U32 R47, R51, 0x8, RZ ;  /* 0x00000008332f9824 */ /* 0x000fc800078e00ff */
[----:B------:R-:W-:-:S05]  /*2280*/  @!P1 IMAD R47, R48, c[0x0][0x1d4], R47 ;  /* 0x00007500302f9a24 */ /* 0x000fca00078e022f */
[----:B------:R-:W-:-:S04]  /*2290*/  @!P1 IADD3 R49, P2, R42, R47, RZ ;  /* 0x0000002f2a319210 */ /* 0x000fc80007f5e0ff */
[----:B------:R-:W-:Y:S02]  /*22a0*/  @!P1 LEA.HI.X.SX32 R50, R47, R46, 0x1, P2 ;  /* 0x0000002e2f329211 */ /* 0x000fe400010f0eff */
[----:B------:R-:W5:Y:S01]  /*22b0*/  @!P1 LDG.E R47, [R40.64] ;  /* 0x00000024282f9981 */ /* 0x000f62000c1e1900 */
[----:B------:R-:W-:Y:S02]  /*22c0*/  @!P1 LEA R48, P2, R49, c[0x0][0x198], 0x1 ;  /* 0x0000660031309a11 */ /* 0x000fe400078408ff */
[----:B------:R-:W-:Y:S02]  /*22d0*/  IADD3 R51, R51, c[0x0][0x1d4], RZ ;  /* 0x0000750033337a10 */ /* 0x000fe40007ffe0ff */
[----:B------:R-:W-:Y:S01]  /*22e0*/  @!P1 LEA.HI.X R49, R49, c[0x0][0x19c], R50, 0x1, P2 ;  /* 0x0000670031319a11 */ /* 0x000fe200010f0c32 */
[----:B--2---:R-:W-:-:S04]  /*22f0*/  @!P1 IMAD R52, R52, c[0x0][0x1d8], RZ ;  /* 0x0000760034349a24 */ /* 0x004fc800078e02ff */
[----:B------:R-:W2:Y:S01]  /*2300*/  @!P1 LDG.E.64 R32, [R48.64] ;  /* 0x0000002430209981 */ /* 0x000ea2000c1e1b00 */
[----:B-----5:R-:W-:-:S04]  /*2310*/  @!P1 IMAD R47, R47, c[0x0][0x1d8], RZ ;  /* 0x000076002f2f9a24 */ /* 0x020fc800078e02ff */
[----:B------:R-:W-:Y:S02]  /*2320*/  @!P1 IMAD.SHL.U32 R50, R47, 0x40, RZ ;  /* 0x000000402f329824 */ /* 0x000fe400078e00ff */
[----:B------:R-:W-:-:S04]  /*2330*/  @!P1 IMAD.SHL.U32 R47, R51, 0x8, RZ ;  /* 0x00000008332f9824 */ /* 0x000fc800078e00ff */
[----:B------:R-:W-:Y:S01]  /*2340*/  @!P1 IMAD R47, R50, c[0x0][0x1d4], R47 ;  /* 0x00007500322f9a24 */ /* 0x000fe200078e022f */
[----:B------:R-:W-:Y:S01]  /*2350*/  IADD3 R50, R51, c[0x0][0x1d4], RZ ;  /* 0x0000750033327a10 */ /* 0x000fe20007ffe0ff */
[----:B------:R-:W-:-:S03]  /*2360*/  @!P1 IMAD.SHL.U32 R51, R52, 0x40, RZ ;  /* 0x0000004034339824 */ /* 0x000fc600078e00ff */
[----:B------:R-:W-:Y:S01]  /*2370*/  @!P1 IADD3 R41, P2, R42, R47, RZ ;  /* 0x0000002f2a299210 */ /* 0x000fe20007f5e0ff */
[----:B------:R-:W-:-:S04]  /*2380*/  @!P1 IMAD.SHL.U32 R50, R50, 0x8, RZ ;  /* 0x0000000832329824 */ /* 0x000fc800078e00ff */
[----:B------:R-:W-:Y:S01]  /*2390*/  @!P1 IMAD R51, R51, c[0x0][0x1d4], R50 ;  /* 0x0000750033339a24 */ /* 0x000fe200078e0232 */
[----:B------:R-:W-:Y:S02]  /*23a0*/  @!P1 LEA.HI.X.SX32 R50, R47, R46, 0x1, P2 ;  /* 0x0000002e2f329211 */ /* 0x000fe400010f0eff */
[----:B------:R-:W-:-:S04]  /*23b0*/  @!P1 LEA R40, P2, R41, c[0x0][0x198], 0x1 ;  /* 0x0000660029289a11 */ /* 0x000fc800078408ff */
[----:B------:R-:W-:Y:S02]  /*23c0*/  @!P1 LEA.HI.X R41, R41, c[0x0][0x19c], R50, 0x1, P2 ;  /* 0x0000670029299a11 */ /* 0x000fe400010f0c32 */
[----:B------:R-:W-:-:S03]  /*23d0*/  @!P1 IADD3 R47, P2, R42, R51, RZ ;  /* 0x000000332a2f9210 */ /* 0x000fc60007f5e0ff */
[----:B------:R1:W5:Y:S01]  /*23e0*/  @!P1 LDG.E.64 R34, [R40.64] ;  /* 0x0000002428229981 */ /* 0x000362000c1e1b00 */
[----:B------:R-:W-:Y:S02]  /*23f0*/  @!P1 LEA.HI.X.SX32 R52, R51, R46, 0x1, P2 ;  /* 0x0000002e33349211 */ /* 0x000fe400010f0eff */
[----:B------:R-:W-:-:S04]  /*2400*/  @!P1 LEA R50, P2, R47, c[0x0][0x198], 0x1 ;  /* 0x000066002f329a11 */ /* 0x000fc800078408ff */
[----:B------:R-:W-:-:S05]  /*2410*/  @!P1 LEA.HI.X R51, R47, c[0x0][0x19c], R52, 0x1, P2 ;  /* 0x000067002f339a11 */ /* 0x000fca00010f0c34 */
[----:B------:R-:W5:Y:S01]  /*2420*/  @!P1 LDG.E.64 R36, [R50.64] ;  /* 0x0000002432249981 */ /* 0x000f62000c1e1b00 */
[----:B------:R-:W-:-:S06]  /*2430*/  HMUL2 R39, R2, R22 ;  /* 0x0000001602277232 */ /* 0x000fcc0000000000 */
[----:B------:R-:W-:Y:S02]  /*2440*/  HFMA2.MMA R39, R4, R24, R39 ;  /* 0x0000001804277235 */ /* 0x000fe40000000027 */
[----:B-1----:R-:W-:-:S04]  /*2450*/  HFMA2.MMA R41, R3, R23, -RZ ;  /* 0x0000001703297235 */ /* 0x002fc800001000ff */
[----:B0--3--:R-:W-:-:S06]  /*2460*/  HFMA2.MMA R39, R6, R26, R39 ;  /* 0x0000001a06277235 */ /* 0x009fcc0000000027 */
[----:B------:R-:W-:Y:S01]  /*2470*/  HFMA2.MMA R39, R8, R28, R39 ;  /* 0x0000001c08277235 */ /* 0x000fe20000000027 */
[----:B------:R-:W-:-:S05]  /*2480*/  HFMA2 R41, R5, R25, R41 ;  /* 0x0000001905297231 */ /* 0x000fca0000000029 */
[----:B------:R-:W-:Y:S01]  /*2490*/  HFMA2.MMA R39, R10, R30, R39 ;  /* 0x0000001e0a277235 */ /* 0x000fe20000000027 */
[----:B------:R-:W-:-:S05]  /*24a0*/  HFMA2 R41, R7, R27, R41 ;  /* 0x0000001b07297231 */ /* 0x000fca0000000029 */
[----:B--2---:R-:W-:Y:S01]  /*24b0*/  HFMA2.MMA R39, R12, R32, R39 ;  /* 0x000000200c277235 */ /* 0x004fe20000000027 */
[----:B------:R-:W-:-:S04]  /*24c0*/  HFMA2 R41, R9, R29, R41 ;  /* 0x0000001d09297231 */ /* 0x000fc80000000029 */
[----:B------:R-:W-:-:S04]  /*24d0*/  HFMA2 R41, R11, R31, R41 ;  /* 0x0000001f0b297231 */ /* 0x000fc80000000029 */
[----:B------:R-:W-:Y:S01]  /*24e0*/  HFMA2 R41, R13, R33, R41 ;  /* 0x000000210d297231 */ /* 0x000fe20000000029 */
[----:B----4-:R-:W-:Y:S01]  /*24f0*/  ISETP.NE.AND P0, PT, R38, RZ, P0 ;  /* 0x000000ff2600720c */ /* 0x010fe20000705270 */
[----:B-----5:R-:W-:Y:S02]  /*2500*/  HFMA2.MMA R39, R14, R34, R39 ;  /* 0x000000220e277235 */ /* 0x020fe40000000027 */
[----:B------:R-:W-:-:S04]  /*2510*/  HFMA2 R41, R15, R35, R41 ;  /* 0x000000230f297231 */ /* 0x000fc80000000029 */
[----:B------:R-:W-:Y:S01]  /*2520*/  HFMA2.MMA R39, R18, R36, R39 ;  /* 0x0000002412277235 */ /* 0x000fe20000000027 */
[----:B------:R-:W-:-:S09]  /*2530*/  HFMA2 R41, R19, R37, R41 ;  /* 0x0000002513297231 */ /* 0x000fd20000000029 */
[----:B------:R-:W-:-:S05]  /*2540*/  HADD2 R39, R39, R41 ;  /* 0x0000002927277230 */ /* 0x000fca0000000000 */
[--C-:B------:R-:W-:Y:S02]  /*2550*/  HADD2.F32 R38, -RZ, R39.reuse.H0_H0 ;  /* 0x20000027ff267230 */ /* 0x100fe40000004100 */
[----:B------:R-:W-:-:S05]  /*2560*/  HADD2.F32 R39, -RZ, R39.H1_H1 ;  /* 0x30000027ff277230 */ /* 0x000fca0000004100 */
[----:B------:R-:W-:Y:S01]  /*2570*/  FADD.FTZ R49, R38, R39 ;  /* 0x0000002726317221 */ /* 0x000fe20000010000 */
[----:B------:R-:W-:Y:S05]  /*2580*/  BRA.DIV ~URZ, `(.L_x_1628) ;  /* 0x000035927f007947 */ /* 0x000fea000b800000 */
[----:B------:R0:W1:Y:S02]  /*2590*/  SHFL.BFLY PT, R38, R49, 0x1, 0x1f ;  /* 0x0c201f0031267f89 */ /* 0x00006400000e0000 */
.L_x_1682:
[----:B------:R-:W-:Y:S01]  /*25a0*/  LOP3.LUT P1, RZ, R17, 0x1, RZ, 0xc0, !PT ;  /* 0x0000000111ff7812 */ /* 0x000fe2000782c0ff */
[----:B------:R-:W-:Y:S01]  /*25b0*/  BSSY B1, `(.L_x_1629) ;  /* 0x0000019000017945 */ /* 0x000fe20003800000 */
[----:B-1----:R-:W-:Y:S02]  /*25c0*/  FADD.FTZ R40, R49, R38 ;  /* 0x0000002631287221 */ /* 0x002fe40000010000 */
[----:B------:R-:W-:-:S13]  /*25d0*/  ISETP.GE.OR P1, PT, R44, UR42, P1 ;  /* 0x0000002a2c007c0c */ /* 0x000fda0008f26670 */
        /* <DEDUP_REMOVED lines=8> */
[----:B0-----:R-:W2:Y:S05]  /*2660*/  @P1 LDG.E.U16 R49, [R20.64] ;  /* 0x0000002414311981 */ /* 0x001eaa000c1e1500 */
[----:B------:R-:W3:Y:S01]  /*2670*/  @P2 LDG.E.U16 R38, [R38.64] ;  /* 0x0000002426262981 */ /* 0x000ee2000c1e1500 */
[----:B------:R-:W-:-:S04]  /*2680*/  @P1 ISETP.GE.AND P3, PT, R44, R45, PT ;  /* 0x0000002d2c00120c */ /* 0x000fc80003f66270 */
[----:B------:R-:W-:-:S04]  /*2690*/  @P1 SEL R41, RZ, UR41, P3 ;  /* 0x00000029ff291c07 */ /* 0x000fc80009800000 */
[----:B------:R-:W-:-:S04]  /*26a0*/  @P1 IADD3 R47, R41, -UR42, R44 ;  /* 0x8000002a292f1c10 */ /* 0x000fc8000fffe02c */
[----:B------:R-:W0:Y:S01]  /*26b0*/  @P1 I2F R50, R47 ;  /* 0x0000002f00321306 */ /* 0x000e220000201400 */
[----:B------:R-:W-:Y:S01]  /*26c0*/  FMUL.FTZ R41, R40, c[0x0][0x1f0] ;  /* 0x00007c0028297a20 */ /* 0x000fe20000410000 */
[----:B------:R-:W-:Y:S01]  /*26d0*/  IADD3 R40, R44, -UR45, RZ ;  /* 0x8000002d2c287c10 */ /* 0x000fe2000fffe0ff */
[----:B--2---:R-:W-:Y:S02]  /*26e0*/  @P1 HADD2.F32 R49, -RZ, R49.H0_H0 ;  /* 0x20000031ff311230 */ /* 0x004fe40000004100 */
[----:B---3--:R-:W-:-:S05]  /*26f0*/  @P2 HADD2.F32 R48, -RZ, R38.H0_H0 ;  /* 0x20000026ff302230 */ /* 0x008fca0000004100 */
[----:B------:R-:W-:-:S04]  /*2700*/  @P2 FADD.FTZ R41, R41, R48 ;  /* 0x0000003029292221 */ /* 0x000fc80000010000 */
[----:B0-----:R-:W-:-:S05]  /*2710*/  @P1 FFMA.FTZ R41, R50, R49, R41 ;  /* 0x0000003132291223 */ /* 0x001fca0000010029 */
[----:B------:R0:W-:Y:S01]  /*2720*/  STS [R40.X4+0xa0], R41 ;  /* 0x0000a02928007388 */ /* 0x0001e20000004800 */
[----:B------:R-:W-:-:S03]  /*2730*/  @!P0 FMNMX.FTZ R0, R0, R41, !PT ;  /* 0x0000002900008209 */ /* 0x000fc60007810000 */
.L_x_1630:
[----:B------:R-:W-:Y:S05]  /*2740*/  BSYNC B1 ;  /* 0x0000000000017941 */ /* 0x000fea0003800000 */
.L_x_1629:
[----:B------:R-:W-:-:S04]  /*2750*/  IADD3 R44, R44, 0x40, RZ ;  /* 0x000000402c2c7810 */ /* 0x000fc80007ffe0ff */
[----:B------:R-:W-:-:S13]  /*2760*/  ISETP.GE.AND P0, PT, R44, UR5, PT ;  /* 0x000000052c007c0c */ /* 0x000fda000bf06270 */
[----:B0-----:R-:W-:Y:S05]  /*2770*/  @!P0 BRA `(.L_x_1631) ;  /* 0xfffff52000008947 */ /* 0x001fea000383ffff */
.L_x_1627:
[----:B------:R-:W-:Y:S05]  /*2780*/  BSYNC B0 ;  /* 0x0000000000007941 */ /* 0x000fea0003800000 */
.L_x_1626:
[----:B------:R-:W-:Y:S05]  /*2790*/  BRA.DIV ~URZ, `(.L_x_1632) ;  /* 0x000034027f007947 */ /* 0x000fea000b800000 */
[----:B------:R4:W0:Y:S02]  /*27a0*/  SHFL.BFLY PT, R3, R0, 0x10, 0x1f ;  /* 0x0e001f0000037f89 */ /* 0x00082400000e0000 */
.L_x_1683:
[----:B0-----:R-:W-:Y:S01]  /*27b0*/  FMNMX.FTZ R5, R3, R0, !PT ;  /* 0x0000000003057209 */ /* 0x001fe20007810000 */
[----:B------:R-:W-:Y:S05]  /*27c0*/  BRA.DIV ~URZ, `(.L_x_1633) ;  /* 0x000034527f007947 */ /* 0x000fea000b800000 */
[----:B----4-:R-:W0:Y:S02]  /*27d0*/  SHFL.BFLY PT, R0, R5, 0x8, 0x1f ;  /* 0x0d001f0005007f89 */ /* 0x010e2400000e0000 */
[----:B0-----:R-:W-:-:S05]  /*27e0*/  FMNMX.FTZ R0, R5, R0, !PT ;  /* 0x0000000005007209 */ /* 0x001fca0007810000 */
[----:B------:R-:W0:Y:S02]  /*27f0*/  SHFL.BFLY PT, R3, R0, 0x4, 0x1f ;  /* 0x0c801f0000037f89 */ /* 0x000e2400000e0000 */
[----:B0-----:R-:W-:-:S05]  /*2800*/  FMNMX.FTZ R3, R0, R3, !PT ;  /* 0x0000000300037209 */ /* 0x001fca0007810000 */
[----:B------:R0:W4:Y:S02]  /*2810*/  SHFL.BFLY PT, R2, R3, 0x2, 0x1f ;  /* 0x0c401f0003027f89 */ /* 0x00012400000e0000 */
.L_x_1684:
[----:B------:R-:W-:Y:S01]  /*2820*/  SHF.R.S32.HI R8, RZ, 0x1f, R17 ;  /* 0x0000001fff087819 */ /* 0x000fe20000011411 */
[----:B------:R-:W-:Y:S03]  /*2830*/  WARPSYNC 0xffffffff ;  /* 0xffffffff00007948 */ /* 0x000fe60003800000 */
[----:B------:R-:W-:-:S04]  /*2840*/  LEA.HI R0, R8, R17, RZ, 0x5 ;  /* 0x0000001108007211 */ /* 0x000fc800078f28ff */
[----:B------:R-:W-:-:S05]  /*2850*/  LOP3.LUT R4, R0, 0xffffffe0, RZ, 0xc0, !PT ;  /* 0xffffffe000047812 */ /* 0x000fca00078ec0ff */
[----:B------:R-:W-:-:S05]  /*2860*/  IMAD.IADD R4, R17, 0x1, -R4 ;  /* 0x0000000111047824 */ /* 0x000fca00078e0a04 */
[----:B------:R-:W-:-:S13]  /*2870*/  ISETP.NE.AND P0, PT, R4, RZ, PT ;  /* 0x000000ff0400720c */ /* 0x000fda0003f05270 */
[----:B0---4-:R-:W-:Y:S02]  /*2880*/  @!P0 FMNMX.FTZ R3, R2, R3, !PT ;  /* 0x0000000302038209 */ /* 0x011fe40007810000 */
[----:B------:R-:W-:-:S05]  /*2890*/  @!P0 SHF.R.S32.HI R0, RZ, 0x5, R0 ;  /* 0x00000005ff008819 */ /* 0x000fca0000011400 */
[----:B------:R0:W-:Y:S02]  /*28a0*/  @!P0 STS [R0.X4], R3 ;  /* 0x0000000300008388 */ /* 0x0001e40000004800 */
[----:B------:R-:W-:Y:S01]  /*28b0*/  BAR.SYNC.DEFER_BLOCKING 0x0 ;  /* 0x0000000000007b1d */ /* 0x000fe20000010000 */
[----:B------:R-:W-:Y:S01]  /*28c0*/  ISETP.GT.AND P0, PT, R4, 0x3, PT ;  /* 0x000000030400780c */ /* 0x000fe20003f04270 */
[----:B0-----:R-:W-:Y:S01]  /*28d0*/  IMAD.MOV.U32 R0, RZ, RZ, -0x800001 ;  /* 0xff7fffffff007424 */ /* 0x001fe200078e00ff */
[----:B------:R-:W-:Y:S01]  /*28e0*/  IADD3 R5, R17, UR45, RZ ;  /* 0x0000002d11057c10 */ /* 0x000fe2000fffe0ff */
[----:B------:R-:W-:Y:S02]  /*28f0*/  IMAD.MOV.U32 R6, RZ, RZ, RZ ;  /* 0x000000ffff067224 */ /* 0x000fe400078e00ff */
[----:B------:R-:W-:Y:S01]  /*2900*/  BSSY B0, `(.L_x_1634) ;  /* 0x0000024000007945 */ /* 0x000fe20003800000 */
[----:B------:R-:W-:-:S07]  /*2910*/  ISETP.GT.AND P1, PT, R5, UR42, PT ;  /* 0x0000002a05007c0c */ /* 0x000fce000bf24270 */
[----:B------:R-:W0:Y:S04]  /*2920*/  @!P0 LDS R0, [R4.X4] ;  /* 0x0000000004008984 */ /* 0x000e280000004800 */
[----:B0-----:R-:W0:Y:S02]  /*2930*/  SHFL.BFLY PT, R3, R0, 0x2, 0x1f ;  /* 0x0c401f0000037f89 */ /* 0x001e2400000e0000 */
[----:B0-----:R-:W-:-:S05]  /*2940*/  FMNMX.FTZ R3, R3, R0, !PT ;  /* 0x0000000003037209 */ /* 0x001fca0007810000 */
[----:B------:R-:W0:Y:S02]  /*2950*/  SHFL.BFLY PT, R2, R3, 0x1, 0x1f ;  /* 0x0c201f0003027f89 */ /* 0x000e2400000e0000 */
[----:B0-----:R-:W-:-:S05]  /*2960*/  FMNMX.FTZ R2, R3, R2, !PT ;  /* 0x0000000203027209 */ /* 0x001fca0007810000 */
[----:B------:R0:W4:Y:S01]  /*2970*/  SHFL.IDX PT, R9, R2, RZ, 0x1f ;  /* 0x00001fff02097589 */ /* 0x00012200000e0000 */
[----:B------:R-:W-:Y:S05]  /*2980*/  @P1 BRA `(.L_x_1635) ;  /* 0x000001b000001947 */ /* 0x000fea0003800000 */
[----:B------:R-:W-:Y:S01]  /*2990*/  ISETP.NE.U32.AND P0, PT, RZ, c[0x0][0x200], PT ;  /* 0x00008000ff007a0c */ /* 0x000fe20003f05070 */
[----:B------:R-:W-:Y:S01]  /*29a0*/  IMAD.MOV.U32 R0, RZ, RZ, R5 ;  /* 0x000000ffff007224 */ /* 0x000fe200078e0005 */
[----:B------:R-:W-:Y:S02]  /*29b0*/  MOV R6, RZ ;  /* 0x000000ff00067202 */ /* 0x000fe40000000f00 */
[----:B------:R-:W-:-:S08]  /*29c0*/  ISETP.NE.AND.EX P0, PT, RZ, c[0x0][0x204], PT, P0 ;  /* 0x00008100ff007a0c */ /* 0x000fd00003f05300 */
.L_x_1639:
        /* <DEDUP_REMOVED lines=9> */
[----:B------:R-:W5:Y:S02]  /*2a60*/  LDG.E.U8 R2, [R2.64] ;  /* 0x0000002402027981 */ /* 0x000f64000c1e1100 */
[----:B-----5:R-:W-:-:S13]  /*2a70*/  ISETP.NE.AND P2, PT, R2, RZ, PT ;  /* 0x000000ff0200720c */ /* 0x020fda0003f45270 */
[----:B------:R-:W-:Y:S01]  /*2a80*/  @P2 IMAD.MOV.U32 R7, RZ, RZ, RZ ;  /* 0x000000ffff072224 */ /* 0x000fe200078e00ff */
[----:B------:R-:W-:Y:S05]  /*2a90*/  @P2 BRA `(.L_x_1638) ;  /* 0x0000004000002947 */ /* 0x000fea0003800000 */
.L_x_1637:
[----:B------:R-:W0:Y:S02]  /*2aa0*/  LDS R2, [R4] ;  /* 0x0000000004027984 */ /* 0x000e240000000800 */
[----:B0---4-:R-:W-:-:S04]  /*2ab0*/  FADD.FTZ R2, -R9, R2 ;  /* 0x0000000209027221 */ /* 0x011fc80000010100 */
[----:B------:R-:W-:-:S04]  /*2ac0*/  FMUL.FTZ R2, R2, 1.4426950216293334961 ;  /* 0x3fb8aa3b02027820 */ /* 0x000fc80000410000 */
[----:B------:R0:W4:Y:S03]  /*2ad0*/  MUFU.EX2 R7, R2 ;  /* 0x0000000200077308 */ /* 0x0001260000000800 */
.L_x_1638:
[----:B------:R-:W-:Y:S05]  /*2ae0*/  BSYNC B1 ;  /* 0x0000000000017941 */ /* 0x000fea0003800000 */
.L_x_1636:
[----:B----4-:R4:W-:Y:S01]  /*2af0*/  STS [R4], R7 ;  /* 0x0000000704007388 */ /* 0x0109e20000000800 */
[----:B------:R-:W-:Y:S01]  /*2b00*/  IADD3 R0, R0, 0x80, RZ ;  /* 0x0000008000007810 */ /* 0x000fe20007ffe0ff */
[----:B------:R-:W-:-:S03]  /*2b10*/  FADD.FTZ R6, R7, R6 ;  /* 0x0000000607067221 */ /* 0x000fc60000010000 */
[----:B------:R-:W-:-:S13]  /*2b20*/  ISETP.GT.AND P2, PT, R0, UR42, PT ;  /* 0x0000002a00007c0c */ /* 0x000fda000bf44270 */
[----:B----4-:R-:W-:Y:S05]  /*2b30*/  @!P2 BRA `(.L_x_1639) ;  /* 0xfffffe900000a947 */ /* 0x010fea000383ffff */
.L_x_1635:
[----:B------:R-:W-:Y:S05]  /*2b40*/  BSYNC B0 ;  /* 0x0000000000007941 */ /* 0x000fea0003800000 */
.L_x_1634:
[----:B------:R-:W5:Y:S01]  /*2b50*/  SHFL.BFLY PT, R3, R6, 0x10, 0x1f ;  /* 0x0e001f0006037f89 */ /* 0x000f6200000e0000 */
        /* <DEDUP_REMOVED lines=9> */
[----:B-----5:R-:W-:Y:S01]  /*2bf0*/  FADD.FTZ R3, R3, R6 ;  /* 0x0000000603037221 */ /* 0x020fe20000010000 */
[----:B------:R-:W-:Y:S01]  /*2c00*/  @!P0 SHF.R.U32.HI R6, RZ, 0x3, R17 ;  /* 0x00000003ff068819 */ /* 0x000fe20000011611 */
[----:B------:R-:W-:Y:S02]  /*2c10*/  ULDC.U8 UR4, c[0x0][0x26c] ;  /* 0x00009b0000047ab9 */ /* 0x000fe40000000000 */
[----:B------:R-:W-:Y:S01]  /*2c20*/  USHF.L.U32 UR5, UR5, 0x2, URZ ;  /* 0x0000000205057899 */ /* 0x000fe2000800063f */
[----:B------:R-:W5:Y:S01]  /*2c30*/  SHFL.BFLY PT, R0, R3, 0x8, 0x1f ;  /* 0x0d001f0003007f89 */ /* 0x000f6200000e0000 */
[----:B------:R-:W-:Y:S02]  /*2c40*/  @!P0 LOP3.LUT R6, R6, 0x1ffffffc, RZ, 0xc0, !PT ;  /* 0x1ffffffc06068812 */ /* 0x000fe400078ec0ff */
[----:B------:R-:W-:-:S03]  /*2c50*/  ULOP3.LUT UR6, UR5, 0xfffffff0, URZ, 0xc0, !UPT ;  /* 0xfffffff005067892 */ /* 0x000fc6000f8ec03f */
[----:B------:R-:W-:Y:S02]  /*2c60*/  UMOV UR5, URZ ;  /* 0x0000003f00057c82 */ /* 0x000fe40008000000 */
[----:B------:R-:W-:Y:S01]  /*2c70*/  UIADD3 UR9, UR6, 0xa0, URZ ;  /* 0x000000a006097890 */ /* 0x000fe2000fffe03f */
[----:B-----5:R-:W-:-:S05]  /*2c80*/  FADD.FTZ R0, R3, R0 ;  /* 0x0000000003007221 */ /* 0x020fca0000010000 */
[----:B------:R-:W5:Y:S02]  /*2c90*/  SHFL.BFLY PT, R7, R0, 0x4, 0x1f ;  /* 0x0c801f0000077f89 */ /* 0x000f6400000e0000 */
[----:B-----5:R-:W-:-:S05]  /*2ca0*/  FADD.FTZ R7, R0, R7 ;  /* 0x0000000700077221 */ /* 0x020fca0000010000 */
[----:B0-----:R-:W0:Y:S02]  /*2cb0*/  SHFL.BFLY PT, R2, R7, 0x2, 0x1f ;  /* 0x0c401f0007027f89 */ /* 0x001e2400000e0000 */
[----:B0-----:R-:W-:-:S05]  /*2cc0*/  FADD.FTZ R2, R7, R2 ;  /* 0x0000000207027221 */ /* 0x001fca0000010000 */
[----:B----4-:R-:W0:Y:S02]  /*2cd0*/  SHFL.BFLY PT, R9, R2, 0x1, 0x1f ;  /* 0x0c201f0002097f89 */ /* 0x010e2400000e0000 */
        /* <DEDUP_REMOVED lines=10> */
[----:B------:R0:W4:Y:S01]  /*2d80*/  SHFL.IDX PT, R0, R3, RZ, 0x1f ;  /* 0x00001fff03007589 */ /* 0x00012200000e0000 */
[----:B------:R-:W-:Y:S05]  /*2d90*/  @!P0 BRA `(.L_x_1640) ;  /* 0x0000009000008947 */ /* 0x000fea0003800000 */
[----:B------:R-:W5:Y:S01]  /*2da0*/  S2UR UR4, SR_CTAID.X ;  /* 0x00000000000479c3 */ /* 0x000f620000002500 */
[----:B------:R-:W-:-:S07]  /*2db0*/  ULDC UR8, c[0x0][0x1d8] ;  /* 0x0000760000087ab9 */ /* 0x000fce0000000800 */
[----:B------:R-:W5:Y:S02]  /*2dc0*/  S2UR UR5, SR_CTAID.Y ;  /* 0x00000000000579c3 */ /* 0x000f640000002600 */
[----:B-----5:R-:W-:-:S03]  /*2dd0*/  UIMAD UR4, UR5, UR8, UR4 ;  /* 0x00000008050472a4 */ /* 0x020fc6000f8e0204 */
[----:B------:R-:W-:Y:S02]  /*2de0*/  ULDC UR5, c[0x0][0x268] ;  /* 0x00009a0000057ab9 */ /* 0x000fe40000000800 */
[----:B------:R-:W-:-:S03]  /*2df0*/  UIMAD UR4, UR4, UR5, UR7 ;  /* 0x00000005040472a4 */ /* 0x000fc6000f8e0207 */
[----:B------:R-:W-:Y:S02]  /*2e00*/  ULDC UR5, c[0x0][0x1d4] ;  /* 0x0000750000057ab9 */ /* 0x000fe40000000800 */
[----:B------:R-:W-:-:S04]  /*2e10*/  UIMAD UR4, UR4, UR5, URZ ;  /* 0x00000005040472a4 */ /* 0x000fc8000f8e023f */
[----:B------:R-:W-:-:S06]  /*2e20*/  USHF.R.S32.HI UR5, URZ, 0x1f, UR4 ;  /* 0x0000001f3f057899 */ /* 0x000fcc0008011404 */
.L_x_1640:
[----:B------:R-:W-:Y:S01]  /*2e30*/  BSSY B0, `(.L_x_1641) ;  /* 0x0000012000007945 */ /* 0x000fe20003800000 */
[----:B------:R-:W-:Y:S05]  /*2e40*/  @P1 BRA `(.L_x_1642) ;  /* 0x0000010000001947 */ /* 0x000fea0003800000 */
[----:B----4-:R-:W-:-:S04]  /*2e50*/  FADD.FTZ R0, R0, 9.9999999747524270788e-07 ;  /* 0x358637bd00007421 */ /* 0x010fc80000010000 */
[----:B------:R4:W0:Y:S03]  /*2e60*/  MUFU.RCP R7, R0 ;  /* 0x0000000000077308 */ /* 0x0008260000001000 */
.L_x_1643:
[C---:B------:R-:W-:Y:S02]  /*2e70*/  IADD3 R6, R5.reuse, -UR45, RZ ;  /* 0x8000002d05067c10 */ /* 0x040fe4000fffe0ff */
[----:B0-----:R-:W-:-:S03]  /*2e80*/  @P0 IADD3 R3, P1, R5, UR4, RZ ;  /* 0x0000000405030c10 */ /* 0x001fc6000ff3e0ff */
[----:B----4-:R-:W0:Y:S02]  /*2e90*/  LDS R0, [R6.X4+0xa0] ;  /* 0x0000a00006007984 */ /* 0x010e240000004800 */
[----:B0-----:R-:W-:Y:S01]  /*2ea0*/  FMUL.FTZ R9, R0, R7 ;  /* 0x0000000700097220 */ /* 0x001fe20000410000 */
        /* <DEDUP_REMOVED lines=10> */
.L_x_1642:
[----:B------:R-:W-:Y:S05]  /*2f50*/  BSYNC B0 ;  /* 0x0000000000007941 */ /* 0x000fea0003800000 */
.L_x_1641:
[----:B------:R-:W-:Y:S01]  /*2f60*/  USHF.R.S32.HI UR4, URZ, 0x1f, UR42 ;  /* 0x0000001f3f047899 */ /* 0x000fe2000801142a */
[----:B------:R-:W-:Y:S01]  /*2f70*/  ISETP.NE.U32.AND P0, PT, RZ, c[0x0][0x190], PT ;  /* 0x00006400ff007a0c */ /* 0x000fe20003f05070 */
[----:B------:R-:W-:Y:S01]  /*2f80*/  CS2R R6, SRZ ;  /* 0x0000000000067805 */ /* 0x000fe2000001ff00 */
[----:B----4-:R-:W-:Y:S01]  /*2f90*/  LEA.HI R0, R8, R17, RZ, 0x3 ;  /* 0x0000001108007211 */ /* 0x010fe200078f18ff */
[----:B------:R-:W-:Y:S01]  /*2fa0*/  ULEA.HI UR4, UR4, UR42, URZ, 0x4 ;  /* 0x0000002a04047291 */ /* 0x000fe2000f8f203f */
[----:B------:R-:W-:Y:S02]  /*2fb0*/  ISETP.NE.AND.EX P0, PT, RZ, c[0x0][0x194], PT, P0 ;  /* 0x00006500ff007a0c */ /* 0x000fe40003f05300 */
[----:B0-----:R-:W-:Y:S01]  /*2fc0*/  SHF.R.S32.HI R3, RZ, 0x3, R0 ;  /* 0x00000003ff037819 */ /* 0x001fe20000011400 */
[----:B------:R-:W-:Y:S01]  /*2fd0*/  ULOP3.LUT UR4, UR4, 0xfffffff0, URZ, 0xc0, !UPT ;  /* 0xfffffff004047892 */ /* 0x000fe2000f8ec03f */
[----:B------:R-:W-:-:S03]  /*2fe0*/  LOP3.LUT R0, R0, 0x1ffffff8, RZ, 0xc0, !PT ;  /* 0x1ffffff800007812 */ /* 0x000fc600078ec0ff */
[----:B------:R-:W-:Y:S02]  /*2ff0*/  UIADD3 UR4, -UR4, UR42, URZ ;  /* 0x0000002a04047290 */ /* 0x000fe4000fffe13f */
[----:B------:R-:W-:Y:S01]  /*3000*/  ULDC UR5, c[0x0][0x1d4] ;  /* 0x0000750000057ab9 */ /* 0x000fe20000000800 */
[----:B------:R-:W-:-:S03]  /*3010*/  IMAD.IADD R0, R17, 0x1, -R0 ;  /* 0x0000000111007824 */ /* 0x000fc600078e0a00 */
[C---:B------:R-:W-:Y:S01]  /*3020*/  ISETP.NE.OR P0, PT, R3.reuse, UR4, !P0 ;  /* 0x0000000403007c0c */ /* 0x040fe2000c705670 */
[----:B------:R-:W-:Y:S01]  /*3030*/  UISETP.LT.AND UP0, UPT, UR42, UR5, UPT ;  /* 0x000000052a00728c */ /* 0x000fe2000bf01270 */
[----:B------:R-:W-:Y:S01]  /*3040*/  IADD3 R28, R3, UR45, RZ ;  /* 0x0000002d031c7c10 */ /* 0x000fe2000fffe0ff */
[----:B------:R-:W-:-:S10]  /*3050*/  IMAD.SHL.U32 R0, R0, 0x8, RZ ;  /* 0x0000000800007824 */ /* 0x000fd400078e00ff */
[----:B------:R-:W0:Y:S01]  /*3060*/  @!P0 S2R R5, SR_CTAID.X ;  /* 0x0000000000058919 */ /* 0x000e220000002500 */
[----:B------:R-:W-:Y:S01]  /*3070*/  USEL UR5, UR42, UR5, UP0 ;  /* 0x000000052a057287 */ /* 0x000fe20008000000 */
[----:B------:R-:W-:-:S05]  /*3080*/  @!P0 IMAD.MOV.U32 R9, RZ, RZ, 0x2 ;  /* 0x00000002ff098424 */ /* 0x000fca00078e00ff */
[----:B------:R-:W-:Y:S01]  /*3090*/  ISETP.GE.AND P1, PT, R28, UR5, PT ;  /* 0x000000051c007c0c */ /* 0x000fe2000bf26270 */
[----:B------:R-:W-:Y:S01]  /*30a0*/  IMAD.U32 R29, RZ, RZ, UR46 ;  /* 0x0000002eff1d7e24 */ /* 0x000fe2000f8e00ff */
[----:B------:R-:W-:Y:S03]  /*30b0*/  BSSY B0, `(.L_x_1644) ;  /* 0x000008a000007945 */ /* 0x000fe60003800000 */
[--C-:B------:R-:W-:Y:S02]  /*30c0*/  IMAD R29, R29, c[0x0][0x1d4], R0.reuse ;  /* 0x000075001d1d7a24 */ /* 0x100fe400078e0200 */
[----:B0-----:R-:W-:Y:S02]  /*30d0*/  @!P0 IMAD R8, R5, 0x40, R0 ;  /* 0x0000004005088824 */ /* 0x001fe400078e0200 */
[----:B------:R-:W-:Y:S02]  /*30e0*/  CS2R R4, SRZ ;  /* 0x0000000000047805 */ /* 0x000fe4000001ff00 */
[----:B------:R-:W-:Y:S01]  /*30f0*/  @!P0 IMAD.WIDE R8, R8, R9, c[0x0][0x190] ;  /* 0x0000640008088625 */ /* 0x000fe200078e0209 */
[----:B------:R-:W-:-:S04]  /*3100*/  CS2R R22, SRZ ;  /* 0x0000000000167805 */ /* 0x000fc8000001ff00 */
[----:B------:R0:W5:Y:S04]  /*3110*/  @!P0 LDG.E.128 R4, [R8.64] ;  /* 0x0000002408048981 */ /* 0x000168000c1e1d00 */
[----:B------:R-:W-:Y:S01]  /*3120*/  BAR.SYNC.DEFER_BLOCKING 0x0 ;  /* 0x0000000000007b1d */ /* 0x000fe20000010000 */
[----:B------:R-:W-:Y:S01]  /*3130*/  ISETP.NE.AND P0, PT, R3, UR4, PT ;  /* 0x0000000403007c0c */ /* 0x000fe2000bf05270 */
[----:B------:R-:W-:Y:S01]  /*3140*/  IMAD.MOV.U32 R25, RZ, RZ, RZ ;  /* 0x000000ffff197224 */ /* 0x000fe200078e00ff */
[----:B------:R-:W-:Y:S01]  /*3150*/  CS2R R20, SRZ ;  /* 0x0000000000147805 */ /* 0x000fe2000001ff00 */
[----:B--23--:R-:W-:Y:S01]  /*3160*/  CS2R R18, SRZ ;  /* 0x0000000000127805 */ /* 0x00cfe2000001ff00 */
[----:B------:R-:W-:Y:S01]  /*3170*/  IMAD.MOV.U32 R2, RZ, RZ, RZ ;  /* 0x000000ffff027224 */ /* 0x000fe200078e00ff */
[----:B------:R-:W-:-:S02]  /*3180*/  SHF.R.S32.HI R24, RZ, 0x1f, R29 ;  /* 0x0000001fff187819 */ /* 0x000fc4000001141d */
[----:B------:R-:W-:Y:S01]  /*3190*/  LEA R30, R3, UR9, 0x1 ;  /* 0x00000009031e7c11 */ /* 0x000fe2000f8e08ff */
[----:B------:R-:W-:Y:S05]  /*31a0*/  @P1 BRA `(.L_x_1645) ;  /* 0x000007a000001947 */ /* 0x000fea0003800000 */
[----:B0-----:R-:W-:Y:S01]  /*31b0*/  IMAD.U32 R2, RZ, RZ, UR45 ;  /* 0x0000002dff027e24 */ /* 0x001fe2000f8e00ff */
[----:B------:R-:W-:Y:S01]  /*31c0*/  ULOP3.LUT UR4, URZ, UR5, URZ, 0x33, !UPT ;  /* 0x000000053f047292 */ /* 0x000fe2000f8e333f */
[----:B------:R-:W-:Y:S01]  /*31d0*/  BSSY B1, `(.L_x_1646) ;  /* 0x000002c000017945 */ /* 0x000fe20003800000 */
[----:B------:R-:W-:Y:S01]  /*31e0*/  IMAD.MOV.U32 R31, RZ, RZ, R28 ;  /* 0x000000ffff1f7224 */ /* 0x000fe200078e001c */
[----:B------:R-:W-:Y:S01]  /*31f0*/  CS2R R18, SRZ ;  /* 0x0000000000127805 */ /* 0x000fe2000001ff00 */
[----:B------:R-:W-:Y:S01]  /*3200*/  IADD3 R2, -R2, -0x2, -R3 ;  /* 0xfffffffe02027810 */ /* 0x000fe20007ffe903 */
[----:B------:R-:W-:Y:S01]  /*3210*/  CS2R R20, SRZ ;  /* 0x0000000000147805 */ /* 0x000fe2000001ff00 */
[----:B------:R-:W-:Y:S01]  /*3220*/  CS2R R22, SRZ ;  /* 0x0000000000167805 */ /* 0x000fe2000001ff00 */
[----:B------:R-:W-:Y:S01]  /*3230*/  IMAD.MOV.U32 R25, RZ, RZ, RZ ;  /* 0x000000ffff197224 */ /* 0x000fe200078e00ff */
[----:B------:R-:W-:Y:S01]  /*3240*/  IADD3 R8, R2, -UR4, RZ ;  /* 0x8000000402087c10 */ /* 0x000fe2000fffe0ff */
[----:B------:R-:W-:-:S03]  /*3250*/  IMAD.MOV.U32 R2, RZ, RZ, RZ ;  /* 0x000000ffff027224 */ /* 0x000fc600078e00ff */
[C---:B------:R-:W-:Y:S02]  /*3260*/  LOP3.LUT P1, RZ, R8.reuse, 0x10, RZ, 0xc0, !PT ;  /* 0x0000001008ff7812 */ /* 0x040fe4000782c0ff */
[----:B------:R-:W-:-:S11]  /*3270*/  LOP3.LUT P2, RZ, R8, 0xfffffff0, RZ, 0xc0, !PT ;  /* 0xfffffff008ff7812 */ /* 0x000fd6000784c0ff */
[----:B------:R-:W-:Y:S05]  /*3280*/  @P1 BRA `(.L_x_1647) ;  /* 0x0000020000001947 */ /* 0x000fea0003800000 */
[----:B------:R-:W-:-:S04]  /*3290*/  IADD3 R2, P1, R28, UR47, RZ ;  /* 0x0000002f1c027c10 */ /* 0x000fc8000ff3e0ff */
[----:B------:R-:W-:Y:S02]  /*32a0*/  LEA.HI.X.SX32 R9, R28, UR48, 0x1, P1 ;  /* 0x000000301c097c11 */ /* 0x000fe400088f0eff */
        /* <DEDUP_REMOVED lines=15> */
[--C-:B------:R-:W-:Y:S02]  /*33a0*/  HADD2.F32 R2, -RZ, R8.reuse.H0_H0 ;  /* 0x20000008ff027230 */ /* 0x100fe40000004100 */
[----:B------:R-:W-:Y:S01]  /*33b0*/  HADD2.F32 R12, -RZ, R8.H1_H1 ;  /* 0x30000008ff0c7230 */ /* 0x000fe20000004100 */
        /* <DEDUP_REMOVED lines=13> */
.L_x_1647:
[----:B------:R-:W-:Y:S05]  /*3490*/  BSYNC B1 ;  /* 0x0000000000017941 */ /* 0x000fea0003800000 */
.L_x_1646:
[----:B------:R-:W-:Y:S05]  /*34a0*/  @!P2 BRA `(.L_x_1645) ;  /* 0x000004a00000a947 */ /* 0x000fea0003800000 */
[C---:B------:R-:W-:Y:S01]  /*34b0*/  LEA R8, R31.reuse, UR6, 0x1 ;  /* 0x000000061f087c11 */ /* 0x040fe2000f8e08ff */
[----:B------:R-:W-:Y:S01]  /*34c0*/  IMAD.U32 R9, RZ, RZ, UR45 ;  /* 0x0000002dff097e24 */ /* 0x000fe2000f8e00ff */
[C---:B------:R-:W-:Y:S01]  /*34d0*/  IADD3 R27, P1, R31.reuse, UR47, RZ ;  /* 0x0000002f1f1b7c10 */ /* 0x040fe2000ff3e0ff */
[----:B------:R-:W-:Y:S01]  /*34e0*/  IMAD.MOV.U32 R35, RZ, RZ, c[0x0][0x1d8] ;  /* 0x00007600ff237624 */ /* 0x000fe200078e00ff */
[----:B------:R-:W-:Y:S01]  /*34f0*/  IADD3 R8, R8, 0x20, RZ ;  /* 0x0000002008087810 */ /* 0x000fe20007ffe0ff */
[C---:B------:R-:W-:Y:S01]  /*3500*/  IMAD.SHL.U32 R32, R31.reuse, 0x40, RZ ;  /* 0x000000401f207824 */ /* 0x040fe200078e00ff */
[----:B------:R-:W-:Y:S01]  /*3510*/  LEA.HI.X.SX32 R10, R31, UR48, 0x1, P1 ;  /* 0x000000301f0a7c11 */ /* 0x000fe200088f0eff */
[----:B------:R-:W-:Y:S01]  /*3520*/  IMAD R35, R35, c[0x0][0x1d4], RZ ;  /* 0x0000750023237a24 */ /* 0x000fe200078e02ff */
[----:B------:R-:W-:Y:S01]  /*3530*/  LEA R26, P1, R27, c[0x0][0x1a8], 0x2 ;  /* 0x00006a001b1a7a11 */ /* 0x000fe200078210ff */
[----:B------:R-:W-:Y:S01]  /*3540*/  IMAD R8, R9, -0x2, R8 ;  /* 0xfffffffe09087824 */ /* 0x000fe200078e0208 */
[----:B------:R-:W-:Y:S01]  /*3550*/  IADD3 R34, R32, 0x400, RZ ;  /* 0x0000040020227810 */ /* 0x000fe20007ffe0ff */
[----:B------:R-:W-:Y:S01]  /*3560*/  IMAD.MOV.U32 R33, RZ, RZ, RZ ;  /* 0x000000ffff217224 */ /* 0x000fe200078e00ff */
[----:B------:R-:W-:Y:S01]  /*3570*/  LEA.HI.X R27, R27, c[0x0][0x1ac], R10, 0x2, P1 ;  /* 0x00006b001b1b7a11 */ /* 0x000fe200008f140a */
[----:B------:R-:W-:Y:S01]  /*3580*/  IMAD.SHL.U32 R35, R35, 0x40, RZ ;  /* 0x0000004023237824 */ /* 0x000fe200078e00ff */
[----:B------:R-:W-:-:S03]  /*3590*/  IADD3 R36, R8, 0xa0, RZ ;  /* 0x000000a008247810 */ /* 0x000fc60007ffe0ff */
.L_x_1648:
[----:B------:R-:W2:Y:S04]  /*35a0*/  LDG.E R8, [R26.64] ;  /* 0x000000241a087981 */ /* 0x000ea8000c1e1900 */
[----:B------:R-:W3:Y:S04]  /*35b0*/  LDG.E R9, [R26.64+0x40] ;  /* 0x000040241a097981 */ /* 0x000ee8000c1e1900 */
[----:B------:R-:W0:Y:S04]  /*35c0*/  LDS.U16 R37, [R36+-0x20] ;  /* 0xffffe00024257984 */ /* 0x000e280000000400 */
[----:B------:R-:W4:Y:S01]  /*35d0*/  LDS.U16 R43, [R36] ;  /* 0x00000000242b7984 */ /* 0x000f220000000400 */
[----:B--2---:R-:W-:-:S04]  /*35e0*/  IMAD R8, R35, R8, R32 ;  /* 0x0000000823087224 */ /* 0x004fc800078e0220 */
[----:B------:R-:W-:Y:S02]  /*35f0*/  IMAD.IADD R8, R8, 0x1, R33 ;  /* 0x0000000108087824 */ /* 0x000fe400078e0221 */
[----:B---3--:R-:W-:-:S03]  /*3600*/  IMAD R10, R35, R9, R34 ;  /* 0x00000009230a7224 */ /* 0x008fc600078e0222 */
[----:B------:R-:W-:-:S04]  /*3610*/  IADD3 R11, P1, R29, R8, RZ ;  /* 0x000000081d0b7210 */ /* 0x000fc80007f3e0ff */
[----:B------:R-:W-:Y:S02]  /*3620*/  LEA.HI.X.SX32 R12, R8, R24, 0x1, P1 ;  /* 0x00000018080c7211 */ /* 0x000fe400008f0eff */
[----:B------:R-:W-:-:S04]  /*3630*/  LEA R8, P1, R11, c[0x0][0x1a0], 0x1 ;  /* 0x000068000b087a11 */ /* 0x000fc800078208ff */
[----:B------:R-:W-:Y:S01]  /*3640*/  LEA.HI.X R9, R11, c[0x0][0x1a4], R12, 0x1, P1 ;  /* 0x000069000b097a11 */ /* 0x000fe200008f0c0c */
[----:B------:R-:W-:-:S05]  /*3650*/  IMAD.IADD R12, R10, 0x1, R33 ;  /* 0x000000010a0c7824 */ /* 0x000fca00078e0221 */
[----:B------:R-:W-:Y:S01]  /*3660*/  IADD3 R13, P1, R29, R12, RZ ;  /* 0x0000000c1d0d7210 */ /* 0x000fe20007f3e0ff */
[----:B------:R-:W2:Y:S03]  /*3670*/  LDG.E.128 R8, [R8.64] ;  /* 0x0000002408087981 */ /* 0x000ea6000c1e1d00 */
[----:B------:R-:W-:Y:S02]  /*3680*/  LEA.HI.X.SX32 R14, R12, R24, 0x1, P1 ;  /* 0x000000180c0e7211 */ /* 0x000fe400008f0eff */
[----:B------:R-:W-:-:S04]  /*3690*/  LEA R12, P1, R13, c[0x0][0x1a0], 0x1 ;  /* 0x000068000d0c7a11 */ /* 0x000fc800078208ff */
[----:B------:R-:W-:-:S06]  /*36a0*/  LEA.HI.X R13, R13, c[0x0][0x1a4], R14, 0x1, P1 ;  /* 0x000069000d0d7a11 */ /* 0x000fcc00008f0c0e */
[----:B------:R-:W3:Y:S01]  /*36b0*/  LDG.E.128 R12, [R12.64] ;  /* 0x000000240c0c7981 */ /* 0x000ee2000c1e1d00 */
[----:B------:R-:W-:Y:S01]  /*36c0*/  IADD3 R26, P1, R26, 0x80, RZ ;  /* 0x000000801a1a7810 */ /* 0x000fe20007f3e0ff */
[----:B0-----:R-:W-:Y:S01]  /*36d0*/  HADD2.F32 R37, -RZ, R37.H0_H0 ;  /* 0x20000025ff257230 */ /* 0x001fe20000004100 */
[----:B------:R-:W-:Y:S01]  /*36e0*/  IADD3 R31, R31, 0x20, RZ ;  /* 0x000000201f1f7810 */ /* 0x000fe20007ffe0ff */
[----:B----4-:R-:W-:Y:S01]  /*36f0*/  HADD2.F32 R43, -RZ, R43.H0_H0 ;  /* 0x2000002bff2b7230 */ /* 0x010fe20000004100 */
[----:B------:R-:W-:Y:S01]  /*3700*/  IADD3 R36, R36, 0x40, RZ ;  /* 0x0000004024247810 */ /* 0x000fe20007ffe0ff */
[----:B------:R-:W-:Y:S01]  /*3710*/  IMAD.X R27, RZ, RZ, R27, P1 ;  /* 0x000000ffff1b7224 */ /* 0x000fe200008e061b */
[----:B------:R-:W-:Y:S02]  /*3720*/  ISETP.GE.AND P1, PT, R31, UR5, PT ;  /* 0x000000051f007c0c */ /* 0x000fe4000bf26270 */
[----:B------:R-:W-:Y:S01]  /*3730*/  IADD3 R33, R33, 0x800, RZ ;  /* 0x0000080021217810 */ /* 0x000fe20007ffe0ff */
[----:B--2---:R-:W-:-:S02]  /*3740*/  HADD2.F32 R39, -RZ, R9.H0_H0 ;  /* 0x20000009ff277230 */ /* 0x004fc40000004100 */
[----:B------:R-:W-:Y:S02]  /*3750*/  HADD2.F32 R40, -RZ, R9.H1_H1 ;  /* 0x30000009ff287230 */ /* 0x000fe40000004100 */
[----:B------:R-:W-:Y:S01]  /*3760*/  HADD2.F32 R38, -RZ, R8.H0_H0 ;  /* 0x20000008ff267230 */ /* 0x000fe20000004100 */
[C---:B------:R-:W-:Y:S01]  /*3770*/  FFMA.FTZ R18, R37.reuse, R39, R18 ;  /* 0x0000002725127223 */ /* 0x040fe20000010012 */
[----:B------:R-:W-:Y:S01]  /*3780*/  HADD2.F32 R9, -RZ, R10.H0_H0 ;  /* 0x2000000aff097230 */ /* 0x000fe20000004100 */
[C---:B------:R-:W-:Y:S01]  /*3790*/  FFMA.FTZ R21, R37.reuse, R40, R21 ;  /* 0x0000002825157223 */ /* 0x040fe20000010015 */
[--C-:B------:R-:W-:Y:S01]  /*37a0*/  HADD2.F32 R42, -RZ, R11.reuse.H1_H1 ;  /* 0x3000000bff2a7230 */ /* 0x100fe20000004100 */
[C---:B------:R-:W-:Y:S01]  /*37b0*/  FFMA.FTZ R2, R37.reuse, R38, R2 ;  /* 0x0000002625027223 */ /* 0x040fe20000010002 */
[----:B------:R-:W-:Y:S01]  /*37c0*/  HADD2.F32 R8, -RZ, R8.H1_H1 ;  /* 0x30000008ff087230 */ /* 0x000fe20000004100 */
[C---:B------:R-:W-:Y:S01]  /*37d0*/  FFMA.FTZ R9, R37.reuse, R9, R20 ;  /* 0x0000000925097223 */ /* 0x040fe20000010014 */
[----:B------:R-:W-:Y:S01]  /*37e0*/  HADD2.F32 R10, -RZ, R10.H1_H1 ;  /* 0x3000000aff0a7230 */ /* 0x000fe20000004100 */
[C---:B------:R-:W-:Y:S01]  /*37f0*/  FFMA.FTZ R25, R37.reuse, R42, R25 ;  /* 0x0000002a25197223 */ /* 0x040fe20000010019 */
[----:B------:R-:W-:Y:S01]  /*3800*/  HADD2.F32 R41, -RZ, R11.H0_H0 ;  /* 0x2000000bff297230 */ /* 0x000fe20000004100 */
[C---:B------:R-:W-:Y:S01]  /*3810*/  FFMA.FTZ R8, R37.reuse, R8, R19 ;  /* 0x0000000825087223 */ /* 0x040fe20000010013 */
[----:B---3--:R-:W-:Y:S01]  /*3820*/  HADD2.F32 R11, -RZ, R12.H0_H0 ;  /* 0x2000000cff0b7230 */ /* 0x008fe20000004100 */
        /* <DEDUP_REMOVED lines=18> */
.L_x_1645:
[----:B0-----:R-:W-:Y:S05]  /*3950*/  BSYNC B0 ;  /* 0x0000000000007941 */ /* 0x001fea0003800000 */
.L_x_1644:
        /* <DEDUP_REMOVED lines=66> */
.L_x_1654:
[----:B------:R-:W-:Y:S05]  /*3d80*/  BSYNC B2 ;  /* 0x0000000000027941 */ /* 0x000fea0003800000 */
.L_x_1653:
[----:B------:R-:W-:Y:S02]  /*3d90*/  IADD3 R28, R28, 0x10, RZ ;  /* 0x000000101c1c7810 */ /* 0x000fe40007ffe0ff */
.L_x_1652:
[----:B------:R-:W-:Y:S05]  /*3da0*/  BSYNC B1 ;  /* 0x0000000000017941 */ /* 0x000fea0003800000 */
.L_x_1651:
[----:B------:R-:W-:-:S13]  /*3db0*/  LOP3.LUT P1, RZ, R12, 0xfffffff0, RZ, 0xc0, !PT ;  /* 0xfffffff00cff7812 */ /* 0x000fda000782c0ff */
[----:B------:R-:W-:Y:S05]  /*3dc0*/  @!P1 BRA `(.L_x_1650) ;  /* 0x000007e000009947 */ /* 0x000fea0003800000 */
[----:B------:R-:W-:Y:S01]  /*3dd0*/  LEA R15, R28, UR6, 0x1 ;  /* 0x000000061c0f7c11 */ /* 0x000fe2000f8e08ff */
[----:B------:R-:W-:Y:S02]  /*3de0*/  IMAD.U32 R8, RZ, RZ, UR45 ;  /* 0x0000002dff087e24 */ /* 0x000fe4000f8e00ff */
[----:B------:R-:W-:Y:S02]  /*3df0*/  IMAD.MOV.U32 R12, RZ, RZ, RZ ;  /* 0x000000ffff0c7224 */ /* 0x000fe400078e00ff */
[----:B------:R-:W-:Y:S02]  /*3e00*/  IMAD R15, R8, -0x2, R15 ;  /* 0xfffffffe080f7824 */ /* 0x000fe400078e020f */
.L_x_1659:
        /* <DEDUP_REMOVED lines=60> */
.L_x_1656:
[----:B------:R-:W-:Y:S05]  /*41d0*/  BSYNC B1 ;  /* 0x0000000000017941 */ /* 0x000fea0003800000 */
.L_x_1655:
        /* <DEDUP_REMOVED lines=56> */
.L_x_1658:
[----:B------:R-:W-:Y:S05]  /*4560*/  BSYNC B1 ;  /* 0x0000000000017941 */ /* 0x000fea0003800000 */
.L_x_1657:
[----:B------:R-:W-:Y:S02]  /*4570*/  IADD3 R28, R28, 0x20, RZ ;  /* 0x000000201c1c7810 */ /* 0x000fe40007ffe0ff */
[----:B------:R-:W-:Y:S02]  /*4580*/  IADD3 R12, R12, 0x40, RZ ;  /* 0x000000400c0c7810 */ /* 0x000fe40007ffe0ff */
[----:B------:R-:W-:-:S13]  /*4590*/  ISETP.GE.AND P1, PT, R28, UR42, PT ;  /* 0x0000002a1c007c0c */ /* 0x000fda000bf26270 */
[----:B------:R-:W-:Y:S05]  /*45a0*/  @!P1 BRA `(.L_x_1659) ;  /* 0xfffff86000009947 */ /* 0x000fea000383ffff */
.L_x_1650:
[----:B------:R-:W-:Y:S05]  /*45b0*/  BSYNC B0 ;  /* 0x0000000000007941 */ /* 0x000fea0003800000 */
.L_x_1649:
        /* <DEDUP_REMOVED lines=38> */
[----:B------:R-:W-:Y:S01]  /*4820*/  I2F.S8 R29, R35 ;  /* 0x00000023001d7306 */ /* 0x000fe20000001400 */
[----:B------:R-:W-:Y:S02]  /*4830*/  PRMT R12, R34, 0x9910, RZ ;  /* 0x00009910220c7816 */ /* 0x000fe400000000ff */
[----:B---3--:R-:W-:Y:S02]  /*4840*/  PRMT R14, R35, 0x9910, RZ ;  /* 0x00009910230e7816 */ /* 0x008fe400000000ff */
[----:B------:R-:W-:Y:S02]  /*4850*/  PRMT R13, R32, 0x9910, RZ ;  /* 0x00009910200d7816 */ /* 0x000fe400000000ff */
[--C-:B------:R-:W-:Y:S01]  /*4860*/  SHF.R.S32.HI R31, RZ, 0x18, R35.reuse ;  /* 0x00000018ff1f7819 */ /* 0x100fe20000011423 */
[----:B------:R-:W4:Y:S01]  /*4870*/  I2F.S8 R16, R34 ;  /* 0x0000002200107306 */ /* 0x000f220000001400 */
[----:B------:R-:W-:-:S02]  /*4880*/  SHF.R.U32.HI R30, RZ, 0x10, R35 ;  /* 0x00000010ff1e7819 */ /* 0x000fc40000011623 */
[----:B------:R-:W-:Y:S02]  /*4890*/  SHF.R.S32.HI R12, RZ, 0x8, R12 ;  /* 0x00000008ff0c7819 */ /* 0x000fe4000001140c */
[----:B------:R-:W-:Y:S02]  /*48a0*/  SHF.R.S32.HI R14, RZ, 0x8, R14 ;  /* 0x00000008ff0e7819 */ /* 0x000fe4000001140e */
[----:B------:R-:W-:Y:S01]  /*48b0*/  SHF.R.S32.HI R13, RZ, 0x8, R13 ;  /* 0x00000008ff0d7819 */ /* 0x000fe2000001140d */
[----:B------:R-:W2:Y:S08]  /*48c0*/  I2F.S16 R31, R31 ;  /* 0x0000001f001f7306 */ /* 0x000eb00000101400 */
[----:B------:R-:W3:Y:S01]  /*48d0*/  I2F.S8 R30, R30 ;  /* 0x0000001e001e7306 */ /* 0x000ee20000001400 */
[----:B----4-:R-:W-:-:S07]  /*48e0*/  FMUL.FTZ R16, R16, R15 ;  /* 0x0000000f10107220 */ /* 0x010fce0000410000 */
[----:B------:R4:W1:Y:S01]  /*48f0*/  I2F.S8 R28, R32 ;  /* 0x00000020001c7306 */ /* 0x0008620000001400 */
[----:B--2---:R-:W-:-:S07]  /*4900*/  FMUL.FTZ R35, R31, R15 ;  /* 0x0000000f1f237220 */ /* 0x004fce0000410000 */
[----:B------:R-:W2:Y:S01]  /*4910*/  I2F.S16 R12, R12 ;  /* 0x0000000c000c7306 */ /* 0x000ea20000101400 */
[-C--:B----4-:R-:W-:Y:S02]  /*4920*/  FMUL.FTZ R32, R29, R15.reuse ;  /* 0x0000000f1d207220 */ /* 0x090fe40000410000 */
[----:B---3--:R-:W-:-:S05]  /*4930*/  FMUL.FTZ R30, R30, R15 ;  /* 0x0000000f1e1e7220 */ /* 0x008fca0000410000 */
[----:B------:R-:W3:Y:S01]  /*4940*/  I2F.S16 R14, R14 ;  /* 0x0000000e000e7306 */ /* 0x000ee20000101400 */
[----:B-1----:R-:W-:-:S07]  /*4950*/  FMUL.FTZ R28, R28, R15 ;  /* 0x0000000f1c1c7220 */ /* 0x002fce0000410000 */
[----:B------:R-:W1:Y:S01]  /*4960*/  I2F.S16 R13, R13 ;  /* 0x0000000d000d7306 */ /* 0x000e620000101400 */
[----:B--2---:R-:W-:-:S05]  /*4970*/  FMUL.FTZ R29, R12, R15 ;  /* 0x0000000f0c1d7220 */ /* 0x004fca0000410000 */
[----:B------:R-:W-:Y:S01]  /*4980*/  F2FP.PACK_AB R12, R29, R16 ;  /* 0x000000101d0c723e */ /* 0x000fe200000000ff */
[----:B---3--:R-:W-:-:S05]  /*4990*/  FMUL.FTZ R33, R14, R15 ;  /* 0x0000000f0e217220 */ /* 0x008fca0000410000 */
[----:B------:R-:W-:Y:S01]  /*49a0*/  F2FP.PACK_AB R14, R33, R32 ;  /* 0x00000020210e723e */ /* 0x000fe200000000ff */
[----:B-1----:R-:W-:Y:S01]  /*49b0*/  FMUL.FTZ R31, R13, R15 ;  /* 0x0000000f0d1f7220 */ /* 0x002fe20000410000 */
[----:B------:R-:W-:-:S04]  /*49c0*/  F2FP.PACK_AB R15, R35, R30 ;  /* 0x0000001e230f723e */ /* 0x000fc800000000ff */
[----:B------:R-:W-:-:S04]  /*49d0*/  F2FP.PACK_AB R13, R31, R28 ;  /* 0x0000001c1f0d723e */ /* 0x000fc800000000ff */
.L_x_1662:
[----:B-----5:R-:W-:Y:S01]  /*49e0*/  HFMA2.MMA R4, R12, 1, 1, R4 ;  /* 0x3c003c000c047835 */ /* 0x020fe20000000004 */
[----:B------:R-:W-:Y:S01]  /*49f0*/  HADD2 R5, R13, R5 ;  /* 0x000000050d057230 */ /* 0x000fe20000000000 */
[----:B------:R-:W-:Y:S01]  /*4a00*/  HFMA2.MMA R6, R14, 1, 1, R6 ;  /* 0x3c003c000e067835 */ /* 0x000fe20000000006 */
[----:B------:R-:W-:Y:S02]  /*4a10*/  HADD2 R7, R15, R7 ;  /* 0x000000070f077230 */ /* 0x000fe40000000000 */
[----:B0-----:R-:W-:Y:S02]  /*4a20*/  HADD2.F32 R24, -RZ, R24.H0_H0 ;  /* 0x20000018ff187230 */ /* 0x001fe40000004100 */
[----:B------:R-:W-:Y:S02]  /*4a30*/  @P2 HFMA2.MMA R5, R5, R9, -RZ ;  /* 0x0000000905052235 */ /* 0x000fe400001000ff */
[----:B------:R-:W-:Y:S01]  /*4a40*/  @P2 HFMA2.MMA R7, R7, R11, -RZ ;  /* 0x0000000b07072235 */ /* 0x000fe200001000ff */
[----:B------:R-:W-:-:S02]  /*4a50*/  @P2 HMUL2 R4, R4, R8 ;  /* 0x0000000804042232 */ /* 0x000fc40000000000 */
        /* <DEDUP_REMOVED lines=18> */
.L_x_1661:
[----:B0-----:R-:W-:Y:S05]  /*4b80*/  BSYNC B0 ;  /* 0x0000000000007941 */ /* 0x001fea0003800000 */
.L_x_1660:
[----:B-----5:R-:W-:Y:S01]  /*4b90*/  LOP3.LUT R4, R17, 0xffffffc0, RZ, 0xc0, !PT ;  /* 0xffffffc011047812 */ /* 0x020fe200078ec0ff */
        /* <DEDUP_REMOVED lines=23> */
.L_x_1664:
[----:B------:R-:W-:Y:S05]  /*4d10*/  BSYNC B0 ;  /* 0x0000000000007941 */ /* 0x000fea0003800000 */
.L_x_1663:
        /* <DEDUP_REMOVED lines=21> */
.L_x_1666:
[----:B------:R-:W-:Y:S05]  /*4e70*/  BSYNC B0 ;  /* 0x0000000000007941 */ /* 0x000fea0003800000 */
.L_x_1665:
        /* <DEDUP_REMOVED lines=8> */
.L_x_1668:
[----:B------:R-:W-:Y:S05]  /*4f00*/  BSYNC B0 ;  /* 0x0000000000007941 */ /* 0x000fea0003800000 */
.L_x_1667:
        /* <DEDUP_REMOVED lines=20> */
.L_x_1670:
[----:B------:R-:W-:Y:S05]  /*5050*/  BSYNC B0 ;  /* 0x0000000000007941 */ /* 0x000fea0003800000 */
.L_x_1669:
        /* <DEDUP_REMOVED lines=8> */
.L_x_1672:
[----:B------:R-:W-:Y:S05]  /*50e0*/  BSYNC B0 ;  /* 0x0000000000007941 */ /* 0x000fea0003800000 */
.L_x_1671:
        /* <DEDUP_REMOVED lines=21> */
.L_x_1674:
[----:B------:R-:W-:Y:S05]  /*5240*/  BSYNC B0 ;  /* 0x0000000000007941 */ /* 0x000fea0003800000 */
.L_x_1673:
        /* <DEDUP_REMOVED lines=8> */
.L_x_1676:
[----:B------:R-:W-:Y:S05]  /*52d0*/  BSYNC B0 ;  /* 0x0000000000007941 */ /* 0x000fea0003800000 */
.L_x_1675:
        /* <DEDUP_REMOVED lines=20> */
.L_x_1678:
[----:B------:R-:W-:Y:S05]  /*5420*/  BSYNC B0 ;  /* 0x0000000000007941 */ /* 0x000fea0003800000 */
.L_x_1677:
        /* <DEDUP_REMOVED lines=16> */
.L_x_1679:
        /* <DEDUP_REMOVED lines=14> */
[----:B0-----:R-:W-:-:S04]  /*5610*/  PRMT R3, R19, 0x8880, RZ ;  /* 0x0000888013037816 */ /* 0x001fc800000000ff */
[----:B------:R-:W-:-:S03]  /*5620*/  PRMT R3, R3, 0x7710, RZ ;  /* 0x0000771003037816 */ /* 0x000fc600000000ff */
[----:B------:R-:W0:Y:S01]  /*5630*/  F2I.S8.NTZ R20, R20 ;  /* 0x0000001400147305 */ /* 0x000e220000202100 */
[----:B--2---:R-:W-:Y:S02]  /*5640*/  PRMT R5, R18, 0x8880, RZ ;  /* 0x0000888012057816 */ /* 0x004fe400000000ff */
[----:B------:R-:W-:Y:S02]  /*5650*/  LOP3.LUT R11, R3, 0xff, RZ, 0xc0, !PT ;  /* 0x000000ff030b7812 */ /* 0x000fe400078ec0ff */
[----:B------:R-:W-:Y:S02]  /*5660*/  PRMT R5, R5, 0x7710, RZ ;  /* 0x0000771005057816 */ /* 0x000fe400000000ff */
[----:B------:R-:W-:Y:S01]  /*5670*/  SHF.L.U64.HI R9, R11, 0x8, RZ ;  /* 0x000000080b097819 */ /* 0x000fe200000102ff */
[----:B------:R-:W2:Y:S01]  /*5680*/  F2I.S8.NTZ R23, R23 ;  /* 0x0000001700177305 */ /* 0x000ea20000202100 */
[----:B---3--:R-:W-:Y:S02]  /*5690*/  PRMT R6, R21, 0x8880, RZ ;  /* 0x0000888015067816 */ /* 0x008fe400000000ff */
[----:B------:R-:W-:-:S02]  /*56a0*/  LOP3.LUT R8, R5, 0xff, RZ, 0xc0, !PT ;  /* 0x000000ff05087812 */ /* 0x000fc400078ec0ff */
[----:B------:R-:W-:-:S03]  /*56b0*/  PRMT R6, R6, 0x7710, RZ ;  /* 0x0000771006067816 */ /* 0x000fc600000000ff */
[----:B------:R-:W3:Y:S01]  /*56c0*/  F2I.S8.NTZ R2, R2 ;  /* 0x0000000200027305 */ /* 0x000ee20000202100 */
[----:B------:R-:W-:Y:S02]  /*56d0*/  LOP3.LUT R7, R6, 0xff, RZ, 0xc0, !PT ;  /* 0x000000ff06077812 */ /* 0x000fe400078ec0ff */
[----:B0-----:R-:W-:Y:S02]  /*56e0*/  PRMT R3, R20, 0x8880, RZ ;  /* 0x0000888014037816 */ /* 0x001fe400000000ff */
[----:B------:R-:W-:Y:S02]  /*56f0*/  SHF.L.U64.HI R6, R8, 0x10, RZ ;  /* 0x0000001008067819 */ /* 0x000fe400000102ff */
[----:B------:R-:W-:Y:S01]  /*5700*/  SHF.L.U64.HI R5, R7, 0x18, RZ ;  /* 0x0000001807057819 */ /* 0x000fe200000102ff */
[----:B------:R-:W0:Y:S01]  /*5710*/  F2I.S8.NTZ R22, R22 ;  /* 0x0000001600167305 */ /* 0x000e220000202100 */
[----:B------:R-:W-:Y:S02]  /*5720*/  PRMT R3, R3, 0x7710, RZ ;  /* 0x0000771003037816 */ /* 0x000fe400000000ff */
[----:B--2---:R-:W-:-:S02]  /*5730*/  PRMT R23, R23, 0x8880, RZ ;  /* 0x0000888017177816 */ /* 0x004fc400000000ff */
[----:B------:R-:W-:Y:S02]  /*5740*/  LOP3.LUT R5, R5, R6, R9, 0xfe, !PT ;  /* 0x0000000605057212 */ /* 0x000fe400078efe09 */
[----:B------:R-:W-:Y:S01]  /*5750*/  LOP3.LUT R6, R3, 0xff, RZ, 0xc0, !PT ;  /* 0x000000ff03067812 */ /* 0x000fe200078ec0ff */
[----:B------:R-:W2:Y:S01]  /*5760*/  F2I.S8.NTZ R4, R4 ;  /* 0x0000000400047305 */ /* 0x000ea20000202100 */
[----:B---3--:R-:W-:Y:S02]  /*5770*/  PRMT R2, R2, 0x8880, RZ ;  /* 0x0000888002027816 */ /* 0x008fe400000000ff */
[----:B------:R-:W-:Y:S02]  /*5780*/  PRMT R3, R23, 0x7710, RZ ;  /* 0x0000771017037816 */ /* 0x000fe400000000ff */
[----:B------:R-:W-:Y:S02]  /*5790*/  LOP3.LUT R6, R6, 0xffffff00, R5, 0xf8, !PT ;  /* 0xffffff0006067812 */ /* 0x000fe400078ef805 */
[----:B------:R-:W-:-:S02]  /*57a0*/  PRMT R2, R2, 0x7710, RZ ;  /* 0x0000771002027816 */ /* 0x000fc400000000ff */
[----:B0-----:R-:W-:Y:S02]  /*57b0*/  PRMT R22, R22, 0x8880, RZ ;  /* 0x0000888016167816 */ /* 0x001fe400000000ff */
[----:B------:R-:W-:Y:S02]  /*57c0*/  PRMT R5, R3, 0x7604, RZ ;  /* 0x0000760403057816 */ /* 0x000fe400000000ff */
[----:B------:R-:W-:Y:S02]  /*57d0*/  PRMT R3, R22, 0x7710, RZ ;  /* 0x0000771016037816 */ /* 0x000fe400000000ff */
[----:B------:R-:W-:Y:S02]  /*57e0*/  PRMT R9, R2, 0x6540, R11 ;  /* 0x0000654002097816 */ /* 0x000fe4000000000b */
[----:B------:R-:W-:Y:S02]  /*57f0*/  LOP3.LUT R2, R5, 0xffff00ff, R6, 0xf8, !PT ;  /* 0xffff00ff05027812 */ /* 0x000fe400078ef806 */
[----:B------:R-:W-:-:S02]  /*5800*/  IADD3 R5, R0, UR43, RZ ;  /* 0x0000002b00057c10 */ /* 0x000fc4000fffe0ff */
[----:B------:R-:W-:Y:S02]  /*5810*/  SHF.L.U32 R6, R8, 0x10, RZ ;  /* 0x0000001008067819 */ /* 0x000fe400000006ff */
[----:B------:R-:W-:Y:S02]  /*5820*/  PRMT R3, R3, 0x7054, RZ ;  /* 0x0000705403037816 */ /* 0x000fe400000000ff */
[----:B--2---:R-:W-:Y:S02]  /*5830*/  PRMT R0, R4, 0x8880, RZ ;  /* 0x0000888004007816 */ /* 0x004fe400000000ff */
[----:B------:R-:W-:Y:S02]  /*5840*/  LOP3.LUT R6, R6, 0xff00ffff, R9, 0xf8, !PT ;  /* 0xff00ffff06067812 */ /* 0x000fe400078ef809 */
[----:B------:R-:W-:Y:S02]  /*5850*/  LOP3.LUT R3, R3, 0xff00ffff, R2, 0xf8, !PT ;  /* 0xff00ffff03037812 */ /* 0x000fe400078ef802 */
[----:B------:R-:W-:-:S02]  /*5860*/  IADD3 R4, P0, R5, c[0x0][0x160], RZ ;  /* 0x0000580005047a10 */ /* 0x000fc40007f1e0ff */
[----:B------:R-:W-:Y:S02]  /*5870*/  PRMT R0, R0, 0x7710, RZ ;  /* 0x0000771000007816 */ /* 0x000fe400000000ff */
[----:B------:R-:W-:Y:S02]  /*5880*/  PRMT R2, R6, 0x4210, R7 ;  /* 0x0000421006027816 */ /* 0x000fe40000000007 */
[----:B------:R-:W-:Y:S02]  /*5890*/  LEA.HI.X.SX32 R5, R5, c[0x0][0x164], 0x1, P0 ;  /* 0x0000590005057a11 */ /* 0x000fe400000f0eff */
[----:B------:R-:W-:-:S05]  /*58a0*/  PRMT R3, R3, 0x4210, R0 ;  /* 0x0000421003037816 */ /* 0x000fca0000000000 */
[----:B------:R-:W-:Y:S01]  /*58b0*/  STG.E.64 [R4.64], R2 ;  /* 0x0000000204007986 */ /* 0x000fe2000c101b24 */
[----:B------:R-:W-:Y:S05]  /*58c0*/  EXIT ;  /* 0x000000000000794d */ /* 0x000fea0003800000 */
.L_x_1622:
[----:B------:R-:W-:Y:S01]  /*58d0*/  IMAD.MOV.U32 R40, RZ, RZ, R5 ;  /* 0x000000ffff287224 */ /* 0x000fe200078e0005 */
[----:B------:R-:W-:Y:S01]  /*58e0*/  MOV R38, 0x5930 ;  /* 0x0000593000267802 */ /* 0x000fe20000000f00 */
[----:B------:R-:W-:Y:S02]  /*58f0*/  IMAD.MOV.U32 R41, RZ, RZ, 0x10 ;  /* 0x00000010ff297424 */ /* 0x000fe400078e00ff */
[----:B------:R-:W-:Y:S02]  /*5900*/  IMAD.MOV.U32 R47, RZ, RZ, 0x1f ;  /* 0x0000001fff2f7424 */ /* 0x000fe400078e00ff */
[----:B------:R-:W-:Y:S02]  /*5910*/  IMAD.MOV.U32 R48, RZ, RZ, -0x1 ;  /* 0xffffffffff307424 */ /* 0x000fe400078e00ff */
[----:B01----:R-:W-:Y:S05]  /*5920*/  CALL.REL.NOINC `($__internal_13_$__cuda_sm70_shflsync_bfly_p) ;  /* 0x0000045000007944 */ /* 0x003fea0003c00000 */
[----:B-1----:R-:W-:Y:S01]  /*5930*/  IMAD.MOV.U32 R0, RZ, RZ, R40 ;  /* 0x000000ffff007224 */ /* 0x002fe200078e0028 */
[----:B0-----:R-:W-:Y:S05]  /*5940*/  BRA `(.L_x_1680) ;  /* 0xffffbef000007947 */ /* 0x001fea000383ffff */
.L_x_1623:
[----:B------:R-:W-:Y:S01]  /*5950*/  IMAD.MOV.U32 R40, RZ, RZ, R7 ;  /* 0x000000ffff287224 */ /* 0x000fe200078e0007 */
[----:B------:R-:W-:Y:S01]  /*5960*/  MOV R38, 0x59b0 ;  /* 0x000059b000267802 */ /* 0x000fe20000000f00 */
[----:B------:R-:W-:-:S02]  /*5970*/  IMAD.MOV.U32 R41, RZ, RZ, 0x8 ;  /* 0x00000008ff297424 */ /* 0x000fc400078e00ff */
[----:B------:R-:W-:Y:S02]  /*5980*/  IMAD.MOV.U32 R47, RZ, RZ, 0x1f ;  /* 0x0000001fff2f7424 */ /* 0x000fe400078e00ff */
[----:B------:R-:W-:Y:S02]  /*5990*/  IMAD.MOV.U32 R48, RZ, RZ, -0x1 ;  /* 0xffffffffff307424 */ /* 0x000fe400078e00ff */
[----:B012---:R-:W-:Y:S05]  /*59a0*/  CALL.REL.NOINC `($__internal_13_$__cuda_sm70_shflsync_bfly_p) ;  /* 0x000003d000007944 */ /* 0x007fea0003c00000 */
[----:B-1----:R-:W-:Y:S01]  /*59b0*/  FADD.FTZ R7, R7, R40 ;  /* 0x0000002807077221 */ /* 0x002fe20000010000 */
[----:B------:R-:W-:Y:S01]  /*59c0*/  MOV R38, 0x5a20 ;  /* 0x00005a2000267802 */ /* 0x000fe20000000f00 */
[----:B0-----:R-:W-:Y:S02]  /*59d0*/  IMAD.MOV.U32 R41, RZ, RZ, 0x4 ;  /* 0x00000004ff297424 */ /* 0x001fe400078e00ff */
[----:B------:R-:W-:Y:S02]  /*59e0*/  IMAD.MOV.U32 R47, RZ, RZ, 0x1f ;  /* 0x0000001fff2f7424 */ /* 0x000fe400078e00ff */
[----:B------:R-:W-:Y:S02]  /*59f0*/  IMAD.MOV.U32 R48, RZ, RZ, -0x1 ;  /* 0xffffffffff307424 */ /* 0x000fe400078e00ff */
[----:B------:R-:W-:-:S02]  /*5a00*/  IMAD.MOV.U32 R40, RZ, RZ, R7 ;  /* 0x000000ffff287224 */ /* 0x000fc400078e0007 */
[----:B------:R-:W-:Y:S05]  /*5a10*/  CALL.REL.NOINC `($__internal_13_$__cuda_sm70_shflsync_bfly_p) ;  /* 0x0000036000007944 */ /* 0x000fea0003c00000 */
[----:B-1----:R-:W-:Y:S01]  /*5a20*/  FADD.FTZ R7, R7, R40 ;  /* 0x0000002807077221 */ /* 0x002fe20000010000 */
[----:B0-----:R-:W-:Y:S01]  /*5a30*/  MOV R48, 0xffffffff ;  /* 0xffffffff00307802 */ /* 0x001fe20000000f00 */
[----:B------:R-:W-:Y:S01]  /*5a40*/  IMAD.MOV.U32 R41, RZ, RZ, 0x2 ;  /* 0x00000002ff297424 */ /* 0x000fe200078e00ff */
[----:B------:R-:W-:Y:S01]  /*5a50*/  MOV R38, 0x5a90 ;  /* 0x00005a9000267802 */ /* 0x000fe20000000f00 */
[----:B------:R-:W-:-:S02]  /*5a60*/  IMAD.MOV.U32 R47, RZ, RZ, 0x1f ;  /* 0x0000001fff2f7424 */ /* 0x000fc400078e00ff */
[----:B------:R-:W-:Y:S02]  /*5a70*/  IMAD.MOV.U32 R40, RZ, RZ, R7 ;  /* 0x000000ffff287224 */ /* 0x000fe400078e0007 */
[----:B------:R-:W-:Y:S05]  /*5a80*/  CALL.REL.NOINC `($__internal_13_$__cuda_sm70_shflsync_bfly_p) ;  /* 0x000002f000007944 */ /* 0x000fea0003c00000 */
[----:B-1----:R-:W-:Y:S01]  /*5a90*/  FADD.FTZ R2, R7, R40 ;  /* 0x0000002807027221 */ /* 0x002fe20000010000 */
[----:B------:R-:W-:Y:S01]  /*5aa0*/  MOV R38, 0x5b00 ;  /* 0x00005b0000267802 */ /* 0x000fe20000000f00 */
[----:B0-----:R-:W-:Y:S02]  /*5ab0*/  IMAD.MOV.U32 R41, RZ, RZ, 0x1 ;  /* 0x00000001ff297424 */ /* 0x001fe400078e00ff */
[----:B------:R-:W-:Y:S02]  /*5ac0*/  IMAD.MOV.U32 R47, RZ, RZ, 0x1f ;  /* 0x0000001fff2f7424 */ /* 0x000fe400078e00ff */
[----:B------:R-:W-:Y:S02]  /*5ad0*/  IMAD.MOV.U32 R48, RZ, RZ, -0x1 ;  /* 0xffffffffff307424 */ /* 0x000fe400078e00ff */
[----:B------:R-:W-:Y:S02]  /*5ae0*/  IMAD.MOV.U32 R40, RZ, RZ, R2 ;  /* 0x000000ffff287224 */ /* 0x000fe400078e0002 */
[----:B------:R-:W-:Y:S05]  /*5af0*/  CALL.REL.NOINC `($__internal_13_$__cuda_sm70_shflsync_bfly_p) ;  /* 0x0000028000007944 */ /* 0x000fea0003c00000 */
[----:B-1----:R-:W-:Y:S01]  /*5b00*/  IMAD.MOV.U32 R5, RZ, RZ, R40 ;  /* 0x000000ffff057224 */ /* 0x002fe200078e0028 */
[----:B0-----:R-:W-:Y:S05]  /*5b10*/  BRA `(.L_x_1681) ;  /* 0xffffbdb000007947 */ /* 0x001fea000383ffff */
.L_x_1628:
[----:B------:R-:W-:Y:S01]  /*5b20*/  IMAD.MOV.U32 R40, RZ, RZ, R49 ;  /* 0x000000ffff287224 */ /* 0x000fe200078e0031 */
[----:B------:R-:W-:Y:S01]  /*5b30*/  MOV R38, 0x5b80 ;  /* 0x00005b8000267802 */ /* 0x000fe20000000f00 */
[----:B------:R-:W-:-:S02]  /*5b40*/  IMAD.MOV.U32 R41, RZ, RZ, 0x1 ;  /* 0x00000001ff297424 */ /* 0x000fc400078e00ff */
[----:B------:R-:W-:Y:S02]  /*5b50*/  IMAD.MOV.U32 R47, RZ, RZ, 0x1f ;  /* 0x0000001fff2f7424 */ /* 0x000fe400078e00ff */
[----:B------:R-:W-:Y:S02]  /*5b60*/  IMAD.MOV.U32 R48, RZ, RZ, -0x1 ;  /* 0xffffffffff307424 */ /* 0x000fe400078e00ff */
[----:B------:R-:W-:Y:S05]  /*5b70*/  CALL.REL.NOINC `($__internal_13_$__cuda_sm70_shflsync_bfly_p) ;  /* 0x0000020000007944 */ /* 0x000fea0003c00000 */
[----:B-1----:R-:W-:Y:S01]  /*5b80*/  IMAD.MOV.U32 R38, RZ, RZ, R40 ;  /* 0x000000ffff267224 */ /* 0x002fe200078e0028 */
[----:B0-----:R-:W-:Y:S05]  /*5b90*/  BRA `(.L_x_1682) ;  /* 0xffffca0000007947 */ /* 0x001fea000383ffff */
.L_x_1632:
[----:B------:R-:W-:Y:S01]  /*5ba0*/  IMAD.MOV.U32 R40, RZ, RZ, R0 ;  /* 0x000000ffff287224 */ /* 0x000fe200078e0000 */
[----:B------:R-:W-:Y:S01]  /*5bb0*/  MOV R38, 0x5c00 ;  /* 0x00005c0000267802 */ /* 0x000fe20000000f00 */
[----:B------:R-:W-:Y:S02]  /*5bc0*/  IMAD.MOV.U32 R41, RZ, RZ, 0x10 ;  /* 0x00000010ff297424 */ /* 0x000fe400078e00ff */
[----:B------:R-:W-:Y:S02]  /*5bd0*/  IMAD.MOV.U32 R47, RZ, RZ, 0x1f ;  /* 0x0000001fff2f7424 */ /* 0x000fe400078e00ff */
[----:B------:R-:W-:Y:S02]  /*5be0*/  IMAD.MOV.U32 R48, RZ, RZ, -0x1 ;  /* 0xffffffffff307424 */ /* 0x000fe400078e00ff */
[----:B0123--:R-:W-:Y:S05]  /*5bf0*/  CALL.REL.NOINC `($__internal_13_$__cuda_sm70_shflsync_bfly_p) ;  /* 0x0000018000007944 */ /* 0x00ffea0003c00000 */
[----:B-1----:R-:W-:Y:S01]  /*5c00*/  MOV R3, R40 ;  /* 0x0000002800037202 */ /* 0x002fe20000000f00 */
[----:B0-----:R-:W-:Y:S05]  /*5c10*/  BRA `(.L_x_1683) ;  /* 0xffffcb9000007947 */ /* 0x001fea000383ffff */
.L_x_1633:
[----:B------:R-:W-:Y:S01]  /*5c20*/  IMAD.MOV.U32 R40, RZ, RZ, R5 ;  /* 0x000000ffff287224 */ /* 0x000fe200078e0005 */
[----:B------:R-:W-:Y:S01]  /*5c30*/  MOV R38, 0x5c80 ;  /* 0x00005c8000267802 */ /* 0x000fe20000000f00 */
[----:B------:R-:W-:-:S02]  /*5c40*/  IMAD.MOV.U32 R41, RZ, RZ, 0x8 ;  /* 0x00000008ff297424 */ /* 0x000fc400078e00ff */
[----:B------:R-:W-:Y:S02]  /*5c50*/  IMAD.MOV.U32 R47, RZ, RZ, 0x1f ;  /* 0x0000001fff2f7424 */ /* 0x000fe400078e00ff */
[----:B------:R-:W-:Y:S02]  /*5c60*/  IMAD.MOV.U32 R48, RZ, RZ, -0x1 ;  /* 0xffffffffff307424 */ /* 0x000fe400078e00ff */
[----:B-1234-:R-:W-:Y:S05]  /*5c70*/  CALL.REL.NOINC `($__internal_13_$__cuda_sm70_shflsync_bfly_p) ;  /* 0x0000010000007944 */ /* 0x01efea0003c00000 */
[----:B-1----:R-:W-:Y:S01]  /*5c80*/  FMNMX.FTZ R3, R5, R40, !PT ;  /* 0x0000002805037209 */ /* 0x002fe20007810000 */
[----:B0-----:R-:W-:Y:S01]  /*5c90*/  IMAD.MOV.U32 R41, RZ, RZ, 0x4 ;  /* 0x00000004ff297424 */ /* 0x001fe200078e00ff */
[----:B------:R-:W-:Y:S01]  /*5ca0*/  MOV R38, 0x5cf0 ;  /* 0x00005cf000267802 */ /* 0x000fe20000000f00 */
[----:B------:R-:W-:Y:S02]  /*5cb0*/  IMAD.MOV.U32 R47, RZ, RZ, 0x1f ;  /* 0x0000001fff2f7424 */ /* 0x000fe400078e00ff */
[----:B------:R-:W-:Y:S02]  /*5cc0*/  IMAD.MOV.U32 R48, RZ, RZ, -0x1 ;  /* 0xffffffffff307424 */ /* 0x000fe400078e00ff */
[----:B------:R-:W-:Y:S02]  /*5cd0*/  IMAD.MOV.U32 R40, RZ, RZ, R3 ;  /* 0x000000ffff287224 */ /* 0x000fe400078e0003 */
[----:B------:R-:W-:Y:S05]  /*5ce0*/  CALL.REL.NOINC `($__internal_13_$__cuda_sm70_shflsync_bfly_p) ;  /* 0x0000009000007944 */ /* 0x000fea0003c00000 */
[----:B-1----:R-:W-:Y:S01]  /*5cf0*/  FMNMX.FTZ R3, R3, R40, !PT ;  /* 0x0000002803037209 */ /* 0x002fe20007810000 */
[----:B0-----:R-:W-:Y:S01]  /*5d00*/  IMAD.MOV.U32 R41, RZ, RZ, 0x2 ;  /* 0x00000002ff297424 */ /* 0x001fe200078e00ff */
[----:B------:R-:W-:Y:S01]  /*5d10*/  MOV R38, 0x5d60 ;  /* 0x00005d6000267802 */ /* 0x000fe20000000f00 */
[----:B------:R-:W-:-:S02]  /*5d20*/  IMAD.MOV.U32 R47, RZ, RZ, 0x1f ;  /* 0x0000001fff2f7424 */ /* 0x000fc400078e00ff */
[----:B------:R-:W-:Y:S02]  /*5d30*/  IMAD.MOV.U32 R48, RZ, RZ, -0x1 ;  /* 0xffffffffff307424 */ /* 0x000fe400078e00ff */
[----:B------:R-:W-:Y:S02]  /*5d40*/  IMAD.MOV.U32 R40, RZ, RZ, R3 ;  /* 0x000000ffff287224 */ /* 0x000fe400078e0003 */
[----:B------:R-:W-:Y:S05]  /*5d50*/  CALL.REL.NOINC `($__internal_13_$__cuda_sm70_shflsync_bfly_p) ;  /* 0x0000002000007944 */ /* 0x000fea0003c00000 */
[----:B-1----:R-:W-:Y:S01]  /*5d60*/  IMAD.MOV.U32 R2, RZ, RZ, R40 ;  /* 0x000000ffff027224 */ /* 0x002fe200078e0028 */
[----:B0-----:R-:W-:Y:S05]  /*5d70*/  BRA `(.L_x_1684) ;  /* 0xffffcaa000007947 */ /* 0x001fea000383ffff */
        .weak           $__internal_13_$__cuda_sm70_shflsync_bfly_p
        .type           $__internal_13_$__cuda_sm70_shflsync_bfly_p,@function
        .size           $__internal_13_$__cuda_sm70_shflsync_bfly_p,(.L_x_2436 - $__internal_13_$__cuda_sm70_shflsync_bfly_p)
$__internal_13_$__cuda_sm70_shflsync_bfly_p:
[----:B------:R-:W-:Y:S01]  /*5d80*/  IMAD.MOV.U32 R39, RZ, RZ, 0x0 ;  /* 0x00000000ff277424 */ /* 0x000fe200078e00ff */
[----:B------:R-:W-:Y:S04]  /*5d90*/  WARPSYNC R48 ;  /* 0x0000003000007348 */ /* 0x000fe80003800000 */
[----:B------:R0:W1:Y:S01]  /*5da0*/  SHFL.BFLY PT, R40, R40, R41, R47 ;  /* 0x0c00002928287389 */ /* 0x00006200000e002f */
[----:B------:R-:W-:Y:S05]  /*5db0*/  RET.REL.NODEC R38 `(_ZN4mmha33masked_multihead_attention_kernelItLi64ELi64ELi2ELi8ELi128ELb0ELb1EEEv26Multihead_attention_paramsIT_XT5_EE) ;  /* 0xffffa24026007950 */ /* 0x000fea0003c3ffff */
.L_x_1685:
        /* <DEDUP_REMOVED lines=12> */
.L_x_2436:


//--------------------- .text._ZN4mmha33masked_multihead_attention_kernelItLi64ELi64ELi4ELi8ELi64ELb0ELb1EEEv26Multihead_attention_paramsIT_XT5_EE --------------------------
	.section	.text._ZN4mmha33masked_multihead_attention_kernelItLi64ELi64ELi4ELi8ELi64ELb0ELb1EEEv26Multihead_attention_paramsIT_XT5_EE,"ax",@progbits
	.sectioninfo	@"SHI_REGISTERS=42"
	.align	128
        .global         _ZN4mmha33masked_multihead_attention_kernelItLi64ELi64ELi4ELi8ELi64ELb0ELb1EEEv26Multihead_attention_paramsIT_XT5_EE
        .type           _ZN4mmha33masked_multihead_attention_kernelItLi64ELi64ELi4ELi8ELi64ELb0ELb1EEEv26Multihead_attention_paramsIT_XT5_EE,@function
        .size           _ZN4mmha33masked_multihead_attention_kernelItLi64ELi64ELi4ELi8ELi64ELb0ELb1EEEv26Multihead_attention_paramsIT_XT5_EE,(.L_x_2437 - _ZN4mmha33masked_multihead_attention_kernelItLi64ELi64ELi4ELi8ELi64ELb0ELb1EEEv26Multihead_attention_paramsIT_XT5_EE)
        .other          _ZN4mmha33masked_multihead_attention_kernelItLi64ELi64ELi4ELi8ELi64ELb0ELb1EEEv26Multihead_attention_paramsIT_XT5_EE,@"STO_CUDA_ENTRY STV_DEFAULT"
_ZN4mmha33masked_multihead_attention_kernelItLi64ELi64ELi4ELi8ELi64ELb0ELb1EEEv26Multihead_attention_paramsIT_XT5_EE:
.text._ZN4mmha33masked_multihead_attention_kernelItLi64ELi64ELi4ELi8ELi64ELb0ELb1EEEv26Multihead_attention_paramsIT_XT5_EE:
        /* <DEDUP_REMOVED lines=14> */
.L_x_1686:
        /* <DEDUP_REMOVED lines=95> */
[----:B--2---:R0:W1:Y:S01]  /*06d0*/  @P2 R2UR UR40, R3 ;  /* 0x00000000032823c2 */ /* 0x00406200000e0000 */
[----:B------:R-:W-:Y:S02]  /*06e0*/  ISETP.LE.AND P2, PT, RZ, UR42, PT ;  /* 0x0000002aff007c0c */ /* 0x000fe4000bf43270 */
[----:B0-----:R-:W-:-:S11]  /*06f0*/  IADD3 R3, R0, UR44, RZ ;  /* 0x0000002c00037c10 */ /* 0x001fd6000fffe0ff */
[----:B------:R-:W-:Y:S01]  /*0700*/  @!P2 IMAD.MOV R16, RZ, RZ, -R16 ;  /* 0x000000ffff10a224 */ /* 0x000fe200078e0a10 */
[----:B------:R-:W-:Y:S01]  /*0710*/  @!P0 LOP3.LUT R16, RZ, c[0x0][0x1d4], RZ, 0x33, !PT ;  /* 0x00007500ff108a12 */ /* 0x000fe200078e33ff */
[----:B------:R-:W-:Y:S05]  /*0720*/  @P5 BRA `(.L_x_1688) ;  /* 0x0000010000005947 */ /* 0x000fea0003800000 */
[----:B------:R-:W-:-:S10]  /*0730*/  HFMA2.MMA R6, -RZ, RZ, 0, 1.1920928955078125e-07 ;  /* 0x00000002ff067435 */ /* 0x000fd400000001ff */
        /* <DEDUP_REMOVED lines=15> */
.L_x_1688:
[----:B------:R-:W-:Y:S02]  /*0830*/  IMAD.MOV.U32 R22, RZ, RZ, RZ ;  /* 0x000000ffff167224 */ /* 0x000fe400078e00ff */
.L_x_1689:
[----:B0-----:R-:W-:Y:S05]  /*0840*/  BSYNC B0 ;  /* 0x0000000000007941 */ /* 0x001fea0003800000 */
.L_x_1687:
        /* <DEDUP_REMOVED lines=14> */
.L_x_1691:
        /* <DEDUP_REMOVED lines=11> */
.L_x_1692:
[----:B------:R-:W-:Y:S05]  /*09e0*/  BSYNC B0 ;  /* 0x0000000000007941 */ /* 0x000fea0003800000 */
.L_x_1690:
        /* <DEDUP_REMOVED lines=20> */
[----:B------:R-:W-:Y:S01]  /*0b30*/  IMAD.U32 R3, RZ, RZ, UR4 ;  /* 0x00000004ff037e24 */ /* 0x000fe2000f8e00ff */
[----:B------:R-:W2:Y:S01]  /*0b40*/  @!P3 LDG.E R14, [R6.64] ;  /* 0x00000024060eb981 */ /* 0x000ea2000c1e1900 */
[----:B------:R-:W-:Y:S02]  /*0b50*/  IMAD.U32 R11, RZ, RZ, UR7 ;  /* 0x00000007ff0b7e24 */ /* 0x000fe4000f8e00ff */
[----:B------:R-:W-:Y:S02]  /*0b60*/  @!P1 IMAD R8, R3, 0x40, R0 ;  /* 0x0000004003089824 */ /* 0x000fe400078e0200 */
[----:B------:R-:W-:Y:S01]  /*0b70*/  IMAD.MOV.U32 R3, RZ, RZ, RZ ;  /* 0x000000ffff037224 */ /* 0x000fe200078e00ff */
[----:B------:R-:W3:Y:S01]  /*0b80*/  @P4 LDG.E R10, [R10.64] ;  /* 0x000000240a0a4981 */ /* 0x000ee2000c1e1900 */
[----:B0-----:R-:W-:-:S04]  /*0b90*/  @!P2 IMAD.WIDE R4, R12, R13, c[0x0][0x170] ;  /* 0x00005c000c04a625 */ /* 0x001fc800078e020d */
        /* <DEDUP_REMOVED lines=17> */
[----:B------:R-:W-:Y:S01]  /*0cb0*/  MOV R3, c[0x0][0x1e0] ;  /* 0x0000780000037a02 */ /* 0x000fe20000000f00 */
[----:B------:R-:W-:Y:S01]  /*0cc0*/  IMAD.MOV.U32 R4, RZ, RZ, RZ ;  /* 0x000000ffff047224 */ /* 0x000fe200078e00ff */
[----:B------:R-:W-:Y:S01]  /*0cd0*/  IABS R8, R0 ;  /* 0x0000000000087213 */ /* 0x000fe20000000000 */
        /* <DEDUP_REMOVED lines=12> */
[----:B------:R-:W-:-:S04]  /*0da0*/  IMAD R7, R7, R6, RZ ;  /* 0x0000000607077224 */ /* 0x000fc800078e02ff */
        /* <DEDUP_REMOVED lines=22> */
[----:B------:R-:W-:Y:S01]  /*0f10*/  HFMA2.MMA R8, -RZ, RZ, 0, 8.0049037933349609375e-05 ;  /* 0x0000053fff087435 */ /* 0x000fe200000001ff */
[----:B------:R-:W-:Y:S02]  /*0f20*/  IMAD.MOV.U32 R4, RZ, RZ, c[0x4][0xc8] ;  /* 0x01003200ff047624 */ /* 0x000fe400078e00ff */
[----:B------:R-:W-:Y:S02]  /*0f30*/  IMAD.MOV.U32 R5, RZ, RZ, c[0x4][0xcc] ;  /* 0x01003300ff057624 */ /* 0x000fe400078e00ff */
[----:B------:R-:W0:Y:S01]  /*0f40*/  LDC.64 R14, c[0x4][R14] ;  /* 0x010000000e0e7b82 */ /* 0x000e220000000a00 */
[----:B------:R-:W-:Y:S02]  /*0f50*/  IMAD.MOV.U32 R6, RZ, RZ, c[0x4][0xd0] ;  /* 0x01003400ff067624 */ /* 0x000fe400078e00ff */
[----:B------:R-:W-:-:S02]  /*0f60*/  IMAD.MOV.U32 R7, RZ, RZ, c[0x4][0xd4] ;  /* 0x01003500ff077624 */ /* 0x000fc400078e00ff */
        /* <DEDUP_REMOVED lines=11> */
[----:B01----:R-:W-:Y:S05]  /*1020*/  CALL.ABS.NOINC R14 ;  /* 0x000000000e007343 */ /* 0x003fea0003c00000 */
.L_x_1695:
        /* <DEDUP_REMOVED lines=22> */
[C---:B------:R-:W-:Y:S01]  /*1190*/  IMAD R14, R6.reuse, 0x2, R11 ;  /* 0x00000002060e7824 */ /* 0x040fe200078e020b */
[----:B------:R-:W-:Y:S01]  /*11a0*/  LDS.U16 R22, [R11+0x90] ;  /* 0x000090000b167984 */ /* 0x000fe20000000400 */
[----:B------:R-:W-:Y:S02]  /*11b0*/  ISETP.GE.AND P0, PT, R11, c[0x0][0x1e0], PT ;  /* 0x000078000b007a0c */ /* 0x000fe40003f06270 */
[----:B------:R-:W-:Y:S01]  /*11c0*/  IMAD R12, R23, 0x2, R4 ;  /* 0x00000002170c7824 */ /* 0x000fe200078e0204 */
[----:B------:R-:W0:Y:S03]  /*11d0*/  LDS.U16 R5, [R5+0x90] ;  /* 0x0000900005057984 */ /* 0x000e260000000400 */
        /* <DEDUP_REMOVED lines=10> */
[----:B------:R-:W-:-:S04]  /*1280*/  HADD2.F32 R17, -RZ, R17.H0_H0 ;  /* 0x20000011ff117230 */ /* 0x000fc80000004100 */
[----:B------:R-:W-:Y:S08]  /*1290*/  I2F R4, R11 ;  /* 0x0000000b00047306 */ /* 0x000ff00000201400 */
[----:B0-----:R-:W0:Y:S02]  /*12a0*/  MUFU.RCP R5, R5 ;  /* 0x0000000500057308 */ /* 0x001e240000001000 */
[----:B0-----:R-:W-:Y:S01]  /*12b0*/  FMUL.FTZ R6, R4, R5 ;  /* 0x0000000504067220 */ /* 0x001fe20000410000 */
[----:B------:R-:W-:-:S05]  /*12c0*/  HADD2.F32 R5, -RZ, R22.H1_H1 ;  /* 0x30000016ff057230 */ /* 0x000fca0000004100 */
[----:B------:R-:W-:Y:S01]  /*12d0*/  I2F R4, UR4 ;  /* 0x0000000400047d06 */ /* 0x000fe20008201400 */
[----:B------:R-:W-:Y:S01]  /*12e0*/  HADD2.F32 R22, -RZ, R22.H0_H0 ;  /* 0x20000016ff167230 */ /* 0x000fe20000004100 */
[----:B------:R-:W-:-:S06]  /*12f0*/  FMUL.FTZ R6, R6, 13.28771209716796875 ;  /* 0x41549a7806067820 */ /* 0x000fcc0000410000 */
        /* <DEDUP_REMOVED lines=10> */
[-C--:B------:R-:W-:Y:S02]  /*13a0*/  FFMA.FTZ R6, R4, R17.reuse, -R6 ;  /* 0x0000001104067223 */ /* 0x080fe40000010806 */
[C---:B------:R-:W-:Y:S02]  /*13b0*/  FFMA.FTZ R22, R7.reuse, R22, R5 ;  /* 0x0000001607167223 */ /* 0x040fe40000010005 */
[----:B------:R-:W-:-:S03]  /*13c0*/  FFMA.FTZ R17, R7, R17, R8 ;  /* 0x0000001107117223 */ /* 0x000fc60000010008 */
[----:B------:R-:W-:Y:S02]  /*13d0*/  F2FP.PACK_AB R22, R22, R9 ;  /* 0x000000091616723e */ /* 0x000fe400000000ff */
[----:B------:R-:W-:Y:S02]  /*13e0*/  F2FP.PACK_AB R17, R17, R6 ;  /* 0x000000061111723e */ /* 0x000fe400000000ff */
.L_x_1699:
[----:B------:R-:W-:Y:S05]  /*13f0*/  BSYNC B1 ;  /* 0x0000000000017941 */ /* 0x000fea0003800000 */
.L_x_1698:
[----:B------:R-:W-:Y:S01]  /*1400*/  PRMT R4, R17, 0x7632, R4 ;  /* 0x0000763211047816 */ /* 0x000fe20000000004 */
[----:B------:R0:W-:Y:S01]  /*1410*/  STS.U16 [R14+0x90], R17 ;  /* 0x000090110e007388 */ /* 0x0001e20000000400 */
[----:B------:R-:W-:-:S03]  /*1420*/  PRMT R6, R22, 0x7632, R6 ;  /* 0x0000763216067816 */ /* 0x000fc60000000006 */
[----:B------:R0:W-:Y:S04]  /*1430*/  STS.U16 [R13], R4 ;  /* 0x000000040d007388 */ /* 0x0001e80000000400 */
[----:B------:R0:W-:Y:S04]  /*1440*/  STS.U16 [R11+0x90], R22 ;  /* 0x000090160b007388 */ /* 0x0001e80000000400 */
[----:B------:R0:W-:Y:S02]  /*1450*/  STS.U16 [R12], R6 ;  /* 0x000000060c007388 */ /* 0x0001e40000000400 */
.L_x_1697:
[----:B------:R-:W-:Y:S05]  /*1460*/  BSYNC B0 ;  /* 0x0000000000007941 */ /* 0x000fea0003800000 */
.L_x_1696:
[----:B0-----:R-:W-:Y:S06]  /*1470*/  BAR.SYNC.DEFER_BLOCKING 0x0 ;  /* 0x0000000000007b1d */ /* 0x001fec0000010000 */
[----:B------:R0:W2:Y:S04]  /*1480*/  @P6 LDS R22, [R3] ;  /* 0x0000000003166984 */ /* 0x0000a80000000800 */
[----:B------:R0:W3:Y:S04]  /*1490*/  @P6 LDS R17, [R0] ;  /* 0x0000000000116984 */ /* 0x0000e80000000800 */
[----:B------:R-:W-:Y:S06]  /*14a0*/  BAR.SYNC.DEFER_BLOCKING 0x0 ;  /* 0x0000000000007b1d */ /* 0x000fec0000010000 */
[----:B------:R-:W-:Y:S05]  /*14b0*/  BRA `(.L_x_1694) ;  /* 0x000001f000007947 */ /* 0x000fea0003800000 */
.L_x_1693:
[----:B0-----:R-:W-:Y:S01]  /*14c0*/  ISETP.GE.AND P0, PT, R0, c[0x0][0x1e0], PT ;  /* 0x0000780000007a0c */ /* 0x001fe20003f06270 */
[----:B------:R-:W-:-:S12]  /*14d0*/  BSSY B0, `(.L_x_1694) ;  /* 0x000001d000007945 */ /* 0x000fd80003800000 */
        /* <DEDUP_REMOVED lines=9> */
[----:B0-----:R-:W0:Y:S08]  /*1570*/  MUFU.RCP R3, R5 ;  /* 0x0000000500037308 */ /* 0x001e300000001000 */
[----:B------:R-:W-:Y:S01]  /*1580*/  I2F R4, UR4 ;  /* 0x0000000400047d06 */ /* 0x000fe20008201400 */
[----:B0-----:R-:W-:-:S04]  /*1590*/  FMUL.FTZ R3, R0, R3 ;  /* 0x0000000300037220 */ /* 0x001fc80000410000 */
        /* <DEDUP_REMOVED lines=16> */
.L_x_1700:
[----:B------:R-:W-:Y:S05]  /*16a0*/  BSYNC B0 ;  /* 0x0000000000007941 */ /* 0x000fea0003800000 */
.L_x_1694:
        /* <DEDUP_REMOVED lines=8> */
[----:B------:R-:W-:-:S03]  /*1730*/  IMAD.SHL.U32 R3, R3, 0x2, RZ ;  /* 0x0000000203037824 */ /* 0x000fc600078e00ff */
[----:B------:R-:W-:Y:S02]  /*1740*/  IADD3 R5, -R5, R2, RZ ;  /* 0x0000000205057210 */ /* 0x000fe40007ffe1ff */
[----:B------:R-:W-:-:S03]  /*1750*/  LOP3.LUT R3, R3, 0xfffffff8, RZ, 0xc0, !PT ;  /* 0xfffffff803037812 */ /* 0x000fc600078ec0ff */
[----:B------:R-:W-:Y:S01]  /*1760*/  IMAD R0, R16, 0x4, R5 ;  /* 0x0000000410007824 */ /* 0x000fe200078e0205 */
[----:B------:R-:W-:Y:S01]  /*1770*/  IADD3 R3, R3, UR43, RZ ;  /* 0x0000002b03037c10 */ /* 0x000fe2000fffe0ff */
[----:B------:R-:W-:Y:S02]  /*1780*/  IMAD.MOV.U32 R5, RZ, RZ, 0x2 ;  /* 0x00000002ff057424 */ /* 0x000fe400078e00ff */
[----:B------:R-:W-:-:S04]  /*1790*/  IMAD.SHL.U32 R0, R0, 0x2, RZ ;  /* 0x0000000200007824 */ /* 0x000fc800078e00ff */
[----:B------:R-:W-:-:S04]  /*17a0*/  IMAD R0, R3, c[0x0][0x1d4], R0 ;  /* 0x0000750003007a24 */ /* 0x000fc800078e0200 */
[----:B------:R-:W-:Y:S01]  /*17b0*/  IMAD.WIDE R4, R0, R5, c[0x0][0x198] ;  /* 0x0000660000047625 */ /* 0x000fe200078e0205 */
[----:B---3--:R-:W-:-:S04]  /*17c0*/  HMUL2 R0, R22, R17 ;  /* 0x0000001116007232 */ /* 0x008fc80000000000 */
[----:B------:R0:W-:Y:S01]  /*17d0*/  STG.E [R4.64], R17 ;  /* 0x0000001104007986 */ /* 0x0001e2000c101924 */
[--C-:B------:R-:W-:Y:S02]  /*17e0*/  HADD2.F32 R3, -RZ, R0.reuse.H0_H0 ;  /* 0x20000000ff037230 */ /* 0x100fe40000004100 */
[----:B------:R-:W-:-:S05]  /*17f0*/  HADD2.F32 R0, -RZ, R0.H1_H1 ;  /* 0x30000000ff007230 */ /* 0x000fca0000004100 */
[----:B------:R-:W-:Y:S01]  /*1800*/  FADD.FTZ R3, R3, R0 ;  /* 0x0000000003037221 */ /* 0x000fe20000010000 */
[----:B------:R-:W-:Y:S05]  /*1810*/  BRA.DIV ~URZ, `(.L_x_1703) ;  /* 0x00003df27f007947 */ /* 0x000fea000b800000 */
[----:B------:R2:W3:Y:S02]  /*1820*/  SHFL.BFLY PT, R0, R3, 0x10, 0x1f ;  /* 0x0e001f0003007f89 */ /* 0x0004e400000e0000 */
.L_x_1758:
[----:B---3--:R-:W-:Y:S01]  /*1830*/  FADD.FTZ R7, R3, R0 ;  /* 0x0000000003077221 */ /* 0x008fe20000010000 */
[----:B------:R-:W-:Y:S05]  /*1840*/  BRA.DIV ~URZ, `(.L_x_1704) ;  /* 0x00003e427f007947 */ /* 0x000fea000b800000 */
[----:B------:R-:W3:Y:S02]  /*1850*/  SHFL.BFLY PT, R0, R7, 0x8, 0x1f ;  /* 0x0d001f0007007f89 */ /* 0x000ee400000e0000 */
[----:B---3--:R-:W-:-:S05]  /*1860*/  FADD.FTZ R0, R7, R0 ;  /* 0x0000000007007221 */ /* 0x008fca0000010000 */
[----:B--2---:R-:W2:Y:S02]  /*1870*/  SHFL.BFLY PT, R3, R0, 0x4, 0x1f ;  /* 0x0c801f0000037f89 */ /* 0x004ea400000e0000 */
[----:B--2---:R-:W-:-:S05]  /*1880*/  FADD.FTZ R3, R0, R3 ;  /* 0x0000000300037221 */ /* 0x004fca0000010000 */
[----:B0-----:R-:W0:Y:S02]  /*1890*/  SHFL.BFLY PT, R4, R3, 0x2, 0x1f ;  /* 0x0c401f0003047f89 */ /* 0x001e2400000e0000 */
[----:B0-----:R-:W-:-:S05]  /*18a0*/  FADD.FTZ R4, R3, R4 ;  /* 0x0000000403047221 */ /* 0x001fca0000010000 */
[----:B------:R0:W2:Y:S02]  /*18b0*/  SHFL.BFLY PT, R5, R4, 0x1, 0x1f ;  /* 0x0c201f0004057f89 */ /* 0x0000a400000e0000 */
.L_x_1759:
[----:B--2---:R-:W-:Y:S02]  /*18c0*/  FADD.FTZ R3, R5, R4 ;  /* 0x0000000405037221 */ /* 0x004fe40000010000 */
.L_x_1702:
[----:B------:R-:W-:Y:S05]  /*18d0*/  BSYNC B0 ;  /* 0x0000000000007941 */ /* 0x000fea0003800000 */
.L_x_1701:
        /* <DEDUP_REMOVED lines=16> */
[----:B0-----:R-:W-:Y:S02]  /*19e0*/  IMAD.U32 R4, RZ, RZ, UR4 ;  /* 0x00000004ff047e24 */ /* 0x001fe4000f8e00ff */
[----:B------:R-:W-:-:S05]  /*19f0*/  IMAD.U32 R5, RZ, RZ, UR5 ;  /* 0x00000005ff057e24 */ /* 0x000fca000f8e00ff */
[----:B------:R-:W4:Y:S02]  /*1a00*/  LDG.E.U16 R4, [R4.64] ;  /* 0x0000002404047981 */ /* 0x000f24000c1e1500 */
[----:B----4-:R-:W-:-:S05]  /*1a10*/  HADD2.F32 R3, -RZ, R4.H0_H0 ;  /* 0x20000004ff037230 */ /* 0x010fca0000004100 */
[----:B------:R-:W-:-:S05]  /*1a20*/  FADD.FTZ R0, R0, R3 ;  /* 0x0000000300007221 */ /* 0x000fca0000010000 */
.L_x_1706:
[----:B------:R4:W-:Y:S02]  /*1a30*/  STS [R7.X4+0x90], R0 ;  /* 0x0000900007007388 */ /* 0x0009e40000004800 */
.L_x_1705:
[----:B------:R-:W-:Y:S02]  /*1a40*/  WARPSYNC 0xffffffff ;  /* 0xffffffff00007948 */ /* 0x000fe40003800000 */
[----:B------:R-:W-:Y:S01]  /*1a50*/  UIADD3 UR4, UR42, 0x7, -UR45 ;  /* 0x000000072a047890 */ /* 0x000fe2000fffe82d */
[----:B------:R-:W-:Y:S01]  /*1a60*/  SHF.R.S32.HI R3, RZ, 0x1f, R2 ;  /* 0x0000001fff037819 */ /* 0x000fe20000011402 */
[----:B------:R-:W-:Y:S02]  /*1a70*/  BAR.SYNC.DEFER_BLOCKING 0x0 ;  /* 0x0000000000007b1d */ /* 0x000fe40000010000 */
[----:B------:R-:W-:Y:S01]  /*1a80*/  USHF.R.S32.HI UR5, URZ, 0x1f, UR4 ;  /* 0x0000001f3f057899 */ /* 0x000fe20008011404 */
[----:B------:R-:W-:-:S03]  /*1a90*/  LEA.HI R3, R3, R2, RZ, 0x2 ;  /* 0x0000000203037211 */ /* 0x000fc600078f10ff */
[----:B------:R-:W-:Y:S01]  /*1aa0*/  ULEA.HI UR5, UR5, UR4, URZ, 0x3 ;  /* 0x0000000405057291 */ /* 0x000fe2000f8f183f */
[----:B------:R-:W-:Y:S01]  /*1ab0*/  LEA.HI.SX32 R13, R3, UR45, 0x1e ;  /* 0x0000002d030d7c11 */ /* 0x000fe2000f8ff2ff */
[----:B------:R-:W-:Y:S01]  /*1ac0*/  BSSY B0, `(.L_x_1707) ;  /* 0x00000c6000007945 */ /* 0x000fe20003800000 */
        /* <DEDUP_REMOVED lines=8> */
[----:B------:R-:W-:Y:S01]  /*1b50*/  HFMA2.MMA R20, -RZ, RZ, 0, 1.1920928955078125e-07 ;  /* 0x00000002ff147435 */ /* 0x000fe200000001ff */
[----:B------:R-:W-:Y:S02]  /*1b60*/  IMAD.U32 R12, RZ, RZ, UR46 ;  /* 0x0000002eff0c7e24 */ /* 0x000fe4000f8e00ff */
[----:B------:R-:W-:Y:S02]  /*1b70*/  IMAD.MOV.U32 R14, RZ, RZ, c[0x0][0x1e8] ;  /* 0x00007a00ff0e7624 */ /* 0x000fe400078e00ff */
[----:B------:R-:W-:Y:S02]  /*1b80*/  IMAD.IADD R15, R2, 0x1, -R3 ;  /* 0x00000001020f7824 */ /* 0x000fe400078e0a03 */
[----:B---3--:R-:W-:Y:S01]  /*1b90*/  IMAD.U32 R17, RZ, RZ, UR49 ;  /* 0x00000031ff117e24 */ /* 0x008fe2000f8e00ff */
[----:B------:R-:W-:Y:S01]  /*1ba0*/  IADD3 R14, R14, c[0x0][0x210], RZ ;  /* 0x000084000e0e7a10 */ /* 0x000fe20007ffe0ff */
[----:B------:R-:W-:Y:S01]  /*1bb0*/  IMAD.SHL.U32 R11, R15, 0x2, RZ ;  /* 0x000000020f0b7824 */ /* 0x000fe200078e00ff */
[----:B------:R-:W3:Y:S01]  /*1bc0*/  LDS R3, [R15.X4+0x10] ;  /* 0x000010000f037984 */ /* 0x000ee20000004800 */
[----:B------:R-:W-:-:S02]  /*1bd0*/  IMAD.MOV.U32 R18, RZ, RZ, c[0x0][0x220] ;  /* 0x00008800ff127624 */ /* 0x000fc400078e00ff */
[----:B------:R-:W-:Y:S01]  /*1be0*/  IMAD R11, R12, c[0x0][0x1d4], R11 ;  /* 0x000075000c0b7a24 */ /* 0x000fe200078e020b */
[----:B0-----:R-:W0:Y:S01]  /*1bf0*/  LDS R4, [R15.X4+0x20] ;  /* 0x000020000f047984 */ /* 0x001e220000004800 */
[----:B------:R-:W-:Y:S02]  /*1c00*/  IMAD.U32 R21, RZ, RZ, UR49 ;  /* 0x00000031ff157e24 */ /* 0x000fe4000f8e00ff */
[----:B------:R-:W-:Y:S01]  /*1c10*/  IMAD R12, R17, R18, UR42 ;  /* 0x0000002a110c7e24 */ /* 0x000fe2000f8e0212 */
[----:B------:R-:W4:Y:S01]  /*1c20*/  LDS R5, [R15.X4+0x30] ;  /* 0x000030000f057984 */ /* 0x000f220000004800 */
[----:B------:R-:W-:-:S03]  /*1c30*/  IMAD.WIDE R20, R20, R21, c[0x0][0x228] ;  /* 0x00008a0014147625 */ /* 0x000fc600078e0215 */
[----:B------:R-:W2:Y:S04]  /*1c40*/  LDS R6, [R15.X4+0x40] ;  /* 0x000040000f067984 */ /* 0x000ea80000004800 */
[----:B----4-:R-:W4:Y:S04]  /*1c50*/  LDS R7, [R15.X4+0x50] ;  /* 0x000050000f077984 */ /* 0x010f280000004800 */
[----:B------:R-:W1:Y:S04]  /*1c60*/  LDS R8, [R15.X4+0x60] ;  /* 0x000060000f087984 */ /* 0x000e680000004800 */
[----:B------:R-:W0:Y:S04]  /*1c70*/  LDS R9, [R15.X4+0x70] ;  /* 0x000070000f097984 */ /* 0x000e280000004800 */
[----:B------:R5:W0:Y:S02]  /*1c80*/  LDS R10, [R15.X4+0x80] ;  /* 0x000080000f0a7984 */ /* 0x000a240000004800 */
[----:B-----5:R-:W-:-:S02]  /*1c90*/  SHF.R.S32.HI R15, RZ, 0x1f, R11 ;  /* 0x0000001fff0f7819 */ /* 0x020fc4000001140b */
.L_x_1713:
[----:B------:R-:W-:Y:S02]  /*1ca0*/  IABS R25, c[0x0][0x1d4] ;  /* 0x0000750000197a13 */ /* 0x000fe40000000000 */
[----:B------:R-:W-:-:S02]  /*1cb0*/  IABS R26, R13 ;  /* 0x0000000d001a7213 */ /* 0x000fc40000000000 */
[----:B------:R-:W5:Y:S01]  /*1cc0*/  I2F.RP R24, R25 ;  /* 0x0000001900187306 */ /* 0x000f620000209400 */
[----:B------:R-:W-:Y:S02]  /*1cd0*/  ISETP.GE.AND P1, PT, R13, RZ, PT ;  /* 0x000000ff0d00720c */ /* 0x000fe40003f26270 */
[----:B------:R-:W-:-:S05]  /*1ce0*/  ISETP.NE.AND P2, PT, RZ, c[0x0][0x1d4], PT ;  /* 0x00007500ff007a0c */ /* 0x000fca0003f45270 */
[----:B-----5:R-:W5:Y:S02]  /*1cf0*/  MUFU.RCP R24, R24 ;  /* 0x0000001800187308 */ /* 0x020f640000001000 */
[----:B-----5:R-:W-:-:S06]  /*1d00*/  IADD3 R27, R24, 0xffffffe, RZ ;  /* 0x0ffffffe181b7810 */ /* 0x020fcc0007ffe0ff */
[----:B------:R-:W5:Y:S02]  /*1d10*/  F2I.FTZ.U32.TRUNC.NTZ R23, R27 ;  /* 0x0000001b00177305 */ /* 0x000f64000021f000 */
[----:B--2--5:R-:W-:-:S04]  /*1d20*/  IMAD.MOV R22, RZ, RZ, -R23 ;  /* 0x000000ffff167224 */ /* 0x024fc800078e0a17 */
        /* <DEDUP_REMOVED lines=20> */
[----:B------:R-:W-:Y:S02]  /*1e70*/  @!P1 IMAD.SHL.U32 R23, R26, 0x8, RZ ;  /* 0x000000081a179824 */ /* 0x000fe400078e00ff */
[----:B------:R-:W-:Y:S01]  /*1e80*/  IMAD.U32 R36, RZ, RZ, UR47 ;  /* 0x0000002fff247e24 */ /* 0x000fe2000f8e00ff */
[----:B------:R-:W-:Y:S01]  /*1e90*/  ISETP.NE.AND.EX P0, PT, RZ, c[0x0][0x204], PT, P0 ;  /* 0x00008100ff007a0c */ /* 0x000fe20003f05300 */
[----:B----4-:R-:W4:Y:S01]  /*1ea0*/  @!P1 LDG.E R37, [R24.64] ;  /* 0x0000002418259981 */ /* 0x010f22000c1e1900 */
[----:B--2---:R-:W-:-:S04]  /*1eb0*/  @!P1 IMAD R22, R22, c[0x0][0x1d8], RZ ;  /* 0x0000760016169a24 */ /* 0x004fc800078e02ff */
[----:B------:R-:W-:-:S04]  /*1ec0*/  @!P1 IMAD.SHL.U32 R22, R22, 0x40, RZ ;  /* 0x0000004016169824 */ /* 0x000fc800078e00ff */
[----:B------:R-:W-:-:S03]  /*1ed0*/  @!P1 IMAD R28, R22, c[0x0][0x1d4], R23 ;  /* 0x00007500161c9a24 */ /* 0x000fc600078e0217 */
[----:B------:R-:W-:Y:S01]  /*1ee0*/  @P0 IADD3 R22, P2, P3, R13, c[0x0][0x200], R36 ;  /* 0x000080000d160a10 */ /* 0x000fe20007b5e024 */
[----:B------:R-:W-:Y:S01]  /*1ef0*/  IMAD.U32 R36, RZ, RZ, UR48 ;  /* 0x00000030ff247e24 */ /* 0x000fe2000f8e00ff */
[----:B------:R-:W-:-:S04]  /*1f00*/  @P0 SHF.R.S32.HI R23, RZ, 0x1f, R13 ;  /* 0x0000001fff170819 */ /* 0x000fc8000001140d */
[----:B------:R-:W-:Y:S02]  /*1f10*/  @P0 IADD3.X R23, R23, c[0x0][0x204], R36, P2, P3 ;  /* 0x0000810017170a10 */ /* 0x000fe400017e6424 */
[----:B------:R-:W-:Y:S01]  /*1f20*/  @!P1 IADD3 R27, P2, R11, R28, RZ ;  /* 0x0000001c0b1b9210 */ /* 0x000fe20007f5e0ff */
[----:B----4-:R-:W-:Y:S02]  /*1f30*/  @!P1 IMAD R37, R37, c[0x0][0x1d8], RZ ;  /* 0x0000760025259a24 */ /* 0x010fe400078e02ff */
[----:B------:R2:W4:Y:S01]  /*1f40*/  @P0 LDG.E.U8 R22, [R22.64] ;  /* 0x0000002416160981 */ /* 0x000522000c1e1100 */
[----:B------:R-:W-:Y:S02]  /*1f50*/  @!P1 LEA.HI.X.SX32 R36, R28, R15, 0x1, P2 ;  /* 0x0000000f1c249211 */ /* 0x000fe400010f0eff */
[----:B------:R-:W-:-:S04]  /*1f60*/  @!P1 LEA R28, P2, R27, c[0x0][0x198], 0x1 ;  /* 0x000066001b1c9a11 */ /* 0x000fc800078408ff */
[----:B------:R-:W-:Y:S01]  /*1f70*/  @!P1 LEA.HI.X R29, R27, c[0x0][0x19c], R36, 0x1, P2 ;  /* 0x000067001b1d9a11 */ /* 0x000fe200010f0c24 */
[----:B-----5:R-:W-:Y:S01]  /*1f80*/  @!P1 IMAD R27, R35, c[0x0][0x1d8], RZ ;  /* 0x00007600231b9a24 */ /* 0x020fe200078e02ff */
[----:B------:R-:W-:-:S03]  /*1f90*/  IADD3 R35, R26, c[0x0][0x1d4], RZ ;  /* 0x000075001a237a10 */ /* 0x000fc60007ffe0ff */
[----:B------:R-:W-:Y:S01]  /*1fa0*/  @!P1 IMAD.SHL.U32 R27, R27, 0x40, RZ ;  /* 0x000000401b1b9824 */ /* 0x000fe200078e00ff */
[----:B------:R5:W2:Y:S01]  /*1fb0*/  @!P1 LDG.E R18, [R28.64] ;  /* 0x000000241c129981 */ /* 0x000aa2000c1e1900 */
[----:B------:R-:W-:-:S04]  /*1fc0*/  @!P1 IMAD.SHL.U32 R26, R35, 0x8, RZ ;  /* 0x00000008231a9824 */ /* 0x000fc800078e00ff */
[----:B------:R-:W-:-:S05]  /*1fd0*/  @!P1 IMAD R26, R27, c[0x0][0x1d4], R26 ;  /* 0x000075001b1a9a24 */ /* 0x000fca00078e021a */
[----:B------:R-:W-:-:S04]  /*1fe0*/  @!P1 IADD3 R27, P2, R11, R26, RZ ;  /* 0x0000001a0b1b9210 */ /* 0x000fc80007f5e0ff */
[----:B------:R-:W-:Y:S02]  /*1ff0*/  @!P1 LEA.HI.X.SX32 R36, R26, R15, 0x1, P2 ;  /* 0x0000000f1a249211 */ /* 0x000fe400010f0eff */
[----:B------:R-:W-:-:S04]  /*2000*/  @!P1 LEA R26, P2, R27, c[0x0][0x198], 0x1 ;  /* 0x000066001b1a9a11 */ /* 0x000fc800078408ff */
[----:B------:R-:W-:Y:S02]  /*2010*/  @!P1 LEA.HI.X R27, R27, c[0x0][0x19c], R36, 0x1, P2 ;  /* 0x000067001b1b9a11 */ /* 0x000fe400010f0c24 */
[----:B---3--:R-:W3:Y:S01]  /*2020*/  @!P1 LDG.E R36, [R24.64] ;  /* 0x0000002418249981 */ /* 0x008ee2000c1e1900 */
[----:B------:R-:W-:Y:S01]  /*2030*/  IADD3 R35, R35, c[0x0][0x1d4], RZ ;  /* 0x0000750023237a10 */ /* 0x000fe20007ffe0ff */
[----:B------:R-:W-:Y:S02]  /*2040*/  @!P1 IMAD.SHL.U32 R37, R37, 0x40, RZ ;  /* 0x0000004025259824 */ /* 0x000fe400078e00ff */
[----:B------:R1:W2:Y:S02]  /*2050*/  @!P1 LDG.E R17, [R26.64] ;  /* 0x000000241a119981 */ /* 0x0002a4000c1e1900 */
[C---:B-----5:R-:W-:Y:S01]  /*2060*/  @!P1 IMAD.SHL.U32 R28, R35.reuse, 0x8, RZ ;  /* 0x00000008231c9824 */ /* 0x060fe200078e00ff */
[----:B------:R-:W-:-:S05]  /*2070*/  IADD3 R35, R35, c[0x0][0x1d4], RZ ;  /* 0x0000750023237a10 */ /* 0x000fca0007ffe0ff */
[----:B-1----:R-:W-:-:S04]  /*2080*/  @!P1 IMAD.SHL.U32 R26, R35, 0x8, RZ ;  /* 0x00000008231a9824 */ /* 0x002fc800078e00ff */
[----:B------:R-:W-:Y:S02]  /*2090*/  @!P1 IMAD R26, R37, c[0x0][0x1d4], R26 ;  /* 0x00007500251a9a24 */ /* 0x000fe400078e021a */
[----:B---3--:R-:W-:Y:S01]  /*20a0*/  @!P1 IMAD R36, R36, c[0x0][0x1d8], RZ ;  /* 0x0000760024249a24 */ /* 0x008fe200078e02ff */
[----:B------:R-:W-:Y:S01]  /*20b0*/  IADD3 R35, R35, c[0x0][0x1d4], RZ ;  /* 0x0000750023237a10 */ /* 0x000fe20007ffe0ff */
[----:B------:R-:W3:Y:S03]  /*20c0*/  @!P1 LDG.E R37, [R24.64] ;  /* 0x0000002418259981 */ /* 0x000ee6000c1e1900 */
[----:B------:R-:W-:-:S05]  /*20d0*/  @!P1 SHF.L.U32 R29, R36, 0x6, RZ ;  /* 0x00000006241d9819 */ /* 0x000fca00000006ff */
[----:B------:R-:W-:-:S05]  /*20e0*/  @!P1 IMAD R28, R29, c[0x0][0x1d4], R28 ;  /* 0x000075001d1c9a24 */ /* 0x000fca00078e021c */
[----:B------:R-:W-:-:S04]  /*20f0*/  @!P1 IADD3 R29, P2, R11, R28, RZ ;  /* 0x0000001c0b1d9210 */ /* 0x000fc80007f5e0ff */
[----:B------:R-:W-:Y:S02]  /*2100*/  @!P1 LEA.HI.X.SX32 R36, R28, R15, 0x1, P2 ;  /* 0x0000000f1c249211 */ /* 0x000fe400010f0eff */
[----:B------:R-:W-:-:S04]  /*2110*/  @!P1 LEA R28, P2, R29, c[0x0][0x198], 0x1 ;  /* 0x000066001d1c9a11 */ /* 0x000fc800078408ff */
[----:B------:R-:W-:Y:S02]  /*2120*/  @!P1 LEA.HI.X R29, R29, c[0x0][0x19c], R36, 0x1, P2 ;  /* 0x000067001d1d9a11 */ /* 0x000fe400010f0c24 */
[----:B------:R-:W-:-:S03]  /*2130*/  @!P1 IADD3 R27, P2, R11, R26, RZ ;  /* 0x0000001a0b1b9210 */ /* 0x000fc60007f5e0ff */
[----:B------:R1:W5:Y:S01]  /*2140*/  @!P1 LDG.E R30, [R28.64] ;  /* 0x000000241c1e9981 */ /* 0x000362000c1e1900 */
[----:B------:R-:W-:Y:S02]  /*2150*/  @!P1 LEA.HI.X.SX32 R36, R26, R15, 0x1, P2 ;  /* 0x0000000f1a249211 */ /* 0x000fe400010f0eff */
[----:B------:R-:W-:-:S04]  /*2160*/  @!P1 LEA R26, P2, R27, c[0x0][0x198], 0x1 ;  /* 0x000066001b1a9a11 */ /* 0x000fc800078408ff */
[----:B------:R-:W-:Y:S02]  /*2170*/  @!P1 LEA.HI.X R27, R27, c[0x0][0x19c], R36, 0x1, P2 ;  /* 0x000067001b1b9a11 */ /* 0x000fe400010f0c24 */
[----:B------:R-:W2:Y:S01]  /*2180*/  @!P1 LDG.E R36, [R24.64] ;  /* 0x0000002418249981 */ /* 0x000ea2000c1e1900 */
[----:B-1----:R-:W-:-:S03]  /*2190*/  @!P1 IMAD.SHL.U32 R28, R35, 0x8, RZ ;  /* 0x00000008231c9824 */ /* 0x002fc600078e00ff */
[----:B------:R1:W3:Y:S01]  /*21a0*/  @!P1 LDG.E R19, [R26.64] ;  /* 0x000000241a139981 */ /* 0x0002e2000c1e1900 */
[----:B--2---:R-:W-:-:S04]  /*21b0*/  @!P1 IMAD R36, R36, c[0x0][0x1d8], RZ ;  /* 0x0000760024249a24 */ /* 0x004fc800078e02ff */
[----:B------:R-:W-:-:S04]  /*21c0*/  @!P1 IMAD.SHL.U32 R29, R36, 0x40, RZ ;  /* 0x00000040241d9824 */ /* 0x000fc800078e00ff */
[----:B------:R-:W-:-:S05]  /*21d0*/  @!P1 IMAD R28, R29, c[0x0][0x1d4], R28 ;  /* 0x000075001d1c9a24 */ /* 0x000fca00078e021c */
[----:B------:R-:W-:-:S04]  /*21e0*/  @!P1 IADD3 R29, P2, R11, R28, RZ ;  /* 0x0000001c0b1d9210 */ /* 0x000fc80007f5e0ff */
[----:B------:R-:W-:Y:S02]  /*21f0*/  @!P1 LEA.HI.X.SX32 R36, R28, R15, 0x1, P2 ;  /* 0x0000000f1c249211 */ /* 0x000fe400010f0eff */
[----:B------:R-:W-:-:S04]  /*2200*/  @!P1 LEA R28, P2, R29, c[0x0][0x198], 0x1 ;  /* 0x000066001d1c9a11 */ /* 0x000fc800078408ff */
[----:B------:R-:W-:Y:S02]  /*2210*/  @!P1 LEA.HI.X R29, R29, c[0x0][0x19c], R36, 0x1, P2 ;  /* 0x000067001d1d9a11 */ /* 0x000fe400010f0c24 */
[----:B------:R-:W2:Y:S01]  /*2220*/  @!P1 LDG.E R36, [R24.64] ;  /* 0x0000002418249981 */ /* 0x000ea2000c1e1900 */
[----:B------:R-:W-:-:S03]  /*2230*/  IADD3 R35, R35, c[0x0][0x1d4], RZ ;  /* 0x0000750023237a10 */ /* 0x000fc60007ffe0ff */
[----:B------:R0:W3:Y:S02]  /*2240*/  @!P1 LDG.E R32, [R28.64] ;  /* 0x000000241c209981 */ /* 0x0000e4000c1e1900 */
[----:B-1----:R-:W-:Y:S02]  /*2250*/  @!P1 IMAD.SHL.U32 R26, R35, 0x8, RZ ;  /* 0x00000008231a9824 */ /* 0x002fe400078e00ff */
        /* <DEDUP_REMOVED lines=8> */
[----:B------:R-:W-:Y:S01]  /*22e0*/  IADD3 R35, R35, c[0x0][0x1d4], RZ ;  /* 0x0000750023237a10 */ /* 0x000fe20007ffe0ff */
[----:B---3--:R-:W-:Y:S02]  /*22f0*/  @!P1 IMAD R37, R37, c[0x0][0x1d8], RZ ;  /* 0x0000760025259a24 */ /* 0x008fe400078e02ff */
[----:B------:R-:W3:Y:S02]  /*2300*/  @!P1 LDG.E R31, [R26.64] ;  /* 0x000000241a1f9981 */ /* 0x000ee4000c1e1900 */
[----:B0-----:R-:W-:Y:S01]  /*2310*/  @!P1 IMAD.SHL.U32 R28, R35, 0x8, RZ ;  /* 0x00000008231c9824 */ /* 0x001fe200078e00ff */
[----:B------:R-:W-:Y:S01]  /*2320*/  HMUL2 R23, R3, R18 ;  /* 0x0000001203177232 */ /* 0x000fe20000000000 */
[----:B--2---:R-:W-:-:S04]  /*2330*/  @!P1 IMAD R36, R36, c[0x0][0x1d8], RZ ;  /* 0x0000760024249a24 */ /* 0x004fc800078e02ff */
[----:B------:R-:W-:-:S04]  /*2340*/  @!P1 IMAD.SHL.U32 R29, R36, 0x40, RZ ;  /* 0x00000040241d9824 */ /* 0x000fc800078e00ff */
[----:B------:R-:W-:Y:S01]  /*2350*/  @!P1 IMAD R28, R29, c[0x0][0x1d4], R28 ;  /* 0x000075001d1c9a24 */ /* 0x000fe200078e021c */
[----:B------:R-:W-:Y:S01]  /*2360*/  IADD3 R29, R35, c[0x0][0x1d4], RZ ;  /* 0x00007500231d7a10 */ /* 0x000fe20007ffe0ff */
[----:B------:R-:W-:-:S04]  /*2370*/  @!P1 IMAD.SHL.U32 R36, R37, 0x40, RZ ;  /* 0x0000004025249824 */ /* 0x000fc800078e00ff */
[----:B------:R-:W-:Y:S01]  /*2380*/  @!P1 IMAD.SHL.U32 R29, R29, 0x8, RZ ;  /* 0x000000081d1d9824 */ /* 0x000fe200078e00ff */
[----:B------:R-:W-:-:S03]  /*2390*/  @!P1 IADD3 R25, P2, R11, R28, RZ ;  /* 0x0000001c0b199210 */ /* 0x000fc60007f5e0ff */
[----:B------:R-:W-:Y:S01]  /*23a0*/  @!P1 IMAD R36, R36, c[0x0][0x1d4], R29 ;  /* 0x0000750024249a24 */ /* 0x000fe200078e021d */
[-C--:B------:R-:W-:Y:S02]  /*23b0*/  @!P1 LEA.HI.X.SX32 R28, R28, R15.reuse, 0x1, P2 ;  /* 0x0000000f1c1c9211 */ /* 0x080fe400010f0eff */
[----:B------:R-:W-:Y:S02]  /*23c0*/  @!P1 LEA R24, P2, R25, c[0x0][0x198], 0x1 ;  /* 0x0000660019189a11 */ /* 0x000fe400078408ff */
[----:B------:R-:W-:Y:S02]  /*23d0*/  @!P1 IADD3 R29, P3, R11, R36, RZ ;  /* 0x000000240b1d9210 */ /* 0x000fe40007f7e0ff */
[----:B------:R-:W-:Y:S02]  /*23e0*/  @!P1 LEA.HI.X R25, R25, c[0x0][0x19c], R28, 0x1, P2 ;  /* 0x0000670019199a11 */ /* 0x000fe400010f0c1c */
[----:B------:R-:W-:Y:S02]  /*23f0*/  @!P1 LEA.HI.X.SX32 R36, R36, R15, 0x1, P3 ;  /* 0x0000000f24249211 */ /* 0x000fe400018f0eff */
[C---:B------:R-:W-:Y:S01]  /*2400*/  @!P1 LEA R28, P2, R29.reuse, c[0x0][0x198], 0x1 ;  /* 0x000066001d1c9a11 */ /* 0x040fe200078408ff */
[----:B------:R-:W2:Y:S03]  /*2410*/  @!P1 LDG.E R34, [R24.64] ;  /* 0x0000002418229981 */ /* 0x000ea6000c1e1900 */
[----:B------:R-:W-:-:S05]  /*2420*/  @!P1 LEA.HI.X R29, R29, c[0x0][0x19c], R36, 0x1, P2 ;  /* 0x000067001d1d9a11 */ /* 0x000fca00010f0c24 */
[----:B------:R-:W2:Y:S01]  /*2430*/  @!P1 LDG.E R33, [R28.64] ;  /* 0x000000241c219981 */ /* 0x000ea2000c1e1900 */
[----:B------:R-:W-:-:S10]  /*2440*/  HFMA2.MMA R23, R4, R17, R23 ;  /* 0x0000001104177235 */ /* 0x000fd40000000017 */
[----:B-----5:R-:W-:-:S06]  /*2450*/  HFMA2 R23, R5, R30, R23 ;  /* 0x0000001e05177231 */ /* 0x020fcc0000000017 */
[----:B------:R-:W-:-:S10]  /*2460*/  HFMA2.MMA R23, R6, R19, R23 ;  /* 0x0000001306177235 */ /* 0x000fd40000000017 */
[----:B------:R-:W-:-:S06]  /*2470*/  HFMA2 R23, R7, R32, R23 ;  /* 0x0000002007177231 */ /* 0x000fcc0000000017 */
[----:B---3--:R-:W-:Y:S01]  /*2480*/  HFMA2.MMA R23, R8, R31, R23 ;  /* 0x0000001f08177235 */ /* 0x008fe20000000017 */
[----:B----4-:R-:W-:-:S09]  /*2490*/  ISETP.NE.AND P0, PT, R22, RZ, P0 ;  /* 0x000000ff1600720c */ /* 0x010fd20000705270 */
[----:B--2---:R-:W-:-:S06]  /*24a0*/  HFMA2 R23, R9, R34, R23 ;  /* 0x0000002209177231 */ /* 0x004fcc0000000017 */
[----:B------:R-:W-:-:S10]  /*24b0*/  HFMA2.MMA R23, R10, R33, R23 ;  /* 0x000000210a177235 */ /* 0x000fd40000000017 */
[--C-:B------:R-:W-:Y:S02]  /*24c0*/  HADD2.F32 R24, -RZ, R23.reuse.H0_H0 ;  /* 0x20000017ff187230 */ /* 0x100fe40000004100 */
[----:B------:R-:W-:-:S05]  /*24d0*/  HADD2.F32 R23, -RZ, R23.H1_H1 ;  /* 0x30000017ff177230 */ /* 0x000fca0000004100 */
[----:B------:R-:W-:Y:S01]  /*24e0*/  FADD.FTZ R29, R24, R23 ;  /* 0x00000017181d7221 */ /* 0x000fe20000010000 */
[----:B------:R-:W-:Y:S05]  /*24f0*/  BRA.DIV ~URZ, `(.L_x_1709) ;  /* 0x000033627f007947 */ /* 0x000fea000b800000 */
[----:B------:R0:W1:Y:S02]  /*2500*/  SHFL.BFLY PT, R22, R29, 0x2, 0x1f ;  /* 0x0c401f001d167f89 */ /* 0x00006400000e0000 */
.L_x_1760:
[----:B01----:R-:W-:Y:S01]  /*2510*/  FADD.FTZ R29, R29, R22 ;  /* 0x000000161d1d7221 */ /* 0x003fe20000010000 */
[----:B------:R-:W-:Y:S05]  /*2520*/  BRA.DIV ~URZ, `(.L_x_1710) ;  /* 0x000033b27f007947 */ /* 0x000fea000b800000 */
[----:B------:R0:W1:Y:S02]  /*2530*/  SHFL.BFLY PT, R22, R29, 0x1, 0x1f ;  /* 0x0c201f001d167f89 */ /* 0x00006400000e0000 */
.L_x_1761:
        /* <DEDUP_REMOVED lines=26> */
.L_x_1712:
[----:B------:R-:W-:Y:S05]  /*26e0*/  BSYNC B1 ;  /* 0x0000000000017941 */ /* 0x000fea0003800000 */
.L_x_1711:
[----:B------:R-:W-:-:S04]  /*26f0*/  IADD3 R13, R13, 0x10, RZ ;  /* 0x000000100d0d7810 */ /* 0x000fc80007ffe0ff */
[----:B------:R-:W-:-:S13]  /*2700*/  ISETP.GE.AND P0, PT, R13, UR5, PT ;  /* 0x000000050d007c0c */ /* 0x000fda000bf06270 */
[----:B0-----:R-:W-:Y:S05]  /*2710*/  @!P0 BRA `(.L_x_1713) ;  /* 0xfffff58000008947 */ /* 0x001fea000383ffff */
.L_x_1708:
[----:B------:R-:W-:Y:S05]  /*2720*/  BSYNC B0 ;  /* 0x0000000000007941 */ /* 0x000fea0003800000 */
.L_x_1707:
[----:B----4-:R-:W-:Y:S01]  /*2730*/  SHF.R.S32.HI R7, RZ, 0x1f, R2 ;  /* 0x0000001fff077819 */ /* 0x010fe20000011402 */
[----:B------:R-:W-:Y:S05]  /*2740*/  BRA.DIV ~URZ, `(.L_x_1714) ;  /* 0x000032127f007947 */ /* 0x000fea000b800000 */
[----:B------:R4:W0:Y:S02]  /*2750*/  SHFL.BFLY PT, R3, R0, 0x10, 0x1f ;  /* 0x0e001f0000037f89 */ /* 0x00082400000e0000 */
.L_x_1762:
[----:B0-----:R-:W-:Y:S01]  /*2760*/  FMNMX.FTZ R5, R3, R0, !PT ;  /* 0x0000000003057209 */ /* 0x001fe20007810000 */
[----:B------:R-:W-:Y:S05]  /*2770*/  BRA.DIV ~URZ, `(.L_x_1715) ;  /* 0x000032627f007947 */ /* 0x000fea000b800000 */
[----:B----4-:R-:W0:Y:S02]  /*2780*/  SHFL.BFLY PT, R0, R5, 0x8, 0x1f ;  /* 0x0d001f0005007f89 */ /* 0x010e2400000e0000 */
[----:B0-----:R-:W-:-:S05]  /*2790*/  FMNMX.FTZ R0, R5, R0, !PT ;  /* 0x0000000005007209 */ /* 0x001fca0007810000 */
[----:B------:R0:W4:Y:S02]  /*27a0*/  SHFL.BFLY PT, R3, R0, 0x4, 0x1f ;  /* 0x0c801f0000037f89 */ /* 0x00012400000e0000 */
.L_x_1763:
[----:B------:R-:W-:Y:S01]  /*27b0*/  LEA.HI R4, R7, R2, RZ, 0x5 ;  /* 0x0000000207047211 */ /* 0x000fe200078f28ff */
[----:B------:R-:W-:Y:S03]  /*27c0*/  WARPSYNC 0xffffffff ;  /* 0xffffffff00007948 */ /* 0x000fe60003800000 */
[----:B------:R-:W-:-:S05]  /*27d0*/  LOP3.LUT R5, R4, 0xffffffe0, RZ, 0xc0, !PT ;  /* 0xffffffe004057812 */ /* 0x000fca00078ec0ff */
[----:B------:R-:W-:-:S05]  /*27e0*/  IMAD.IADD R5, R2, 0x1, -R5 ;  /* 0x0000000102057824 */ /* 0x000fca00078e0a05 */
[----:B------:R-:W-:-:S13]  /*27f0*/  ISETP.NE.AND P0, PT, R5, RZ, PT ;  /* 0x000000ff0500720c */ /* 0x000fda0003f05270 */
[----:B----4-:R-:W-:Y:S02]  /*2800*/  @!P0 FMNMX.FTZ R3, R3, R0, !PT ;  /* 0x0000000003038209 */ /* 0x010fe40007810000 */
[----:B------:R-:W-:-:S05]  /*2810*/  @!P0 SHF.R.S32.HI R4, RZ, 0x5, R4 ;  /* 0x00000005ff048819 */ /* 0x000fca0000011404 */
[----:B------:R4:W-:Y:S02]  /*2820*/  @!P0 STS [R4.X4], R3 ;  /* 0x0000000304008388 */ /* 0x0009e40000004800 */
[----:B------:R-:W-:Y:S01]  /*2830*/  BAR.SYNC.DEFER_BLOCKING 0x0 ;  /* 0x0000000000007b1d */ /* 0x000fe20000010000 */
[----:B------:R-:W-:Y:S01]  /*2840*/  ISETP.GT.AND P0, PT, R5, 0x1, PT ;  /* 0x000000010500780c */ /* 0x000fe20003f04270 */
[----:B------:R-:W-:Y:S01]  /*2850*/  IMAD.MOV.U32 R6, RZ, RZ, RZ ;  /* 0x000000ffff067224 */ /* 0x000fe200078e00ff */
[----:B----4-:R-:W-:-:S03]  /*2860*/  MOV R3, 0xff7fffff ;  /* 0xff7fffff00037802 */ /* 0x010fc60000000f00 */
[----:B------:R-:W-:Y:S08]  /*2870*/  BSSY B0, `(.L_x_1716) ;  /* 0x0000023000007945 */ /* 0x000ff00003800000 */
[----:B------:R-:W4:Y:S04]  /*2880*/  @!P0 LDS R3, [R5.X4] ;  /* 0x0000000005038984 */ /* 0x000f280000004800 */
[----:B0---4-:R-:W0:Y:S02]  /*2890*/  SHFL.BFLY PT, R0, R3, 0x1, 0x1f ;  /* 0x0c201f0003007f89 */ /* 0x011e2400000e0000 */
[----:B0-----:R-:W-:-:S02]  /*28a0*/  FMNMX.FTZ R4, R0, R3, !PT ;  /* 0x0000000300047209 */ /* 0x001fc40007810000 */
[----:B------:R-:W-:-:S03]  /*28b0*/  IADD3 R0, R2, UR45, RZ ;  /* 0x0000002d02007c10 */ /* 0x000fc6000fffe0ff */
[----:B------:R0:W4:Y:S01]  /*28c0*/  SHFL.IDX PT, R9, R4, RZ, 0x1f ;  /* 0x00001fff04097589 */ /* 0x00012200000e0000 */
[----:B------:R-:W-:-:S13]  /*28d0*/  ISETP.GT.AND P1, PT, R0, UR42, PT ;  /* 0x0000002a00007c0c */ /* 0x000fda000bf24270 */
[----:B------:R-:W-:Y:S05]  /*28e0*/  @P1 BRA `(.L_x_1717) ;  /* 0x000001b000001947 */ /* 0x000fea0003800000 */
[----:B0-----:R-:W-:Y:S01]  /*28f0*/  ISETP.NE.U32.AND P0, PT, RZ, c[0x0][0x200], PT ;  /* 0x00008000ff007a0c */ /* 0x001fe20003f05070 */
[----:B------:R-:W-:Y:S02]  /*2900*/  IMAD.MOV.U32 R6, RZ, RZ, RZ ;  /* 0x000000ffff067224 */ /* 0x000fe400078e00ff */
[----:B------:R-:W-:Y:S01]  /*2910*/  IMAD.MOV.U32 R3, RZ, RZ, R0 ;  /* 0x000000ffff037224 */ /* 0x000fe200078e0000 */
[----:B------:R-:W-:-:S08]  /*2920*/  ISETP.NE.AND.EX P0, PT, RZ, c[0x0][0x204], PT, P0 ;  /* 0x00008100ff007a0c */ /* 0x000fd00003f05300 */
.L_x_1721:
        /* <DEDUP_REMOVED lines=13> */
.L_x_1719:
[----:B------:R-:W0:Y:S02]  /*2a00*/  LDS R4, [R8] ;  /* 0x0000000008047984 */ /* 0x000e240000000800 */
[----:B0---4-:R-:W-:-:S04]  /*2a10*/  FADD.FTZ R4, -R9, R4 ;  /* 0x0000000409047221 */ /* 0x011fc80000010100 */
[----:B------:R-:W-:-:S04]  /*2a20*/  FMUL.FTZ R4, R4, 1.4426950216293334961 ;  /* 0x3fb8aa3b04047820 */ /* 0x000fc80000410000 */
[----:B------:R0:W4:Y:S03]  /*2a30*/  MUFU.EX2 R7, R4 ;  /* 0x0000000400077308 */ /* 0x0001260000000800 */
.L_x_1720:
[----:B------:R-:W-:Y:S05]  /*2a40*/  BSYNC B1 ;  /* 0x0000000000017941 */ /* 0x000fea0003800000 */
.L_x_1718:
[----:B----4-:R4:W-:Y:S01]  /*2a50*/  STS [R8], R7 ;  /* 0x0000000708007388 */ /* 0x0109e20000000800 */
[----:B------:R-:W-:Y:S01]  /*2a60*/  IADD3 R3, R3, 0x40, RZ ;  /* 0x0000004003037810 */ /* 0x000fe20007ffe0ff */
[----:B------:R-:W-:-:S03]  /*2a70*/  FADD.FTZ R6, R7, R6 ;  /* 0x0000000607067221 */ /* 0x000fc60000010000 */
[----:B------:R-:W-:-:S13]  /*2a80*/  ISETP.GT.AND P2, PT, R3, UR42, PT ;  /* 0x0000002a03007c0c */ /* 0x000fda000bf44270 */
[----:B----4-:R-:W-:Y:S05]  /*2a90*/  @!P2 BRA `(.L_x_1721) ;  /* 0xfffffe900000a947 */ /* 0x010fea000383ffff */
.L_x_1717:
[----:B0-----:R-:W-:Y:S05]  /*2aa0*/  BSYNC B0 ;  /* 0x0000000000007941 */ /* 0x001fea0003800000 */
.L_x_1716:
[----:B------:R-:W0:Y:S01]  /*2ab0*/  SHFL.BFLY PT, R3, R6, 0x10, 0x1f ;  /* 0x0e001f0006037f89 */ /* 0x000e2200000e0000 */
[----:B----4-:R-:W-:Y:S01]  /*2ac0*/  LOP3.LUT P0, R9, R2, 0x1f, RZ, 0xc0, !PT ;  /* 0x0000001f02097812 */ /* 0x010fe2000780c0ff */
        /* <DEDUP_REMOVED lines=8> */
[----:B0-----:R-:W-:Y:S01]  /*2b50*/  FADD.FTZ R3, R3, R6 ;  /* 0x0000000603037221 */ /* 0x001fe20000010000 */
[----:B------:R-:W-:Y:S01]  /*2b60*/  @!P0 SHF.R.U32.HI R6, RZ, 0x3, R2 ;  /* 0x00000003ff068819 */ /* 0x000fe20000011602 */
[----:B------:R-:W-:Y:S02]  /*2b70*/  ULDC.U8 UR4, c[0x0][0x26c] ;  /* 0x00009b0000047ab9 */ /* 0x000fe40000000000 */
[----:B------:R-:W-:Y:S01]  /*2b80*/  USHF.L.U32 UR5, UR5, 0x2, URZ ;  /* 0x0000000205057899 */ /* 0x000fe2000800063f */
[----:B------:R-:W0:Y:S01]  /*2b90*/  SHFL.BFLY PT, R4, R3, 0x8, 0x1f ;  /* 0x0d001f0003047f89 */ /* 0x000e2200000e0000 */
[----:B------:R-:W-:Y:S02]  /*2ba0*/  @!P0 LOP3.LUT R6, R6, 0x1ffffffc, RZ, 0xc0, !PT ;  /* 0x1ffffffc06068812 */ /* 0x000fe400078ec0ff */
[----:B------:R-:W-:-:S03]  /*2bb0*/  ULOP3.LUT UR6, UR5, 0xfffffff0, URZ, 0xc0, !UPT ;  /* 0xfffffff005067892 */ /* 0x000fc6000f8ec03f */
[----:B------:R-:W-:Y:S02]  /*2bc0*/  UMOV UR5, URZ ;  /* 0x0000003f00057c82 */ /* 0x000fe40008000000 */
[----:B------:R-:W-:Y:S01]  /*2bd0*/  UIADD3 UR9, UR6, 0x90, URZ ;  /* 0x0000009006097890 */ /* 0x000fe2000fffe03f */
        /* <DEDUP_REMOVED lines=25> */
.L_x_1722:
[----:B------:R-:W-:Y:S01]  /*2d70*/  BSSY B0, `(.L_x_1723) ;  /* 0x0000012000007945 */ /* 0x000fe20003800000 */
[----:B------:R-:W-:Y:S05]  /*2d80*/  @P1 BRA `(.L_x_1724) ;  /* 0x0000010000001947 */ /* 0x000fea0003800000 */
[----:B----4-:R-:W-:-:S04]  /*2d90*/  FADD.FTZ R3, R3, 9.9999999747524270788e-07 ;  /* 0x358637bd03037421 */ /* 0x010fc80000010000 */
[----:B------:R4:W0:Y:S03]  /*2da0*/  MUFU.RCP R10, R3 ;  /* 0x00000003000a7308 */ /* 0x0008260000001000 */
.L_x_1725:
[C---:B------:R-:W-:Y:S02]  /*2db0*/  IADD3 R7, R0.reuse, -UR45, RZ ;  /* 0x8000002d00077c10 */ /* 0x040fe4000fffe0ff */
[----:B0-----:R-:W-:-:S03]  /*2dc0*/  @P0 IADD3 R5, P1, R0, UR4, RZ ;  /* 0x0000000400050c10 */ /* 0x001fc6000ff3e0ff */
[----:B----4-:R-:W4:Y:S01]  /*2dd0*/  LDS R3, [R7.X4+0x90] ;  /* 0x0000900007037984 */ /* 0x010f220000004800 */
[C---:B------:R-:W-:Y:S02]  /*2de0*/  @P0 LEA.HI.X.SX32 R8, R0.reuse, UR5, 0x1, P1 ;  /* 0x0000000500080c11 */ /* 0x040fe400088f0eff */
[C---:B0-----:R-:W-:Y:S02]  /*2df0*/  @P0 LEA R4, P1, R5.reuse, c[0x0][0x260], 0x2 ;  /* 0x0000980005040a11 */ /* 0x041fe400078210ff */
[----:B------:R-:W-:Y:S02]  /*2e00*/  IADD3 R0, R0, 0x40, RZ ;  /* 0x0000004000007810 */ /* 0x000fe40007ffe0ff */
[----:B------:R-:W-:Y:S02]  /*2e10*/  @P0 LEA.HI.X R5, R5, c[0x0][0x264], R8, 0x2, P1 ;  /* 0x0000990005050a11 */ /* 0x000fe400008f1408 */
[----:B------:R-:W-:Y:S01]  /*2e20*/  ISETP.GT.AND P1, PT, R0, UR42, PT ;  /* 0x0000002a00007c0c */ /* 0x000fe2000bf24270 */
[----:B----4-:R-:W-:Y:S01]  /*2e30*/  FMUL.FTZ R9, R3, R10 ;  /* 0x0000000a03097220 */ /* 0x010fe20000410000 */
[----:B------:R-:W-:-:S04]  /*2e40*/  LEA R3, R7, UR9, 0x1 ;  /* 0x0000000907037c11 */ /* 0x000fc8000f8e08ff */
[----:B------:R-:W-:Y:S01]  /*2e50*/  F2FP.PACK_AB R6, RZ, R9 ;  /* 0x00000009ff06723e */ /* 0x000fe200000000ff */
[----:B------:R0:W-:Y:S04]  /*2e60*/  @P0 STG.E [R4.64], R9 ;  /* 0x0000000904000986 */ /* 0x0001e8000c101924 */
[----:B------:R0:W-:Y:S02]  /*2e70*/  STS.U16 [R3], R6 ;  /* 0x0000000603007388 */ /* 0x0001e40000000400 */
[----:B------:R-:W-:Y:S05]  /*2e80*/  @!P1 BRA `(.L_x_1725) ;  /* 0xffffff2000009947 */ /* 0x000fea000383ffff */
.L_x_1724:
[----:B------:R-:W-:Y:S05]  /*2e90*/  BSYNC B0 ;  /* 0x0000000000007941 */ /* 0x000fea0003800000 */
.L_x_1723:
[----:B------:R-:W-:Y:S01]  /*2ea0*/  USHF.R.S32.HI UR4, URZ, 0x1f, UR42 ;  /* 0x0000001f3f047899 */ /* 0x000fe2000801142a */
[----:B0---4-:R-:W-:Y:S01]  /*2eb0*/  SHF.R.S32.HI R3, RZ, 0x1f, R2 ;  /* 0x0000001fff037819 */ /* 0x011fe20000011402 */
[----:B------:R-:W-:Y:S01]  /*2ec0*/  CS2R R6, SRZ ;  /* 0x0000000000067805 */ /* 0x000fe2000001ff00 */
[----:B------:R-:W-:Y:S01]  /*2ed0*/  ISETP.NE.U32.AND P0, PT, RZ, c[0x0][0x190], PT ;  /* 0x00006400ff007a0c */ /* 0x000fe20003f05070 */
[----:B------:R-:W-:Y:S01]  /*2ee0*/  ULEA.HI UR4, UR4, UR42, URZ, 0x3 ;  /* 0x0000002a04047291 */ /* 0x000fe2000f8f183f */
[----:B------:R-:W-:Y:S01]  /*2ef0*/  LEA.HI R0, R3, R2, RZ, 0x3 ;  /* 0x0000000203007211 */ /* 0x000fe200078f18ff */
[----:B------:R-:W-:Y:S01]  /*2f00*/  CS2R R4, SRZ ;  /* 0x0000000000047805 */ /* 0x000fe2000001ff00 */
[----:B------:R-:W-:Y:S01]  /*2f10*/  ISETP.NE.AND.EX P0, PT, RZ, c[0x0][0x194], PT, P0 ;  /* 0x00006500ff007a0c */ /* 0x000fe20003f05300 */
[----:B------:R-:W-:Y:S01]  /*2f20*/  ULOP3.LUT UR4, UR4, 0xfffffff8, URZ, 0xc0, !UPT ;  /* 0xfffffff804047892 */ /* 0x000fe2000f8ec03f */
[----:B------:R-:W-:Y:S01]  /*2f30*/  SHF.R.S32.HI R18, RZ, 0x3, R0 ;  /* 0x00000003ff127819 */ /* 0x000fe20000011400 */
[----:B------:R-:W-:Y:S01]  /*2f40*/  ULDC UR5, c[0x0][0x1d4] ;  /* 0x0000750000057ab9 */ /* 0x000fe20000000800 */
[----:B------:R-:W-:Y:S01]  /*2f50*/  LOP3.LUT R3, R0, 0x1ffffff8, RZ, 0xc0, !PT ;  /* 0x1ffffff800037812 */ /* 0x000fe200078ec0ff */
[----:B------:R-:W-:-:S02]  /*2f60*/  UIADD3 UR4, -UR4, UR42, URZ ;  /* 0x0000002a04047290 */ /* 0x000fc4000fffe13f */
[----:B------:R-:W-:Y:S02]  /*2f70*/  UISETP.LT.AND UP0, UPT, UR42, UR5, UPT ;  /* 0x000000052a00728c */ /* 0x000fe4000bf01270 */
[----:B------:R-:W-:Y:S02]  /*2f80*/  IMAD.IADD R3, R2, 0x1, -R3 ;  /* 0x0000000102037824 */ /* 0x000fe400078e0a03 */
[C---:B------:R-:W-:Y:S01]  /*2f90*/  ISETP.NE.OR P0, PT, R18.reuse, UR4, !P0 ;  /* 0x0000000412007c0c */ /* 0x040fe2000c705670 */
[----:B------:R-:W-:Y:S01]  /*2fa0*/  USEL UR5, UR42, UR5, UP0 ;  /* 0x000000052a057287 */ /* 0x000fe20008000000 */
[----:B------:R-:W-:Y:S01]  /*2fb0*/  IADD3 R25, R18, UR45, RZ ;  /* 0x0000002d12197c10 */ /* 0x000fe2000fffe0ff */
[----:B------:R-:W-:-:S10]  /*2fc0*/  IMAD.SHL.U32 R3, R3, 0x8, RZ ;  /* 0x0000000803037824 */ /* 0x000fd400078e00ff */
[----:B------:R-:W0:Y:S01]  /*2fd0*/  @!P0 S2R R8, SR_CTAID.X ;  /* 0x0000000000088919 */ /* 0x000e220000002500 */
[----:B------:R-:W-:Y:S01]  /*2fe0*/  ISETP.GE.AND P1, PT, R25, UR5, PT ;  /* 0x0000000519007c0c */ /* 0x000fe2000bf26270 */
[----:B------:R-:W-:Y:S02]  /*2ff0*/  @!P0 IMAD.MOV.U32 R9, RZ, RZ, 0x2 ;  /* 0x00000002ff098424 */ /* 0x000fe400078e00ff */
[----:B------:R-:W-:Y:S01]  /*3000*/  IMAD.U32 R28, RZ, RZ, UR46 ;  /* 0x0000002eff1c7e24 */ /* 0x000fe2000f8e00ff */
[----:B------:R-:W-:Y:S03]  /*3010*/  BSSY B0, `(.L_x_1726) ;  /* 0x000008b000007945 */ /* 0x000fe60003800000 */
[--C-:B------:R-:W-:Y:S01]  /*3020*/  IMAD R28, R28, c[0x0][0x1d4], R3.reuse ;  /* 0x000075001c1c7a24 */ /* 0x100fe200078e0203 */
[----:B---3--:R-:W-:Y:S01]  /*3030*/  HFMA2.MMA R17, -RZ, RZ, 0, 0 ;  /* 0x00000000ff117435 */ /* 0x008fe200000001ff */
[----:B------:R-:W-:Y:S01]  /*3040*/  IMAD.MOV.U32 R0, RZ, RZ, RZ ;  /* 0x000000ffff007224 */ /* 0x000fe200078e00ff */
[----:B--2---:R-:W-:Y:S01]  /*3050*/  CS2R R22, SRZ ;  /* 0x0000000000167805 */ /* 0x004fe2000001ff00 */
[----:B0-----:R-:W-:-:S04]  /*3060*/  @!P0 IMAD R8, R8, 0x40, R3 ;  /* 0x0000004008088824 */ /* 0x001fc800078e0203 */
[----:B------:R-:W-:Y:S01]  /*3070*/  @!P0 IMAD.WIDE R8, R8, R9, c[0x0][0x190] ;  /* 0x0000640008088625 */ /* 0x000fe200078e0209 */
[----:B------:R-:W-:-:S04]  /*3080*/  CS2R R20, SRZ ;  /* 0x0000000000147805 */ /* 0x000fc8000001ff00 */
[----:B------:R0:W5:Y:S04]  /*3090*/  @!P0 LDG.E.128 R4, [R8.64] ;  /* 0x0000002408048981 */ /* 0x000168000c1e1d00 */
[----:B------:R-:W-:Y:S01]  /*30a0*/  BAR.SYNC.DEFER_BLOCKING 0x0 ;  /* 0x0000000000007b1d */ /* 0x000fe20000010000 */
[C---:B------:R-:W-:Y:S01]  /*30b0*/  ISETP.NE.AND P0, PT, R18.reuse, UR4, PT ;  /* 0x0000000412007c0c */ /* 0x040fe2000bf05270 */
[----:B------:R-:W-:Y:S01]  /*30c0*/  IMAD.MOV.U32 R24, RZ, RZ, RZ ;  /* 0x000000ffff187224 */ /* 0x000fe200078e00ff */
[----:B------:R-:W-:Y:S01]  /*30d0*/  SHF.R.S32.HI R29, RZ, 0x1f, R28 ;  /* 0x0000001fff1d7819 */ /* 0x000fe2000001141c */
[----:B------:R-:W-:Y:S01]  /*30e0*/  IMAD.MOV.U32 R19, RZ, RZ, RZ ;  /* 0x000000ffff137224 */ /* 0x000fe200078e00ff */
[----:B------:R-:W-:Y:S01]  /*30f0*/  LEA R30, R18, UR9, 0x1 ;  /* 0x00000009121e7c11 */ /* 0x000fe2000f8e08ff */
[----:B------:R-:W-:Y:S05]  /*3100*/  @P1 BRA `(.L_x_1727) ;  /* 0x000007b000001947 */ /* 0x000fea0003800000 */
[----:B0-----:R-:W-:Y:S01]  /*3110*/  IMAD.U32 R9, RZ, RZ, UR45 ;  /* 0x0000002dff097e24 */ /* 0x001fe2000f8e00ff */
[----:B------:R-:W-:Y:S01]  /*3120*/  ULOP3.LUT UR4, URZ, UR5, URZ, 0x33, !UPT ;  /* 0x000000053f047292 */ /* 0x000fe2000f8e333f */
[----:B------:R-:W-:Y:S01]  /*3130*/  BSSY B1, `(.L_x_1728) ;  /* 0x000002d000017945 */ /* 0x000fe20003800000 */
[----:B------:R-:W-:Y:S01]  /*3140*/  CS2R R20, SRZ ;  /* 0x0000000000147805 */ /* 0x000fe2000001ff00 */
[----:B------:R-:W-:Y:S01]  /*3150*/  IMAD.MOV.U32 R32, RZ, RZ, R25 ;  /* 0x000000ffff207224 */ /* 0x000fe200078e0019 */
[----:B------:R-:W-:Y:S01]  /*3160*/  IADD3 R0, -R9, -0x2, -R18 ;  /* 0xfffffffe09007810 */ /* 0x000fe20007ffe912 */
[----:B------:R-:W-:Y:S01]  /*3170*/  IMAD.MOV.U32 R19, RZ, RZ, RZ ;  /* 0x000000ffff137224 */ /* 0x000fe200078e00ff */
[----:B------:R-:W-:Y:S01]  /*3180*/  CS2R R22, SRZ ;  /* 0x0000000000167805 */ /* 0x000fe2000001ff00 */
[----:B------:R-:W-:Y:S01]  /*3190*/  IMAD.MOV.U32 R17, RZ, RZ, RZ ;  /* 0x000000ffff117224 */ /* 0x000fe200078e00ff */
[----:B------:R-:W-:Y:S01]  /*31a0*/  IADD3 R0, R0, -UR4, RZ ;  /* 0x8000000400007c10 */ /* 0x000fe2000fffe0ff */
[----:B------:R-:W-:-:S03]  /*31b0*/  IMAD.MOV.U32 R24, RZ, RZ, RZ ;  /* 0x000000ffff187224 */ /* 0x000fc600078e00ff */
        /* <DEDUP_REMOVED lines=21> */
[----:B------:R-:W-:Y:S02]  /*3310*/  HADD2.F32 R23, -RZ, R10.H1_H1 ;  /* 0x3000000aff177230 */ /* 0x000fe40000004100 */
[--C-:B------:R-:W-:Y:S01]  /*3320*/  HADD2.F32 R13, -RZ, R8.reuse.H0_H0 ;  /* 0x20000008ff0d7230 */ /* 0x100fe20000004100 */
[C---:B------:R-:W-:Y:S01]  /*3330*/  FFMA.FTZ R22, R0.reuse, R21, RZ ;  /* 0x0000001500167223 */ /* 0x040fe200000100ff */
[----:B------:R-:W-:Y:S01]  /*3340*/  HADD2.F32 R19, -RZ, R8.H1_H1 ;  /* 0x30000008ff137230 */ /* 0x000fe20000004100 */
        /* <DEDUP_REMOVED lines=11> */
.L_x_1729:
[----:B------:R-:W-:Y:S05]  /*3400*/  BSYNC B1 ;  /* 0x0000000000017941 */ /* 0x000fea0003800000 */
.L_x_1728:
[----:B------:R-:W-:Y:S05]  /*3410*/  @!P2 BRA `(.L_x_1727) ;  /* 0x000004a00000a947 */ /* 0x000fea0003800000 */
[C---:B------:R-:W-:Y:S01]  /*3420*/  LEA R8, R32.reuse, UR6, 0x1 ;  /* 0x0000000620087c11 */ /* 0x040fe2000f8e08ff */
[----:B------:R-:W-:Y:S01]  /*3430*/  IMAD.U32 R9, RZ, RZ, UR45 ;  /* 0x0000002dff097e24 */ /* 0x000fe2000f8e00ff */
[----:B------:R-:W-:Y:S01]  /*3440*/  IADD3 R27, P1, R32, UR47, RZ ;  /* 0x0000002f201b7c10 */ /* 0x000fe2000ff3e0ff */
        /* <DEDUP_REMOVED lines=12> */
.L_x_1730:
[----:B------:R-:W2:Y:S04]  /*3510*/  LDG.E R8, [R26.64] ;  /* 0x000000241a087981 */ /* 0x000ea8000c1e1900 */
[----:B------:R-:W3:Y:S04]  /*3520*/  LDG.E R14, [R26.64+0x20] ;  /* 0x000020241a0e7981 */ /* 0x000ee8000c1e1900 */
[----:B------:R-:W0:Y:S01]  /*3530*/  LDS.U16 R37, [R31+-0x10] ;  /* 0xfffff0001f257984 */ /* 0x000e220000000400 */
[----:B--2---:R-:W-:-:S05]  /*3540*/  IMAD R9, R36, R8, R33 ;  /* 0x0000000824097224 */ /* 0x004fca00078e0221 */
[----:B------:R-:W-:-:S04]  /*3550*/  IADD3 R9, R9, R34, RZ ;  /* 0x0000002209097210 */ /* 0x000fc80007ffe0ff */
[----:B------:R-:W-:-:S04]  /*3560*/  IADD3 R10, P1, R28, R9, RZ ;  /* 0x000000091c0a7210 */ /* 0x000fc80007f3e0ff */
[----:B------:R-:W-:Y:S02]  /*3570*/  LEA.HI.X.SX32 R9, R9, R29, 0x1, P1 ;  /* 0x0000001d09097211 */ /* 0x000fe400008f0eff */
[----:B------:R-:W-:-:S04]  /*3580*/  LEA R8, P1, R10, c[0x0][0x1a0], 0x1 ;  /* 0x000068000a087a11 */ /* 0x000fc800078208ff */
[----:B------:R-:W-:-:S06]  /*3590*/  LEA.HI.X R9, R10, c[0x0][0x1a4], R9, 0x1, P1 ;  /* 0x000069000a097a11 */ /* 0x000fcc00008f0c09 */
[----:B------:R-:W2:Y:S01]  /*35a0*/  LDG.E.128 R8, [R8.64] ;  /* 0x0000002408087981 */ /* 0x000ea2000c1e1d00 */
[----:B0-----:R-:W-:Y:S02]  /*35b0*/  HADD2.F32 R37, -RZ, R37.H0_H0 ;  /* 0x20000025ff257230 */ /* 0x001fe40000004100 */
[----:B--2---:R-:W-:-:S05]  /*35c0*/  HADD2.F32 R12, -RZ, R8.H0_H0 ;  /* 0x20000008ff0c7230 */ /* 0x004fca0000004100 */
[----:B------:R-:W-:Y:S01]  /*35d0*/  FFMA.FTZ R20, R37, R12, R20 ;  /* 0x0000000c25147223 */ /* 0x000fe20000010014 */
[----:B------:R-:W-:Y:S02]  /*35e0*/  HADD2.F32 R12, -RZ, R8.H1_H1 ;  /* 0x30000008ff0c7230 */ /* 0x000fe40000004100 */
[----:B------:R-:W-:-:S03]  /*35f0*/  HADD2.F32 R13, -RZ, R9.H1_H1 ;  /* 0x30000009ff0d7230 */ /* 0x000fc60000004100 */
[----:B------:R-:W-:Y:S01]  /*3600*/  FFMA.FTZ R19, R37, R12, R19 ;  /* 0x0000000c25137223 */ /* 0x000fe20000010013 */
[----:B------:R-:W-:Y:S01]  /*3610*/  HADD2.F32 R12, -RZ, R9.H0_H0 ;  /* 0x20000009ff0c7230 */ /* 0x000fe20000004100 */
[----:B---3--:R-:W-:Y:S01]  /*3620*/  IMAD R9, R36, R14, R35 ;  /* 0x0000000e24097224 */ /* 0x008fe200078e0223 */
[----:B------:R-:W-:-:S03]  /*3630*/  HADD2.F32 R8, -RZ, R10.H0_H0 ;  /* 0x2000000aff087230 */ /* 0x000fc60000004100 */
[----:B------:R-:W-:Y:S02]  /*3640*/  IMAD.IADD R9, R9, 0x1, R34 ;  /* 0x0000000109097824 */ /* 0x000fe400078e0222 */
[----:B------:R-:W-:-:S03]  /*3650*/  FFMA.FTZ R22, R37, R8, R22 ;  /* 0x0000000825167223 */ /* 0x000fc60000010016 */
[----:B------:R-:W-:Y:S01]  /*3660*/  IADD3 R8, P1, R28, R9, RZ ;  /* 0x000000091c087210 */ /* 0x000fe20007f3e0ff */
[----:B------:R-:W-:-:S03]  /*3670*/  FFMA.FTZ R17, R37, R12, R17 ;  /* 0x0000000c25117223 */ /* 0x000fc60000010011 */
[----:B------:R-:W-:Y:S02]  /*3680*/  LEA.HI.X.SX32 R9, R9, R29, 0x1, P1 ;  /* 0x0000001d09097211 */ /* 0x000fe400008f0eff */
[----:B------:R-:W-:Y:S01]  /*3690*/  LEA R12, P1, R8, c[0x0][0x1a0], 0x1 ;  /* 0x00006800080c7a11 */ /* 0x000fe200078208ff */
[----:B------:R-:W-:-:S03]  /*36a0*/  FFMA.FTZ R24, R37, R13, R24 ;  /* 0x0000000d25187223 */ /* 0x000fc60000010018 */
[----:B------:R-:W-:-:S06]  /*36b0*/  LEA.HI.X R13, R8, c[0x0][0x1a4], R9, 0x1, P1 ;  /* 0x00006900080d7a11 */ /* 0x000fcc00008f0c09 */
[----:B------:R-:W2:Y:S01]  /*36c0*/  LDG.E.128 R12, [R12.64] ;  /* 0x000000240c0c7981 */ /* 0x000ea2000c1e1d00 */
[----:B------:R-:W-:-:S05]  /*36d0*/  HADD2.F32 R8, -RZ, R11.H0_H0 ;  /* 0x2000000bff087230 */ /* 0x000fca0000004100 */
[----:B------:R-:W-:Y:S02]  /*36e0*/  FFMA.FTZ R23, R37, R8, R23 ;  /* 0x0000000825177223 */ /* 0x000fe40000010017 */
[----:B------:R0:W3:Y:S01]  /*36f0*/  LDS.U16 R8, [R31] ;  /* 0x000000001f087984 */ /* 0x0000e20000000400 */
[----:B------:R-:W-:-:S04]  /*3700*/  IADD3 R32, R32, 0x10, RZ ;  /* 0x0000001020207810 */ /* 0x000fc80007ffe0ff */
[----:B------:R-:W-:Y:S01]  /*3710*/  ISETP.GE.AND P1, PT, R32, UR5, PT ;  /* 0x0000000520007c0c */ /* 0x000fe2000bf26270 */
[----:B------:R-:W-:Y:S02]  /*3720*/  HADD2.F32 R10, -RZ, R10.H1_H1 ;  /* 0x3000000aff0a7230 */ /* 0x000fe40000004100 */
[----:B------:R-:W-:Y:S01]  /*3730*/  HADD2.F32 R11, -RZ, R11.H1_H1 ;  /* 0x3000000bff0b7230 */ /* 0x000fe20000004100 */
[----:B------:R-:W-:Y:S02]  /*3740*/  IADD3 R26, P2, R26, 0x40, RZ ;  /* 0x000000401a1a7810 */ /* 0x000fe40007f5e0ff */
[C---:B------:R-:W-:Y:S02]  /*3750*/  FFMA.FTZ R21, R37.reuse, R10, R21 ;  /* 0x0000000a25157223 */ /* 0x040fe40000010015 */
[----:B------:R-:W-:Y:S01]  /*3760*/  FFMA.FTZ R0, R37, R11, R0 ;  /* 0x0000000b25007223 */ /* 0x000fe20000010000 */
[----:B0-----:R-:W-:Y:S01]  /*3770*/  IADD3 R31, R31, 0x20, RZ ;  /* 0x000000201f1f7810 */ /* 0x001fe20007ffe0ff */
[----:B------:R-:W-:Y:S01]  /*3780*/  IMAD.X R27, RZ, RZ, R27, P2 ;  /* 0x000000ffff1b7224 */ /* 0x000fe200010e061b */
[----:B------:R-:W-:Y:S01]  /*3790*/  IADD3 R34, R34, 0x400, RZ ;  /* 0x0000040022227810 */ /* 0x000fe20007ffe0ff */
[----:B---3--:R-:W-:-:S02]  /*37a0*/  HADD2.F32 R8, -RZ, R8.H0_H0 ;  /* 0x20000008ff087230 */ /* 0x008fc40000004100 */
[----:B--2---:R-:W-:-:S05]  /*37b0*/  HADD2.F32 R9, -RZ, R12.H0_H0 ;  /* 0x2000000cff097230 */ /* 0x004fca0000004100 */
[----:B------:R-:W-:Y:S01]  /*37c0*/  FFMA.FTZ R20, R8, R9, R20 ;  /* 0x0000000908147223 */ /* 0x000fe20000010014 */
[----:B------:R-:W-:-:S05]  /*37d0*/  HADD2.F32 R9, -RZ, R13.H0_H0 ;  /* 0x2000000dff097230 */ /* 0x000fca0000004100 */
[----:B------:R-:W-:Y:S01]  /*37e0*/  FFMA.FTZ R17, R8, R9, R17 ;  /* 0x0000000908117223 */ /* 0x000fe20000010011 */
[----:B------:R-:W-:Y:S02]  /*37f0*/  HADD2.F32 R9, -RZ, R14.H0_H0 ;  /* 0x2000000eff097230 */ /* 0x000fe40000004100 */
[----:B------:R-:W-:-:S03]  /*3800*/  HADD2.F32 R10, -RZ, R12.H1_H1 ;  /* 0x3000000cff0a7230 */ /* 0x000fc60000004100 */
[C---:B------:R-:W-:Y:S01]  /*3810*/  FFMA.FTZ R22, R8.reuse, R9, R22 ;  /* 0x0000000908167223 */ /* 0x040fe20000010016 */
[----:B------:R-:W-:Y:S02]  /*3820*/  HADD2.F32 R9, -RZ, R15.H0_H0 ;  /* 0x2000000fff097230 */ /* 0x000fe40000004100 */
[----:B------:R-:W-:Y:S02]  /*3830*/  HADD2.F32 R13, -RZ, R13.H1_H1 ;  /* 0x3000000dff0d7230 */ /* 0x000fe40000004100 */
[----:B------:R-:W-:Y:S02]  /*3840*/  HADD2.F32 R14, -RZ, R14.H1_H1 ;  /* 0x3000000eff0e7230 */ /* 0x000fe40000004100 */
[----:B------:R-:W-:Y:S01]  /*3850*/  HADD2.F32 R15, -RZ, R15.H1_H1 ;  /* 0x3000000fff0f7230 */ /* 0x000fe20000004100 */
[C---:B------:R-:W-:Y:S02]  /*3860*/  FFMA.FTZ R19, R8.reuse, R10, R19 ;  /* 0x0000000a08137223 */ /* 0x040fe40000010013 */
[----:B------:R-:W-:-:S02]  /*3870*/  FFMA.FTZ R24, R8, R13, R24 ;  /* 0x0000000d08187223 */ /* 0x000fc40000010018 */
[C---:B------:R-:W-:Y:S02]  /*3880*/  FFMA.FTZ R21, R8.reuse, R14, R21 ;  /* 0x0000000e08157223 */ /* 0x040fe40000010015 */
[C---:B------:R-:W-:Y:S02]  /*3890*/  FFMA.FTZ R23, R8.reuse, R9, R23 ;  /* 0x0000000908177223 */ /* 0x040fe40000010017 */
[----:B------:R-:W-:Y:S01]  /*38a0*/  FFMA.FTZ R0, R8, R15, R0 ;  /* 0x0000000f08007223 */ /* 0x000fe20000010000 */
[----:B------:R-:W-:Y:S05]  /*38b0*/  @!P1 BRA `(.L_x_1730) ;  /* 0xfffffc5000009947 */ /* 0x000fea000383ffff */
.L_x_1727:
[----:B0-----:R-:W-:Y:S05]  /*38c0*/  BSYNC B0 ;  /* 0x0000000000007941 */ /* 0x001fea0003800000 */
.L_x_1726:
        /* <DEDUP_REMOVED lines=66> */
.L_x_1736:
[----:B------:R-:W-:Y:S05]  /*3cf0*/  BSYNC B2 ;  /* 0x0000000000027941 */ /* 0x000fea0003800000 */
.L_x_1735:
[----:B------:R-:W-:Y:S02]  /*3d00*/  IADD3 R25, R25, 0x8, RZ ;  /* 0x0000000819197810 */ /* 0x000fe40007ffe0ff */
.L_x_1734:
[----:B------:R-:W-:Y:S05]  /*3d10*/  BSYNC B1 ;  /* 0x0000000000017941 */ /* 0x000fea0003800000 */
.L_x_1733:
[----:B------:R-:W-:-:S13]  /*3d20*/  LOP3.LUT P1, RZ, R12, 0xfffffff8, RZ, 0xc0, !PT ;  /* 0xfffffff80cff7812 */ /* 0x000fda000782c0ff */
[----:B------:R-:W-:Y:S05]  /*3d30*/  @!P1 BRA `(.L_x_1732) ;  /* 0x000007e000009947 */ /* 0x000fea0003800000 */
[----:B------:R-:W-:Y:S01]  /*3d40*/  LEA R15, R25, UR6, 0x1 ;  /* 0x00000006190f7c11 */ /* 0x000fe2000f8e08ff */
[----:B------:R-:W-:Y:S01]  /*3d50*/  IMAD.U32 R8, RZ, RZ, UR45 ;  /* 0x0000002dff087e24 */ /* 0x000fe2000f8e00ff */
[----:B------:R-:W-:-:S03]  /*3d60*/  MOV R12, RZ ;  /* 0x000000ff000c7202 */ /* 0x000fc60000000f00 */
[----:B------:R-:W-:Y:S02]  /*3d70*/  IMAD R15, R8, -0x2, R15 ;  /* 0xfffffffe080f7824 */ /* 0x000fe400078e020f */
.L_x_1741:
        /* <DEDUP_REMOVED lines=60> */
.L_x_1738:
[----:B------:R-:W-:Y:S05]  /*4140*/  BSYNC B1 ;  /* 0x0000000000017941 */ /* 0x000fea0003800000 */
.L_x_1737:
        /* <DEDUP_REMOVED lines=56> */
.L_x_1740:
[----:B------:R-:W-:Y:S05]  /*44d0*/  BSYNC B1 ;  /* 0x0000000000017941 */ /* 0x000fea0003800000 */
.L_x_1739:
[----:B------:R-:W-:Y:S02]  /*44e0*/  IADD3 R25, R25, 0x10, RZ ;  /* 0x0000001019197810 */ /* 0x000fe40007ffe0ff */
[----:B------:R-:W-:Y:S02]  /*44f0*/  IADD3 R12, R12, 0x20, RZ ;  /* 0x000000200c0c7810 */ /* 0x000fe40007ffe0ff */
[----:B------:R-:W-:-:S13]  /*4500*/  ISETP.GE.AND P1, PT, R25, UR42, PT ;  /* 0x0000002a19007c0c */ /* 0x000fda000bf26270 */
[----:B------:R-:W-:Y:S05]  /*4510*/  @!P1 BRA `(.L_x_1741) ;  /* 0xfffff86000009947 */ /* 0x000fea000383ffff */
.L_x_1732:
[----:B------:R-:W-:Y:S05]  /*4520*/  BSYNC B0 ;  /* 0x0000000000007941 */ /* 0x000fea0003800000 */
.L_x_1731:
        /* <DEDUP_REMOVED lines=32> */
[----:B------:R-:W-:-:S06]  /*4730*/  LEA.HI.X.SX32 R13, R28, c[0x0][0x18c], 0x1, P0 ;  /* 0x000063001c0d7a11 */ /* 0x000fcc00000f0eff */
[----:B------:R-:W2:Y:S01]  /*4740*/  LDG.E.64 R12, [R12.64] ;  /* 0x000000240c0c7981 */ /* 0x000ea2000c1e1b00 */
[----:B------:R-:W-:Y:S02]  /*4750*/  IMAD.U32 R32, RZ, RZ, UR38 ;  /* 0x00000026ff207e24 */ /* 0x000fe4000f8e00ff */
[----:B------:R-:W-:-:S05]  /*4760*/  IMAD.U32 R33, RZ, RZ, UR39 ;  /* 0x00000027ff217e24 */ /* 0x000fca000f8e00ff */
[----:B------:R-:W3:Y:S01]  /*4770*/  LDG.E R14, [R32.64+0x4] ;  /* 0x00000424200e7981 */ /* 0x000ee2000c1e1900 */
[C---:B--2---:R-:W-:Y:S01]  /*4780*/  PRMT R16, R12.reuse, 0x9910, RZ ;  /* 0x000099100c107816 */ /* 0x044fe200000000ff */
[----:B------:R2:W3:Y:S01]  /*4790*/  I2F.S8 R35, R12 ;  /* 0x0000000c00237306 */ /* 0x0004e20000001400 */
[--C-:B------:R-:W-:Y:S02]  /*47a0*/  SHF.R.U64 R30, R12, 0x10, R13.reuse ;  /* 0x000000100c1e7819 */ /* 0x100fe4000000120d */
[----:B------:R-:W-:Y:S02]  /*47b0*/  PRMT R28, R13, 0x9910, RZ ;  /* 0x000099100d1c7816 */ /* 0x000fe400000000ff */
[--C-:B------:R-:W-:Y:S02]  /*47c0*/  SHF.R.U32.HI R15, RZ, 0x10, R13.reuse ;  /* 0x00000010ff0f7819 */ /* 0x100fe4000001160d */
[----:B------:R-:W-:Y:S01]  /*47d0*/  SHF.R.S32.HI R29, RZ, 0x18, R13 ;  /* 0x00000018ff1d7819 */ /* 0x000fe2000001140d */
[----:B------:R-:W4:Y:S01]  /*47e0*/  I2F.S8 R31, R13 ;  /* 0x0000000d001f7306 */ /* 0x000f220000001400 */
[----:B--2---:R-:W-:-:S02]  /*47f0*/  SHF.R.S32.HI R12, RZ, 0x8, R16 ;  /* 0x00000008ff0c7819 */ /* 0x004fc40000011410 */
[----:B------:R-:W-:Y:S02]  /*4800*/  PRMT R16, R30, 0x9910, RZ ;  /* 0x000099101e107816 */ /* 0x000fe400000000ff */
[----:B------:R-:W-:Y:S02]  /*4810*/  SHF.R.S32.HI R28, RZ, 0x8, R28 ;  /* 0x00000008ff1c7819 */ /* 0x000fe4000001141c */
[----:B------:R-:W-:Y:S01]  /*4820*/  SHF.R.S32.HI R16, RZ, 0x8, R16 ;  /* 0x00000008ff107819 */ /* 0x000fe20000011410 */
[----:B------:R-:W2:Y:S01]  /*4830*/  I2F.S8 R15, R15 ;  /* 0x0000000f000f7306 */ /* 0x000ea20000001400 */
[----:B---3--:R-:W-:-:S07]  /*4840*/  FMUL.FTZ R35, R35, R14 ;  /* 0x0000000e23237220 */ /* 0x008fce0000410000 */
[----:B------:R-:W3:Y:S01]  /*4850*/  I2F.S16 R29, R29 ;  /* 0x0000001d001d7306 */ /* 0x000ee20000101400 */
[----:B----4-:R-:W-:-:S07]  /*4860*/  FMUL.FTZ R31, R31, R14 ;  /* 0x0000000e1f1f7220 */ /* 0x010fce0000410000 */
[----:B------:R-:W4:Y:S01]  /*4870*/  I2F.S8 R37, R30 ;  /* 0x0000001e00257306 */ /* 0x000f220000001400 */
[----:B--2---:R-:W-:-:S07]  /*4880*/  FMUL.FTZ R15, R15, R14 ;  /* 0x0000000e0f0f7220 */ /* 0x004fce0000410000 */
[----:B------:R-:W2:Y:S01]  /*4890*/  I2F.S16 R13, R12 ;  /* 0x0000000c000d7306 */ /* 0x000ea20000101400 */
[----:B---3--:R-:W-:-:S05]  /*48a0*/  FMUL.FTZ R34, R29, R14 ;  /* 0x0000000e1d227220 */ /* 0x008fca0000410000 */
[----:B------:R-:W-:Y:S02]  /*48b0*/  F2FP.PACK_AB R15, R34, R15 ;  /* 0x0000000f220f723e */ /* 0x000fe400000000ff */
[----:B------:R-:W3:Y:S01]  /*48c0*/  I2F.S16 R39, R28 ;  /* 0x0000001c00277306 */ /* 0x000ee20000101400 */
[----:B----4-:R-:W-:-:S07]  /*48d0*/  FMUL.FTZ R37, R37, R14 ;  /* 0x0000000e25257220 */ /* 0x010fce0000410000 */
[----:B------:R-:W4:Y:S01]  /*48e0*/  I2F.S16 R33, R16 ;  /* 0x0000001000217306 */ /* 0x000f220000101400 */
[----:B--2---:R-:W-:-:S05]  /*48f0*/  FMUL.FTZ R12, R13, R14 ;  /* 0x0000000e0d0c7220 */ /* 0x004fca0000410000 */
[----:B------:R-:W-:Y:S01]  /*4900*/  F2FP.PACK_AB R12, R12, R35 ;  /* 0x000000230c0c723e */ /* 0x000fe200000000ff */
[-C--:B---3--:R-:W-:Y:S02]  /*4910*/  FMUL.FTZ R32, R39, R14.reuse ;  /* 0x0000000e27207220 */ /* 0x088fe40000410000 */
[----:B----4-:R-:W-:-:S03]  /*4920*/  FMUL.FTZ R30, R33, R14 ;  /* 0x0000000e211e7220 */ /* 0x010fc60000410000 */
[----:B------:R-:W-:Y:S02]  /*4930*/  F2FP.PACK_AB R14, R32, R31 ;  /* 0x0000001f200e723e */ /* 0x000fe400000000ff */
[----:B------:R-:W-:-:S04]  /*4940*/  F2FP.PACK_AB R13, R30, R37 ;  /* 0x000000251e0d723e */ /* 0x000fc800000000ff */
.L_x_1744:
        /* <DEDUP_REMOVED lines=26> */
.L_x_1743:
[----:B0-----:R-:W-:Y:S05]  /*4af0*/  BSYNC B0 ;  /* 0x0000000000007941 */ /* 0x001fea0003800000 */
.L_x_1742:
[C---:B-----5:R-:W-:Y:S01]  /*4b00*/  LOP3.LUT R4, R2.reuse, 0xffffffe0, RZ, 0xc0, !PT ;  /* 0xffffffe002047812 */ /* 0x060fe200078ec0ff */
        /* <DEDUP_REMOVED lines=10> */
[----:B------:R-:W-:Y:S01]  /*4bb0*/  ISETP.GT.U32.AND P5, PT, R2, 0xe, PT ;  /* 0x0000000e0200780c */ /* 0x000fe20003fa4070 */
[----:B------:R-:W-:Y:S01]  /*4bc0*/  IMAD R2, R18, 0x40, R3 ;  /* 0x0000004012027824 */ /* 0x000fe200078e0203 */
[----:B------:R-:W-:-:S04]  /*4bd0*/  ISETP.NE.AND P3, PT, R6, 0x8, PT ;  /* 0x000000080600780c */ /* 0x000fc80003f65270 */
[----:B------:R-:W-:Y:S01]  /*4be0*/  LEA R2, R2, 0x90, 0x1 ;  /* 0x0000009002027811 */ /* 0x000fe200078e08ff */
[----:B------:R-:W-:Y:S05]  /*4bf0*/  @P0 BRA `(.L_x_1746) ;  /* 0x0000005000000947 */ /* 0x000fea0003800000 */
[----:B------:R-:W-:Y:S02]  /*4c00*/  F2FP.PACK_AB R4, R19, R20 ;  /* 0x000000141304723e */ /* 0x000fe400000000ff */
[----:B------:R-:W-:Y:S02]  /*4c10*/  F2FP.PACK_AB R5, R24, R17 ;  /* 0x000000111805723e */ /* 0x000fe400000000ff */
[----:B------:R-:W-:Y:S02]  /*4c20*/  F2FP.PACK_AB R6, R21, R22 ;  /* 0x000000161506723e */ /* 0x000fe400000000ff */
[----:B------:R-:W-:-:S05]  /*4c30*/  F2FP.PACK_AB R7, R0, R23 ;  /* 0x000000170007723e */ /* 0x000fca00000000ff */
[----:B------:R0:W-:Y:S02]  /*4c40*/  STS.128 [R2+-0x200], R4 ;  /* 0xfffe000402007388 */ /* 0x0001e40000000c00 */
.L_x_1746:
[----:B------:R-:W-:Y:S05]  /*4c50*/  BSYNC B0 ;  /* 0x0000000000007941 */ /* 0x000fea0003800000 */
.L_x_1745:
[----:B------:R-:W-:Y:S06]  /*4c60*/  BAR.SYNC.DEFER_BLOCKING 0x0 ;  /* 0x0000000000007b1d */ /* 0x000fec0000010000 */
[----:B------:R-:W-:Y:S01]  /*4c70*/  BSSY B0, `(.L_x_1747) ;  /* 0x0000013000007945 */ /* 0x000fe20003800000 */
[----:B------:R-:W-:Y:S05]  /*4c80*/  @P6 BRA `(.L_x_1748) ;  /* 0x0000011000006947 */ /* 0x000fea0003800000 */
[----:B0-----:R-:W0:Y:S02]  /*4c90*/  LDS.128 R4, [R2] ;  /* 0x0000000002047984 */ /* 0x001e240000000c00 */
[----:B0-----:R-:W-:Y:S02]  /*4ca0*/  HADD2.F32 R9, -RZ, R4.H0_H0 ;  /* 0x20000004ff097230 */ /* 0x001fe40000004100 */
[----:B------:R-:W-:-:S02]  /*4cb0*/  HADD2.F32 R8, -RZ, R5.H0_H0 ;  /* 0x20000005ff087230 */ /* 0x000fc40000004100 */
        /* <DEDUP_REMOVED lines=14> */
.L_x_1748:
[----:B------:R-:W-:Y:S05]  /*4da0*/  BSYNC B0 ;  /* 0x0000000000007941 */ /* 0x000fea0003800000 */
.L_x_1747:
        /* <DEDUP_REMOVED lines=8> */
.L_x_1750:
[----:B------:R-:W-:Y:S05]  /*4e30*/  BSYNC B0 ;  /* 0x0000000000007941 */ /* 0x000fea0003800000 */
.L_x_1749:
        /* <DEDUP_REMOVED lines=20> */
.L_x_1752:
[----:B------:R-:W-:Y:S05]  /*4f80*/  BSYNC B0 ;  /* 0x0000000000007941 */ /* 0x000fea0003800000 */
.L_x_1751:
        /* <DEDUP_REMOVED lines=8> */
.L_x_1754:
[----:B------:R-:W-:Y:S05]  /*5010*/  BSYNC B0 ;  /* 0x0000000000007941 */ /* 0x000fea0003800000 */
.L_x_1753:
        /* <DEDUP_REMOVED lines=20> */
.L_x_1756:
[----:B------:R-:W-:Y:S05]  /*5160*/  BSYNC B0 ;  /* 0x0000000000007941 */ /* 0x000fea0003800000 */
.L_x_1755:
[----:B------:R-:W-:Y:S06]  /*5170*/  BAR.SYNC.DEFER_BLOCKING 0x0 ;  /* 0x0000000000007b1d */ /* 0x000fec0000010000 */
[----:B------:R-:W-:Y:S05]  /*5180*/  @P5 EXIT ;  /* 0x000000000000594d */ /* 0x000fea0003800000 */
[----:B0-----:R-:W-:-:S04]  /*5190*/  MOV R2, 0x2 ;  /* 0x0000000200027802 */ /* 0x001fc80000000f00 */
        /* <DEDUP_REMOVED lines=13> */
.L_x_1757:
        /* <DEDUP_REMOVED lines=43> */
[----:B------:R-:W-:Y:S01]  /*5520*/  PRMT R9, R2, 0x6540, R11 ;  /* 0x0000654002097816 */ /* 0x000fe2000000000b */
[----:B------:R-:W-:Y:S01]  /*5530*/  IMAD.U32 R2, R8, 0x10000, RZ ;  /* 0x0001000008027824 */ /* 0x000fe200078e00ff */
[----:B------:R-:W-:Y:S02]  /*5540*/  LOP3.LUT R5, R5, 0xffff00ff, R6, 0xf8, !PT ;  /* 0xffff00ff05057812 */ /* 0x000fe400078ef806 */
[----:B------:R-:W-:-:S02]  /*5550*/  PRMT R4, R4, 0x7054, RZ ;  /* 0x0000705404047816 */ /* 0x000fc400000000ff */
[----:B------:R-:W-:Y:S02]  /*5560*/  IADD3 R6, R3, UR43, RZ ;  /* 0x0000002b03067c10 */ /* 0x000fe4000fffe0ff */
        /* <DEDUP_REMOVED lines=10> */
.L_x_1703:
[----:B------:R-:W-:Y:S01]  /*5610*/  IMAD.MOV.U32 R24, RZ, RZ, R3 ;  /* 0x000000ffff187224 */ /* 0x000fe200078e0003 */
[----:B0-----:R-:W-:Y:S01]  /*5620*/  MOV R22, 0x5670 ;  /* 0x0000567000167802 */ /* 0x001fe20000000f00 */
[----:B------:R-:W-:Y:S02]  /*5630*/  IMAD.MOV.U32 R25, RZ, RZ, 0x10 ;  /* 0x00000010ff197424 */ /* 0x000fe400078e00ff */
[----:B------:R-:W-:Y:S02]  /*5640*/  IMAD.MOV.U32 R26, RZ, RZ, 0x1f ;  /* 0x0000001fff1a7424 */ /* 0x000fe400078e00ff */
[----:B------:R-:W-:Y:S02]  /*5650*/  IMAD.MOV.U32 R27, RZ, RZ, -0x1 ;  /* 0xffffffffff1b7424 */ /* 0x000fe400078e00ff */
[----:B-1----:R-:W-:Y:S05]  /*5660*/  CALL.REL.NOINC `($__internal_14_$__cuda_sm70_shflsync_bfly_p) ;  /* 0x0000046000007944 */ /* 0x002fea0003c00000 */
[----:B-1----:R-:W-:Y:S01]  /*5670*/  IMAD.MOV.U32 R0, RZ, RZ, R24 ;  /* 0x000000ffff007224 */ /* 0x002fe200078e0018 */
[----:B0-----:R-:W-:Y:S05]  /*5680*/  BRA `(.L_x_1758) ;  /* 0xffffc1a000007947 */ /* 0x001fea000383ffff */
.L_x_1704:
[----:B------:R-:W-:Y:S01]  /*5690*/  IMAD.MOV.U32 R24, RZ, RZ, R7 ;  /* 0x000000ffff187224 */ /* 0x000fe200078e0007 */
[----:B0-----:R-:W-:Y:S01]  /*56a0*/  MOV R22, 0x56f0 ;  /* 0x000056f000167802 */ /* 0x001fe20000000f00 */
[----:B------:R-:W-:-:S02]  /*56b0*/  IMAD.MOV.U32 R25, RZ, RZ, 0x8 ;  /* 0x00000008ff197424 */ /* 0x000fc400078e00ff */
[----:B------:R-:W-:Y:S02]  /*56c0*/  IMAD.MOV.U32 R26, RZ, RZ, 0x1f ;  /* 0x0000001fff1a7424 */ /* 0x000fe400078e00ff */
[----:B------:R-:W-:Y:S02]  /*56d0*/  IMAD.MOV.U32 R27, RZ, RZ, -0x1 ;  /* 0xffffffffff1b7424 */ /* 0x000fe400078e00ff */
[----:B-12---:R-:W-:Y:S05]  /*56e0*/  CALL.REL.NOINC `($__internal_14_$__cuda_sm70_shflsync_bfly_p) ;  /* 0x000003e000007944 */ /* 0x006fea0003c00000 */
[----:B-1----:R-:W-:Y:S01]  /*56f0*/  FADD.FTZ R7, R7, R24 ;  /* 0x0000001807077221 */ /* 0x002fe20000010000 */
[----:B0-----:R-:W-:Y:S01]  /*5700*/  HFMA2.MMA R25, -RZ, RZ, 0, 2.384185791015625e-07 ;  /* 0x00000004ff197435 */ /* 0x001fe200000001ff */
[----:B------:R-:W-:Y:S01]  /*5710*/  IMAD.MOV.U32 R26, RZ, RZ, 0x1f ;  /* 0x0000001fff1a7424 */ /* 0x000fe200078e00ff */
[----:B------:R-:W-:Y:S01]  /*5720*/  MOV R22, 0x5760 ;  /* 0x0000576000167802 */ /* 0x000fe20000000f00 */
[----:B------:R-:W-:Y:S02]  /*5730*/  IMAD.MOV.U32 R27, RZ, RZ, -0x1 ;  /* 0xffffffffff1b7424 */ /* 0x000fe400078e00ff */
[----:B------:R-:W-:Y:S02]  /*5740*/  IMAD.MOV.U32 R24, RZ, RZ, R7 ;  /* 0x000000ffff187224 */ /* 0x000fe400078e0007 */
[----:B------:R-:W-:Y:S05]  /*5750*/  CALL.REL.NOINC `($__internal_14_$__cuda_sm70_shflsync_bfly_p) ;  /* 0x0000037000007944 */ /* 0x000fea0003c00000 */
[----:B-1----:R-:W-:Y:S01]  /*5760*/  FADD.FTZ R7, R7, R24 ;  /* 0x0000001807077221 */ /* 0x002fe20000010000 */
[----:B------:R-:W-:Y:S01]  /*5770*/  MOV R22, 0x57d0 ;  /* 0x000057d000167802 */ /* 0x000fe20000000f00 */
[----:B0-----:R-:W-:-:S02]  /*5780*/  IMAD.MOV.U32 R25, RZ, RZ, 0x2 ;  /* 0x00000002ff197424 */ /* 0x001fc400078e00ff */
[----:B------:R-:W-:Y:S02]  /*5790*/  IMAD.MOV.U32 R26, RZ, RZ, 0x1f ;  /* 0x0000001fff1a7424 */ /* 0x000fe400078e00ff */
[----:B------:R-:W-:Y:S02]  /*57a0*/  IMAD.MOV.U32 R27, RZ, RZ, -0x1 ;  /* 0xffffffffff1b7424 */ /* 0x000fe400078e00ff */
[----:B------:R-:W-:Y:S02]  /*57b0*/  IMAD.MOV.U32 R24, RZ, RZ, R7 ;  /* 0x000000ffff187224 */ /* 0x000fe400078e0007 */
[----:B------:R-:W-:Y:S05]  /*57c0*/  CALL.REL.NOINC `($__internal_14_$__cuda_sm70_shflsync_bfly_p) ;  /* 0x0000030000007944 */ /* 0x000fea0003c00000 */
[----:B-1----:R-:W-:Y:S01]  /*57d0*/  FADD.FTZ R4, R7, R24 ;  /* 0x0000001807047221 */ /* 0x002fe20000010000 */
[----:B------:R-:W-:Y:S01]  /*57e0*/  MOV R22, 0x5840 ;  /* 0x0000584000167802 */ /* 0x000fe20000000f00 */
[----:B0-----:R-:W-:Y:S02]  /*57f0*/  IMAD.MOV.U32 R25, RZ, RZ, 0x1 ;  /* 0x00000001ff197424 */ /* 0x001fe400078e00ff */
[----:B------:R-:W-:Y:S02]  /*5800*/  IMAD.MOV.U32 R26, RZ, RZ, 0x1f ;  /* 0x0000001fff1a7424 */ /* 0x000fe400078e00ff */
[----:B------:R-:W-:-:S02]  /*5810*/  IMAD.MOV.U32 R27, RZ, RZ, -0x1 ;  /* 0xffffffffff1b7424 */ /* 0x000fc400078e00ff */
[----:B------:R-:W-:Y:S02]  /*5820*/  IMAD.MOV.U32 R24, RZ, RZ, R4 ;  /* 0x000000ffff187224 */ /* 0x000fe400078e0004 */
[----:B------:R-:W-:Y:S05]  /*5830*/  CALL.REL.NOINC `($__internal_14_$__cuda_sm70_shflsync_bfly_p) ;  /* 0x0000029000007944 */ /* 0x000fea0003c00000 */
[----:B-1----:R-:W-:Y:S01]  /*5840*/  IMAD.MOV.U32 R5, RZ, RZ, R24 ;  /* 0x000000ffff057224 */ /* 0x002fe200078e0018 */
[----:B0-----:R-:W-:Y:S05]  /*5850*/  BRA `(.L_x_1759) ;  /* 0xffffc06000007947 */ /* 0x001fea000383ffff */
.L_x_1709:
[----:B------:R-:W-:Y:S01]  /*5860*/  MOV R24, R29 ;  /* 0x0000001d00187202 */ /* 0x000fe20000000f00 */
[----:B------:R-:W-:Y:S01]  /*5870*/  IMAD.MOV.U32 R25, RZ, RZ, 0x2 ;  /* 0x00000002ff197424 */ /* 0x000fe200078e00ff */
[----:B------:R-:W-:Y:S01]  /*5880*/  MOV R22, 0x58c0 ;  /* 0x000058c000167802 */ /* 0x000fe20000000f00 */
[----:B------:R-:W-:Y:S02]  /*5890*/  IMAD.MOV.U32 R26, RZ, RZ, 0x1f ;  /* 0x0000001fff1a7424 */ /* 0x000fe400078e00ff */
[----:B------:R-:W-:Y:S02]  /*58a0*/  IMAD.MOV.U32 R27, RZ, RZ, -0x1 ;  /* 0xffffffffff1b7424 */ /* 0x000fe400078e00ff */
[----:B------:R-:W-:Y:S05]  /*58b0*/  CALL.REL.NOINC `($__internal_14_$__cuda_sm70_shflsync_bfly_p) ;  /* 0x0000021000007944 */ /* 0x000fea0003c00000 */
[----:B-1----:R-:W-:Y:S01]  /*58c0*/  IMAD.MOV.U32 R22, RZ, RZ, R24 ;  /* 0x000000ffff167224 */ /* 0x002fe200078e0018 */
[----:B0-----:R-:W-:Y:S05]  /*58d0*/  BRA `(.L_x_1760) ;  /* 0xffffcc3000007947 */ /* 0x001fea000383ffff */
.L_x_1710:
[----:B------:R-:W-:Y:S01]  /*58e0*/  IMAD.MOV.U32 R24, RZ, RZ, R29 ;  /* 0x000000ffff187224 */ /* 0x000fe200078e001d */
[----:B------:R-:W-:Y:S01]  /*58f0*/  MOV R22, 0x5940 ;  /* 0x0000594000167802 */ /* 0x000fe20000000f00 */
[----:B------:R-:W-:Y:S02]  /*5900*/  IMAD.MOV.U32 R25, RZ, RZ, 0x1 ;  /* 0x00000001ff197424 */ /* 0x000fe400078e00ff */
[----:B------:R-:W-:-:S02]  /*5910*/  IMAD.MOV.U32 R26, RZ, RZ, 0x1f ;  /* 0x0000001fff1a7424 */ /* 0x000fc400078e00ff */
[----:B------:R-:W-:Y:S02]  /*5920*/  IMAD.MOV.U32 R27, RZ, RZ, -0x1 ;  /* 0xffffffffff1b7424 */ /* 0x000fe400078e00ff */
[----:B------:R-:W-:Y:S05]  /*5930*/  CALL.REL.NOINC `($__internal_14_$__cuda_sm70_shflsync_bfly_p) ;  /* 0x0000019000007944 */ /* 0x000fea0003c00000 */
[----:B-1----:R-:W-:Y:S01]  /*5940*/  IMAD.MOV.U32 R22, RZ, RZ, R24 ;  /* 0x000000ffff167224 */ /* 0x002fe200078e0018 */
[----:B0-----:R-:W-:Y:S05]  /*5950*/  BRA `(.L_x_1761) ;  /* 0xffffcbe000007947 */ /* 0x001fea000383ffff */
.L_x_1714:
[----:B------:R-:W-:Y:S01]  /*5960*/  IMAD.MOV.U32 R24, RZ, RZ, R0 ;  /* 0x000000ffff187224 */ /* 0x000fe200078e0000 */
[----:B------:R-:W-:Y:S01]  /*5970*/  MOV R27, 0xffffffff ;  /* 0xffffffff001b7802 */ /* 0x000fe20000000f00 */
[----:B------:R-:W-:Y:S01]  /*5980*/  IMAD.MOV.U32 R25, RZ, RZ, 0x10 ;  /* 0x00000010ff197424 */ /* 0x000fe200078e00ff */
[----:B--2---:R-:W-:Y:S01]  /*5990*/  MOV R22, 0x59c0 ;  /* 0x000059c000167802 */ /* 0x004fe20000000f00 */
[----:B------:R-:W-:Y:S02]  /*59a0*/  IMAD.MOV.U32 R26, RZ, RZ, 0x1f ;  /* 0x0000001fff1a7424 */ /* 0x000fe400078e00ff */
[----:B01-3--:R-:W-:Y:S05]  /*59b0*/  CALL.REL.NOINC `($__internal_14_$__cuda_sm70_shflsync_bfly_p) ;  /* 0x0000011000007944 */ /* 0x00bfea0003c00000 */
[----:B-1----:R-:W-:Y:S01]  /*59c0*/  IMAD.MOV.U32 R3, RZ, RZ, R24 ;  /* 0x000000ffff037224 */ /* 0x002fe200078e0018 */
[----:B0-----:R-:W-:Y:S05]  /*59d0*/  BRA `(.L_x_1762) ;  /* 0xffffcd8000007947 */ /* 0x001fea000383ffff */
.L_x_1715:
[----:B------:R-:W-:Y:S01]  /*59e0*/  IMAD.MOV.U32 R24, RZ, RZ, R5 ;  /* 0x000000ffff187224 */ /* 0x000fe200078e0005 */
[----:B--2---:R-:W-:Y:S01]  /*59f0*/  MOV R22, 0x5a40 ;  /* 0x00005a4000167802 */ /* 0x004fe20000000f00 */
[----:B------:R-:W-:Y:S02]  /*5a00*/  IMAD.MOV.U32 R25, RZ, RZ, 0x8 ;  /* 0x00000008ff197424 */ /* 0x000fe400078e00ff */
[----:B------:R-:W-:-:S02]  /*5a10*/  IMAD.MOV.U32 R26, RZ, RZ, 0x1f ;  /* 0x0000001fff1a7424 */ /* 0x000fc400078e00ff */
[----:B------:R-:W-:Y:S02]  /*5a20*/  IMAD.MOV.U32 R27, RZ, RZ, -0x1 ;  /* 0xffffffffff1b7424 */ /* 0x000fe400078e00ff */
[----:B-1-34-:R-:W-:Y:S05]  /*5a30*/  CALL.REL.NOINC `($__internal_14_$__cuda_sm70_shflsync_bfly_p) ;  /* 0x0000009000007944 */ /* 0x01afea0003c00000 */
[----:B-1----:R-:W-:Y:S01]  /*5a40*/  FMNMX.FTZ R0, R5, R24, !PT ;  /* 0x0000001805007209 */ /* 0x002fe20007810000 */
[----:B0-----:R-:W-:Y:S01]  /*5a50*/  IMAD.MOV.U32 R25, RZ, RZ, 0x4 ;  /* 0x00000004ff197424 */ /* 0x001fe200078e00ff */
[----:B------:R-:W-:Y:S01]  /*5a60*/  MOV R22, 0x5ab0 ;  /* 0x00005ab000167802 */ /* 0x000fe20000000f00 */
[----:B------:R-:W-:Y:S02]  /*5a70*/  IMAD.MOV.U32 R26, RZ, RZ, 0x1f ;  /* 0x0000001fff1a7424 */ /* 0x000fe400078e00ff */
[----:B------:R-:W-:Y:S02]  /*5a80*/  IMAD.MOV.U32 R27, RZ, RZ, -0x1 ;  /* 0xffffffffff1b7424 */ /* 0x000fe400078e00ff */
[----:B------:R-:W-:Y:S02]  /*5a90*/  IMAD.MOV.U32 R24, RZ, RZ, R0 ;  /* 0x000000ffff187224 */ /* 0x000fe400078e0000 */
[----:B------:R-:W-:Y:S05]  /*5aa0*/  CALL.REL.NOINC `($__internal_14_$__cuda_sm70_shflsync_bfly_p) ;  /* 0x0000002000007944 */ /* 0x000fea0003c00000 */
[----:B-1----:R-:W-:Y:S01]  /*5ab0*/  IMAD.MOV.U32 R3, RZ, RZ, R24 ;  /* 0x000000ffff037224 */ /* 0x002fe200078e0018 */
[----:B0-----:R-:W-:Y:S05]  /*5ac0*/  BRA `(.L_x_1763) ;  /* 0xffffcce000007947 */ /* 0x001fea000383ffff */
        .weak           $__internal_14_$__cuda_sm70_shflsync_bfly_p
        .type           $__internal_14_$__cuda_sm70_shflsync_bfly_p,@function
        .size           $__internal_14_$__cuda_sm70_shflsync_bfly_p,(.L_x_2437 - $__internal_14_$__cuda_sm70_shflsync_bfly_p)
$__internal_14_$__cuda_sm70_shflsync_bfly_p:
[----:B------:R-:W-:Y:S01]  /*5ad0*/  IMAD.MOV.U32 R23, RZ, RZ, 0x0 ;  /* 0x00000000ff177424 */ /* 0x000fe200078e00ff */
[----:B------:R-:W-:Y:S04]  /*5ae0*/  WARPSYNC R27 ;  /* 0x0000001b00007348 */ /* 0x000fe80003800000 */
[----:B------:R0:W1:Y:S01]  /*5af0*/  SHFL.BFLY PT, R24, R24, R25, R26 ;  /* 0x0c00001918187389 */ /* 0x00006200000e001a */
[----:B------:R-:W-:Y:S05]  /*5b00*/  RET.REL.NODEC R22 `(_ZN4mmha33masked_multihead_attention_kernelItLi64ELi64ELi4ELi8ELi64ELb0ELb1EEEv26Multihead_attention_paramsIT_XT5_EE) ;  /* 0xffffa4f016007950 */ /* 0x000fea0003c3ffff */
.L_x_1764:
        /* <DEDUP_REMOVED lines=15> */
.L_x_2437:


//--------------------- .text._ZN4mmha33masked_multihead_attention_kernelItLi64ELi64ELi1ELi8ELi256ELb0ELb0EEEv26Multihead_attention_paramsIT_XT5_EE --------------------------
	.section	.text._ZN4mmha33masked_multihead_attention_kernelItLi64ELi64ELi1ELi8ELi256ELb0ELb0EEEv26Multihead_attention_paramsIT_XT5_EE,"ax",@progbits
	.sectioninfo	@"SHI_REGISTERS=92"
	.align	128
        .global         _ZN4mmha33masked_multihead_attention_kernelItLi64ELi64ELi1ELi8ELi256ELb0ELb0EEEv26Multihead_attention_paramsIT_XT5_EE
        .type           _ZN4mmha33masked_multihead_attention_kernelItLi64ELi64ELi1ELi8ELi256ELb0ELb0EEEv26Multihead_attention_paramsIT_XT5_EE,@function
        .size           _ZN4mmha33masked_multihead_attention_kernelItLi64ELi64ELi1ELi8ELi256ELb0ELb0EEEv26Multihead_attention_paramsIT_XT5_EE,(.L_x_2438 - _ZN4mmha33masked_multihead_attention_kernelItLi64ELi64ELi1ELi8ELi256ELb0ELb0EEEv26Multihead_attention_paramsIT_XT5_EE)
        .other          _ZN4mmha33masked_multihead_attention_kernelItLi64ELi64ELi1ELi8ELi256ELb0ELb0EEEv26Multihead_attention_paramsIT_XT5_EE,@"STO_CUDA_ENTRY STV_DEFAULT"
_ZN4mmha33masked_multihead_attention_kernelItLi64ELi64ELi1ELi8ELi256ELb0ELb0EEEv26Multihead_attention_paramsIT_XT5_EE:
.text._ZN4mmha33masked_multihead_attention_kernelItLi64ELi64ELi1ELi8ELi256ELb0ELb0EEEv26Multihead_attention_paramsIT_XT5_EE:
        /* <DEDUP_REMOVED lines=14> */
.L_x_1765:
        /* <DEDUP_REMOVED lines=117> */
.L_x_1767:
[----:B0-----:R-:W-:Y:S02]  /*0830*/  IMAD.MOV.U32 R18, RZ, RZ, RZ ;  /* 0x000000ffff127224 */ /* 0x001fe400078e00ff */
.L_x_1768:
[----:B0-----:R-:W-:Y:S05]  /*0840*/  BSYNC B0 ;  /* 0x0000000000007941 */ /* 0x001fea0003800000 */
.L_x_1766:
        /* <DEDUP_REMOVED lines=14> */
.L_x_1770:
        /* <DEDUP_REMOVED lines=11> */
.L_x_1771:
[----:B------:R-:W-:Y:S05]  /*09e0*/  BSYNC B0 ;  /* 0x0000000000007941 */ /* 0x000fea0003800000 */
.L_x_1769:
        /* <DEDUP_REMOVED lines=101> */
.L_x_1774:
        /* <DEDUP_REMOVED lines=60> */
.L_x_1778:
[----:B------:R-:W-:Y:S05]  /*1400*/  BSYNC B1 ;  /* 0x0000000000017941 */ /* 0x000fea0003800000 */
.L_x_1777:
[----:B------:R-:W-:Y:S01]  /*1410*/  PRMT R0, R19, 0x7632, R0 ;  /* 0x0000763213007816 */ /* 0x000fe20000000000 */
[----:B------:R0:W-:Y:S01]  /*1420*/  STS.U16 [R14+0xc0], R19 ;  /* 0x0000c0130e007388 */ /* 0x0001e20000000400 */
[----:B------:R-:W-:-:S03]  /*1430*/  PRMT R6, R18, 0x7632, R6 ;  /* 0x0000763212067816 */ /* 0x000fc60000000006 */
[----:B------:R0:W-:Y:S04]  /*1440*/  STS.U16 [R13], R0 ;  /* 0x000000000d007388 */ /* 0x0001e80000000400 */
[----:B------:R0:W-:Y:S04]  /*1450*/  STS.U16 [R10+0xc0], R18 ;  /* 0x0000c0120a007388 */ /* 0x0001e80000000400 */
[----:B------:R0:W-:Y:S02]  /*1460*/  STS.U16 [R12], R6 ;  /* 0x000000060c007388 */ /* 0x0001e40000000400 */
.L_x_1776:
[----:B------:R-:W-:Y:S05]  /*1470*/  BSYNC B0 ;  /* 0x0000000000007941 */ /* 0x000fea0003800000 */
.L_x_1775:
[----:B0-----:R-:W-:Y:S06]  /*1480*/  BAR.SYNC.DEFER_BLOCKING 0x0 ;  /* 0x0000000000007b1d */ /* 0x001fec0000010000 */
[----:B------:R0:W2:Y:S04]  /*1490*/  @P6 LDS R18, [R11] ;  /* 0x000000000b126984 */ /* 0x0000a80000000800 */
[----:B------:R0:W3:Y:S04]  /*14a0*/  @P6 LDS R19, [R8] ;  /* 0x0000000008136984 */ /* 0x0000e80000000800 */
[----:B------:R-:W-:Y:S06]  /*14b0*/  BAR.SYNC.DEFER_BLOCKING 0x0 ;  /* 0x0000000000007b1d */ /* 0x000fec0000010000 */
[----:B------:R-:W-:Y:S05]  /*14c0*/  BRA `(.L_x_1773) ;  /* 0x000001f000007947 */ /* 0x000fea0003800000 */
.L_x_1772:
        /* <DEDUP_REMOVED lines=30> */
.L_x_1779:
[----:B------:R-:W-:Y:S05]  /*16b0*/  BSYNC B0 ;  /* 0x0000000000007941 */ /* 0x000fea0003800000 */
.L_x_1773:
        /* <DEDUP_REMOVED lines=24> */
.L_x_1842:
        /* <DEDUP_REMOVED lines=9> */
.L_x_1843:
[----:B--2---:R-:W-:Y:S02]  /*18d0*/  FADD.FTZ R2, R5, R4 ;  /* 0x0000000405027221 */ /* 0x004fe40000010000 */
.L_x_1781:
[----:B------:R-:W-:Y:S05]  /*18e0*/  BSYNC B0 ;  /* 0x0000000000007941 */ /* 0x000fea0003800000 */
.L_x_1780:
        /* <DEDUP_REMOVED lines=21> */
.L_x_1785:
[----:B------:R4:W-:Y:S02]  /*1a40*/  STS [R7.X4+0xc0], R0 ;  /* 0x0000c00007007388 */ /* 0x0009e40000004800 */
.L_x_1784:
        /* <DEDUP_REMOVED lines=14> */
[----:B--2---:R-:W-:Y:S01]  /*1b30*/  IABS R18, c[0x0][0x1d4] ;  /* 0x0000750000127a13 */ /* 0x004fe20000000000 */
[----:B------:R-:W2:Y:S01]  /*1b40*/  LDS.128 R36, [0x40] ;  /* 0x00004000ff247984 */ /* 0x000ea20000000c00 */
[----:B------:R-:W-:Y:S02]  /*1b50*/  IMAD.U32 R72, RZ, RZ, UR46 ;  /* 0x0000002eff487e24 */ /* 0x000fe4000f8e00ff */
[----:B---3--:R-:W3:Y:S01]  /*1b60*/  I2F.RP R19, R18 ;  /* 0x0000001200137306 */ /* 0x008ee20000209400 */
[----:B------:R-:W0:Y:S01]  /*1b70*/  LDS.128 R32, [0x50] ;  /* 0x00005000ff207984 */ /* 0x000e220000000c00 */
[----:B------:R-:W-:Y:S02]  /*1b80*/  IMAD.MOV.U32 R76, RZ, RZ, c[0x0][0x1e8] ;  /* 0x00007a00ff4c7624 */ /* 0x000fe400078e00ff */
[----:B------:R-:W-:Y:S01]  /*1b90*/  IMAD R72, R72, c[0x0][0x1d4], RZ ;  /* 0x0000750048487a24 */ /* 0x000fe200078e02ff */
[----:B------:R-:W4:Y:S01]  /*1ba0*/  LDS.128 R28, [0x60] ;  /* 0x00006000ff1c7984 */ /* 0x000f220000000c00 */
        /* <DEDUP_REMOVED lines=8> */
[----:B0---4-:R-:W0:Y:S04]  /*1c30*/  LDS.128 R4, [0xb0] ;  /* 0x0000b000ff047984 */ /* 0x011e280000000c00 */
[----:B------:R-:W4:Y:S01]  /*1c40*/  S2R R41, SR_CTAID.X ;  /* 0x0000000000297919 */ /* 0x000f220000002500 */
[----:B---3--:R-:W-:-:S04]  /*1c50*/  IADD3 R2, R19, 0xffffffe, RZ ;  /* 0x0ffffffe13027810 */ /* 0x008fc80007ffe0ff */
[----:B------:R3:W5:Y:S02]  /*1c60*/  F2I.FTZ.U32.TRUNC.NTZ R3, R2 ;  /* 0x0000000200037305 */ /* 0x000764000021f000 */
[----:B---3--:R-:W-:Y:S02]  /*1c70*/  IMAD.MOV.U32 R2, RZ, RZ, RZ ;  /* 0x000000ffff027224 */ /* 0x008fe400078e00ff */
[----:B-----5:R-:W-:Y:S02]  /*1c80*/  IMAD.MOV R19, RZ, RZ, -R3 ;  /* 0x000000ffff137224 */ /* 0x020fe400078e0a03 */
[----:B----4-:R-:W-:Y:S02]  /*1c90*/  IMAD R74, R41, R74, UR43 ;  /* 0x0000002b294a7e24 */ /* 0x010fe4000f8e024a */
[----:B------:R-:W-:-:S04]  /*1ca0*/  IMAD R19, R19, R18, RZ ;  /* 0x0000001213137224 */ /* 0x000fc800078e02ff */
[----:B------:R-:W-:-:S04]  /*1cb0*/  IMAD.HI.U32 R19, R3, R19, R2 ;  /* 0x0000001303137227 */ /* 0x000fc800078e0002 */
[----:B------:R-:W-:-:S04]  /*1cc0*/  IMAD.MOV.U32 R2, RZ, RZ, 0x2 ;  /* 0x00000002ff027424 */ /* 0x000fc800078e00ff */
[----:B012---:R-:W-:-:S04]  /*1cd0*/  IMAD.WIDE R2, R41, R2, c[0x0][0x228] ;  /* 0x00008a0029027625 */ /* 0x007fc800078e0202 */
.L_x_1790:
[----:B0-----:R-:W-:Y:S02]  /*1ce0*/  IABS R78, R73 ;  /* 0x00000049004e7213 */ /* 0x001fe40000000000 */
[----:B------:R-:W-:Y:S02]  /*1cf0*/  IABS R80, c[0x0][0x1d4] ;  /* 0x0000750000507a13 */ /* 0x000fe40000000000 */
[----:B------:R-:W-:Y:S01]  /*1d00*/  ISETP.GE.AND P2, PT, R73, RZ, PT ;  /* 0x000000ff4900720c */ /* 0x000fe20003f46270 */
[----:B------:R-:W-:Y:S01]  /*1d10*/  IMAD.HI.U32 R77, R19, R78, RZ ;  /* 0x0000004e134d7227 */ /* 0x000fe200078e00ff */
[----:B------:R-:W-:Y:S02]  /*1d20*/  ISETP.NE.AND P3, PT, RZ, c[0x0][0x1d4], PT ;  /* 0x00007500ff007a0c */ /* 0x000fe40003f65270 */
[----:B------:R-:W-:Y:S01]  /*1d30*/  ISETP.GE.AND P1, PT, R73, UR43, PT ;  /* 0x0000002b49007c0c */ /* 0x000fe2000bf26270 */
        /* <DEDUP_REMOVED lines=8> */
[C---:B------:R-:W-:Y:S01]  /*1dc0*/  IADD3 R78, R77.reuse, c[0x0][0x1d4], RZ ;  /* 0x000075004d4e7a10 */ /* 0x040fe20007ffe0ff */
[----:B------:R-:W-:-:S03]  /*1dd0*/  @!P1 IMAD.SHL.U32 R77, R77, 0x8, RZ ;  /* 0x000000084d4d9824 */ /* 0x000fc600078e00ff */
[C---:B------:R-:W-:Y:S01]  /*1de0*/  IADD3 R85, R78.reuse, c[0x0][0x1d4], RZ ;  /* 0x000075004e557a10 */ /* 0x040fe20007ffe0ff */
[----:B------:R-:W-:Y:S01]  /*1df0*/  @!P1 IMAD.SHL.U32 R79, R78, 0x8, RZ ;  /* 0x000000084e4f9824 */ /* 0x000fe200078e00ff */
[----:B------:R-:W-:-:S04]  /*1e00*/  @!P1 IADD3 R83, P0, R72, R77, RZ ;  /* 0x0000004d48539210 */ /* 0x000fc80007f1e0ff */
[----:B------:R-:W-:Y:S02]  /*1e10*/  @!P1 IADD3 R81, P2, R72, R79, RZ ;  /* 0x0000004f48519210 */ /* 0x000fe40007f5e0ff */
[-C--:B------:R-:W-:Y:S01]  /*1e20*/  @!P1 LEA.HI.X.SX32 R84, R77, R75.reuse, 0x1, P0 ;  /* 0x0000004b4d549211 */ /* 0x080fe200000f0eff */
[----:B------:R-:W-:Y:S01]  /*1e30*/  @!P1 IMAD.SHL.U32 R77, R85, 0x8, RZ ;  /* 0x00000008554d9824 */ /* 0x000fe200078e00ff */
[----:B------:R-:W-:Y:S02]  /*1e40*/  @!P1 LEA R78, P0, R83, c[0x0][0x198], 0x1 ;  /* 0x00006600534e9a11 */ /* 0x000fe400078008ff */
[----:B------:R-:W-:Y:S02]  /*1e50*/  @!P1 LEA.HI.X.SX32 R82, R79, R75, 0x1, P2 ;  /* 0x0000004b4f529211 */ /* 0x000fe400010f0eff */
[----:B------:R-:W-:Y:S02]  /*1e60*/  @!P1 LEA.HI.X R79, R83, c[0x0][0x19c], R84, 0x1, P0 ;  /* 0x00006700534f9a11 */ /* 0x000fe400000f0c54 */
[----:B------:R-:W-:-:S02]  /*1e70*/  ISETP.NE.U32.AND P0, PT, RZ, c[0x0][0x200], PT ;  /* 0x00008000ff007a0c */ /* 0x000fc40003f05070 */
[C---:B------:R-:W-:Y:S01]  /*1e80*/  @!P1 LEA R80, P2, R81.reuse, c[0x0][0x198], 0x1 ;  /* 0x0000660051509a11 */ /* 0x040fe200078408ff */
[----:B-----5:R0:W5:Y:S01]  /*1e90*/  @!P1 LDG.E.128 R40, [R78.64] ;  /* 0x000000244e289981 */ /* 0x020162000c1e1d00 */
[C---:B------:R-:W-:Y:S02]  /*1ea0*/  @!P1 IADD3 R83, P3, R72.reuse, R77, RZ ;  /* 0x0000004d48539210 */ /* 0x040fe40007f7e0ff */
[----:B------:R-:W-:Y:S02]  /*1eb0*/  ISETP.NE.AND.EX P0, PT, RZ, c[0x0][0x204], PT, P0 ;  /* 0x00008100ff007a0c */ /* 0x000fe40003f05300 */
[----:B------:R-:W-:Y:S02]  /*1ec0*/  @!P1 LEA.HI.X R81, R81, c[0x0][0x19c], R82, 0x1, P2 ;  /* 0x0000670051519a11 */ /* 0x000fe400010f0c52 */
[----:B------:R-:W-:Y:S02]  /*1ed0*/  @!P1 LEA.HI.X.SX32 R84, R77, R75, 0x1, P3 ;  /* 0x0000004b4d549211 */ /* 0x000fe400018f0eff */
[----:B------:R-:W-:Y:S01]  /*1ee0*/  @!P1 LEA R82, P2, R83, c[0x0][0x198], 0x1 ;  /* 0x0000660053529a11 */ /* 0x000fe200078408ff */
[----:B------:R-:W-:Y:S01]  /*1ef0*/  IMAD.U32 R88, RZ, RZ, UR49 ;  /* 0x00000031ff587e24 */ /* 0x000fe2000f8e00ff */
[----:B------:R-:W-:Y:S01]  /*1f00*/  IADD3 R85, R85, c[0x0][0x1d4], RZ ;  /* 0x0000750055557a10 */ /* 0x000fe20007ffe0ff */
[----:B------:R1:W5:Y:S01]  /*1f10*/  @!P1 LDG.E.128 R44, [R80.64] ;  /* 0x00000024502c9981 */ /* 0x000362000c1e1d00 */
[----:B------:R-:W-:Y:S01]  /*1f20*/  @!P1 LEA.HI.X R83, R83, c[0x0][0x19c], R84, 0x1, P2 ;  /* 0x0000670053539a11 */ /* 0x000fe200010f0c54 */
[----:B------:R-:W-:Y:S01]  /*1f30*/  IMAD.U32 R84, RZ, RZ, UR48 ;  /* 0x00000030ff547e24 */ /* 0x000fe2000f8e00ff */
[C---:B------:R-:W-:Y:S01]  /*1f40*/  IADD3 R87, R85.reuse, c[0x0][0x1d4], RZ ;  /* 0x0000750055577a10 */ /* 0x040fe20007ffe0ff */
[----:B------:R-:W-:Y:S01]  /*1f50*/  @!P1 IMAD.SHL.U32 R77, R85, 0x8, RZ ;  /* 0x00000008554d9824 */ /* 0x000fe200078e00ff */
[----:B------:R-:W-:Y:S01]  /*1f60*/  @P0 SHF.R.S32.HI R85, RZ, 0x1f, R73 ;  /* 0x0000001fff550819 */ /* 0x000fe20000011449 */
[----:B------:R2:W5:Y:S01]  /*1f70*/  @!P1 LDG.E.128 R48, [R82.64] ;  /* 0x0000002452309981 */ /* 0x000562000c1e1d00 */
[----:B------:R-:W-:Y:S01]  /*1f80*/  @P0 IADD3 R84, P2, P3, R73, c[0x0][0x200], R84 ;  /* 0x0000800049540a10 */ /* 0x000fe20007b5e054 */
[----:B0-----:R-:W-:Y:S01]  /*1f90*/  @!P1 IMAD.SHL.U32 R78, R87, 0x8, RZ ;  /* 0x00000008574e9824 */ /* 0x001fe200078e00ff */
[----:B------:R-:W-:-:S02]  /*1fa0*/  @!P1 IADD3 R86, P4, R72, R77, RZ ;  /* 0x0000004d48569210 */ /* 0x000fc40007f9e0ff */
[----:B------:R-:W-:Y:S02]  /*1fb0*/  @P0 IADD3.X R85, R85, c[0x0][0x204], R88, P2, P3 ;  /* 0x0000810055550a10 */ /* 0x000fe400017e6458 */
[-C--:B------:R-:W-:Y:S02]  /*1fc0*/  @!P1 LEA.HI.X.SX32 R79, R77, R75.reuse, 0x1, P4 ;  /* 0x0000004b4d4f9211 */ /* 0x080fe400020f0eff */
[----:B-1----:R-:W-:Y:S01]  /*1fd0*/  @!P1 LEA R80, P2, R86, c[0x0][0x198], 0x1 ;  /* 0x0000660056509a11 */ /* 0x002fe200078408ff */
[----:B------:R0:W3:Y:S01]  /*1fe0*/  @P0 LDG.E.U8 R84, [R84.64] ;  /* 0x0000002454540981 */ /* 0x0000e2000c1e1100 */
[----:B------:R-:W-:Y:S02]  /*1ff0*/  @!P1 IADD3 R77, P3, R72, R78, RZ ;  /* 0x0000004e484d9210 */ /* 0x000fe40007f7e0ff */
[----:B------:R-:W-:Y:S02]  /*2000*/  @!P1 LEA.HI.X R81, R86, c[0x0][0x19c], R79, 0x1, P2 ;  /* 0x0000670056519a11 */ /* 0x000fe400010f0c4f */
[----:B--2---:R-:W-:-:S02]  /*2010*/  @!P1 LEA.HI.X.SX32 R82, R78, R75, 0x1, P3 ;  /* 0x0000004b4e529211 */ /* 0x004fc400018f0eff */
[----:B------:R-:W-:Y:S01]  /*2020*/  @!P1 LEA R78, P2, R77, c[0x0][0x198], 0x1 ;  /* 0x000066004d4e9a11 */ /* 0x000fe200078408ff */
[----:B------:R1:W5:Y:S01]  /*2030*/  @!P1 LDG.E.128 R52, [R80.64] ;  /* 0x0000002450349981 */ /* 0x000362000c1e1d00 */
[----:B------:R-:W-:Y:S02]  /*2040*/  IADD3 R87, R87, c[0x0][0x1d4], RZ ;  /* 0x0000750057577a10 */ /* 0x000fe40007ffe0ff */
[----:B------:R-:W-:-:S03]  /*2050*/  @!P1 LEA.HI.X R79, R77, c[0x0][0x19c], R82, 0x1, P2 ;  /* 0x000067004d4f9a11 */ /* 0x000fc600010f0c52 */
[C---:B------:R-:W-:Y:S01]  /*2060*/  @!P1 IMAD.SHL.U32 R77, R87.reuse, 0x8, RZ ;  /* 0x00000008574d9824 */ /* 0x040fe200078e00ff */
[----:B------:R-:W-:Y:S01]  /*2070*/  IADD3 R87, R87, c[0x0][0x1d4], RZ ;  /* 0x0000750057577a10 */ /* 0x000fe20007ffe0ff */
[----:B------:R2:W5:Y:S03]  /*2080*/  @!P1 LDG.E.128 R56, [R78.64] ;  /* 0x000000244e389981 */ /* 0x000566000c1e1d00 */
[C---:B------:R-:W-:Y:S01]  /*2090*/  @!P1 IADD3 R83, P2, R72.reuse, R77, RZ ;  /* 0x0000004d48539210 */ /* 0x040fe20007f5e0ff */
[C---:B------:R-:W-:Y:S01]  /*20a0*/  @!P1 IMAD.SHL.U32 R86, R87.reuse, 0x8, RZ ;  /* 0x0000000857569824 */ /* 0x040fe200078e00ff */
[----:B------:R-:W-:Y:S02]  /*20b0*/  IADD3 R89, R87, c[0x0][0x1d4], RZ ;  /* 0x0000750057597a10 */ /* 0x000fe40007ffe0ff */
[----:B------:R-:W-:Y:S02]  /*20c0*/  @!P1 LEA.HI.X.SX32 R88, R77, R75, 0x1, P2 ;  /* 0x0000004b4d589211 */ /* 0x000fe400010f0eff */
[----:B------:R-:W-:Y:S01]  /*20d0*/  @!P1 LEA R82, P2, R83, c[0x0][0x198], 0x1 ;  /* 0x0000660053529a11 */ /* 0x000fe200078408ff */
[----:B------:R-:W-:Y:S01]  /*20e0*/  @!P1 IMAD.SHL.U32 R77, R89, 0x8, RZ ;  /* 0x00000008594d9824 */ /* 0x000fe200078e00ff */
[----:B------:R-:W-:-:S02]  /*20f0*/  @!P1 IADD3 R87, P3, R72, R86, RZ ;  /* 0x0000005648579210 */ /* 0x000fc40007f7e0ff */
[----:B------:R-:W-:Y:S02]  /*2100*/  @!P1 LEA.HI.X R83, R83, c[0x0][0x19c], R88, 0x1, P2 ;  /* 0x0000670053539a11 */ /* 0x000fe400010f0c58 */
[----:B------:R-:W-:Y:S02]  /*2110*/  @!P1 LEA.HI.X.SX32 R86, R86, R75, 0x1, P3 ;  /* 0x0000004b56569211 */ /* 0x000fe400018f0eff */
[C---:B-1----:R-:W-:Y:S01]  /*2120*/  @!P1 LEA R80, P2, R87.reuse, c[0x0][0x198], 0x1 ;  /* 0x0000660057509a11 */ /* 0x042fe200078408ff */
[----:B------:R1:W5:Y:S01]  /*2130*/  @!P1 LDG.E.128 R60, [R82.64] ;  /* 0x00000024523c9981 */ /* 0x000362000c1e1d00 */
[----:B0-----:R-:W-:Y:S02]  /*2140*/  @!P1 IADD3 R85, P3, R72, R77, RZ ;  /* 0x0000004d48559210 */ /* 0x001fe40007f7e0ff */
[----:B------:R-:W-:Y:S02]  /*2150*/  @!P1 LEA.HI.X R81, R87, c[0x0][0x19c], R86, 0x1, P2 ;  /* 0x0000670057519a11 */ /* 0x000fe400010f0c56 */
[----:B------:R-:W-:-:S02]  /*2160*/  @!P1 LEA.HI.X.SX32 R86, R77, R75, 0x1, P3 ;  /* 0x0000004b4d569211 */ /* 0x000fc400018f0eff */
[C---:B--2---:R-:W-:Y:S01]  /*2170*/  @!P1 LEA R78, P2, R85.reuse, c[0x0][0x198], 0x1 ;  /* 0x00006600554e9a11 */ /* 0x044fe200078408ff */
[----:B------:R1:W5:Y:S03]  /*2180*/  @!P1 LDG.E.128 R64, [R80.64] ;  /* 0x0000002450409981 */ /* 0x000366000c1e1d00 */
[----:B------:R-:W-:-:S05]  /*2190*/  @!P1 LEA.HI.X R79, R85, c[0x0][0x19c], R86, 0x1, P2 ;  /* 0x00006700554f9a11 */ /* 0x000fca00010f0c56 */
[----:B------:R1:W5:Y:S01]  /*21a0*/  @!P1 LDG.E.128 R68, [R78.64] ;  /* 0x000000244e449981 */ /* 0x000362000c1e1d00 */
[----:B------:R-:W-:Y:S01]  /*21b0*/  BSSY B1, `(.L_x_1788) ;  /* 0x000003e000017945 */ /* 0x000fe20003800000 */
[----:B---3--:R-:W-:Y:S01]  /*21c0*/  ISETP.NE.AND P0, PT, R84, RZ, P0 ;  /* 0x000000ff5400720c */ /* 0x008fe20000705270 */
[----:B------:R-:W-:Y:S07]  /*21d0*/  @P1 BRA `(.L_x_1789) ;  /* 0x000003b000001947 */ /* 0x000fee0003800000 */
[----:B-1----:R-:W-:-:S04]  /*21e0*/  ISETP.NE.U32.AND P1, PT, RZ, c[0x0][0x218], PT ;  /* 0x00008600ff007a0c */ /* 0x002fc80003f25070 */
[----:B------:R-:W-:Y:S02]  /*21f0*/  ISETP.NE.AND.EX P2, PT, RZ, c[0x0][0x21c], PT, P1 ;  /* 0x00008700ff007a0c */ /* 0x000fe40003f45310 */
[----:B------:R-:W-:-:S04]  /*2200*/  ISETP.NE.U32.AND P1, PT, RZ, c[0x0][0x228], PT ;  /* 0x00008a00ff007a0c */ /* 0x000fc80003f25070 */
[----:B------:R-:W-:-:S07]  /*2210*/  ISETP.NE.AND.EX P1, PT, RZ, c[0x0][0x22c], PT, P1 ;  /* 0x00008b00ff007a0c */ /* 0x000fce0003f25310 */
[----:B------:R-:W-:Y:S02]  /*2220*/  @P2 IMAD.MOV.U32 R79, RZ, RZ, 0x2 ;  /* 0x00000002ff4f2424 */ /* 0x000fe400078e00ff */
[----:B------:R-:W-:-:S04]  /*2230*/  @P2 IMAD R78, R74, c[0x0][0x220], R73 ;  /* 0x000088004a4e2a24 */ /* 0x000fc800078e0249 */
[----:B------:R-:W-:Y:S01]  /*2240*/  @P2 IMAD.WIDE R78, R78, R79, c[0x0][0x218] ;  /* 0x000086004e4e2625 */ /* 0x000fe200078e024f */
[----:B------:R-:W2:Y:S05]  /*2250*/  @P1 LDG.E.U16 R77, [R2.64] ;  /* 0x00000024024d1981 */ /* 0x000eaa000c1e1500 */
        /* <DEDUP_REMOVED lines=42> */
[----:B------:R-:W-:-:S04]  /*2500*/  FADD.FTZ R79, R80, R79 ;  /* 0x0000004f504f7221 */ /* 0x000fc80000010000 */
[----:B------:R-:W-:Y:S01]  /*2510*/  FMUL.FTZ R79, R79, c[0x0][0x1f0] ;  /* 0x00007c004f4f7a20 */ /* 0x000fe20000410000 */
[----:B--2---:R-:W-:Y:S02]  /*2520*/  @P1 HADD2.F32 R77, -RZ, R77.H0_H0 ;  /* 0x2000004dff4d1230 */ /* 0x004fe40000004100 */
[----:B---3--:R-:W-:-:S05]  /*2530*/  @P2 HADD2.F32 R78, -RZ, R78.H0_H0 ;  /* 0x2000004eff4e2230 */ /* 0x008fca0000004100 */
[----:B------:R-:W-:Y:S01]  /*2540*/  @P2 FADD.FTZ R79, R79, R78 ;  /* 0x0000004e4f4f2221 */ /* 0x000fe20000010000 */
[----:B------:R-:W-:-:S03]  /*2550*/  IADD3 R78, R73, -UR45, RZ ;  /* 0x8000002d494e7c10 */ /* 0x000fc6000fffe0ff */
[----:B0-----:R-:W-:-:S05]  /*2560*/  @P1 FFMA.FTZ R79, R82, R77, R79 ;  /* 0x0000004d524f1223 */ /* 0x001fca000001004f */
[----:B------:R0:W-:Y:S01]  /*2570*/  STS [R78.X4+0xc0], R79 ;  /* 0x0000c04f4e007388 */ /* 0x0001e20000004800 */
[----:B------:R-:W-:-:S03]  /*2580*/  @!P0 FMNMX.FTZ R0, R0, R79, !PT ;  /* 0x0000004f00008209 */ /* 0x000fc60007810000 */
.L_x_1789:
[----:B-1----:R-:W-:Y:S05]  /*2590*/  BSYNC B1 ;  /* 0x0000000000017941 */ /* 0x002fea0003800000 */
.L_x_1788:
[----:B------:R-:W-:-:S04]  /*25a0*/  IADD3 R73, R73, 0x100, RZ ;  /* 0x0000010049497810 */ /* 0x000fc80007ffe0ff */
[----:B------:R-:W-:-:S13]  /*25b0*/  ISETP.GE.AND P0, PT, R73, UR5, PT ;  /* 0x0000000549007c0c */ /* 0x000fda000bf06270 */
[----:B------:R-:W-:Y:S05]  /*25c0*/  @!P0 BRA `(.L_x_1790) ;  /* 0xfffff71000008947 */ /* 0x000fea000383ffff */
.L_x_1787:
[----:B------:R-:W-:Y:S05]  /*25d0*/  BSYNC B0 ;  /* 0x0000000000007941 */ /* 0x000fea0003800000 */
.L_x_1786:
[----:B------:R-:W0:Y:S01]  /*25e0*/  SHFL.BFLY PT, R3, R0, 0x10, 0x1f ;  /* 0x0e001f0000037f89 */ /* 0x000e2200000e0000 */
[----:B------:R-:W-:Y:S01]  /*25f0*/  SHF.R.S32.HI R10, RZ, 0x1f, R17 ;  /* 0x0000001fff0a7819 */ /* 0x000fe20000011411 */
[----:B------:R-:W-:Y:S01]  /*2600*/  BSSY B0, `(.L_x_1791) ;  /* 0x0000039000007945 */ /* 0x000fe20003800000 */
[----:B0-----:R-:W-:-:S05]  /*2610*/  FMNMX.FTZ R3, R3, R0, !PT ;  /* 0x0000000003037209 */ /* 0x001fca0007810000 */
[----:B------:R-:W0:Y:S02]  /*2620*/  SHFL.BFLY PT, R2, R3, 0x8, 0x1f ;  /* 0x0d001f0003027f89 */ /* 0x000e2400000e0000 */
[----:B0-----:R-:W-:-:S05]  /*2630*/  FMNMX.FTZ R2, R3, R2, !PT ;  /* 0x0000000203027209 */ /* 0x001fca0007810000 */
[----:B------:R-:W0:Y:S02]  /*2640*/  SHFL.BFLY PT, R5, R2, 0x4, 0x1f ;  /* 0x0c801f0002057f89 */ /* 0x000e2400000e0000 */
[----:B0-----:R-:W-:Y:S01]  /*2650*/  FMNMX.FTZ R5, R2, R5, !PT ;  /* 0x0000000502057209 */ /* 0x001fe20007810000 */
[----:B------:R-:W-:-:S04]  /*2660*/  IMAD.MOV.U32 R2, RZ, RZ, -0x800001 ;  /* 0xff7fffffff027424 */ /* 0x000fc800078e00ff */
[----:B------:R-:W0:Y:S02]  /*2670*/  SHFL.BFLY PT, R4, R5, 0x2, 0x1f ;  /* 0x0c401f0005047f89 */ /* 0x000e2400000e0000 */
[----:B0-----:R-:W-:Y:S02]  /*2680*/  FMNMX.FTZ R6, R5, R4, !PT ;  /* 0x0000000405067209 */ /* 0x001fe40007810000 */
[----:B------:R-:W-:-:S03]  /*2690*/  LEA.HI R4, R10, R17, RZ, 0x5 ;  /* 0x000000110a047211 */ /* 0x000fc600078f28ff */
[----:B----4-:R-:W0:Y:S01]  /*26a0*/  SHFL.BFLY PT, R7, R6, 0x1, 0x1f ;  /* 0x0c201f0006077f89 */ /* 0x010e2200000e0000 */
        /* <DEDUP_REMOVED lines=9> */
[----:B------:R0:W4:Y:S02]  /*2740*/  @!P1 LDS R2, [R0.X4] ;  /* 0x0000000000029984 */ /* 0x0001240000004800 */
[----:B0-----:R-:W-:-:S04]  /*2750*/  IADD3 R0, R17, UR45, RZ ;  /* 0x0000002d11007c10 */ /* 0x001fc8000fffe0ff */
[----:B------:R-:W-:Y:S01]  /*2760*/  ISETP.GT.AND P1, PT, R0, UR43, PT ;  /* 0x0000002b00007c0c */ /* 0x000fe2000bf24270 */
[----:B----4-:R-:W0:Y:S02]  /*2770*/  SHFL.BFLY PT, R5, R2, 0x4, 0x1f ;  /* 0x0c801f0002057f89 */ /* 0x010e2400000e0000 */
[----:B0-----:R-:W-:-:S05]  /*2780*/  FMNMX.FTZ R5, R5, R2, !PT ;  /* 0x0000000205057209 */ /* 0x001fca0007810000 */
[----:B------:R-:W0:Y:S02]  /*2790*/  SHFL.BFLY PT, R6, R5, 0x2, 0x1f ;  /* 0x0c401f0005067f89 */ /* 0x000e2400000e0000 */
        /* <DEDUP_REMOVED lines=8> */
.L_x_1796:
        /* <DEDUP_REMOVED lines=13> */
.L_x_1794:
[----:B------:R-:W4:Y:S02]  /*28f0*/  LDS R2, [R6] ;  /* 0x0000000006027984 */ /* 0x000f240000000800 */
[----:B0---4-:R-:W-:-:S04]  /*2900*/  FADD.FTZ R2, -R7, R2 ;  /* 0x0000000207027221 */ /* 0x011fc80000010100 */
[----:B------:R-:W-:-:S04]  /*2910*/  FMUL.FTZ R2, R2, 1.4426950216293334961 ;  /* 0x3fb8aa3b02027820 */ /* 0x000fc80000410000 */
[----:B------:R0:W4:Y:S03]  /*2920*/  MUFU.EX2 R5, R2 ;  /* 0x0000000200057308 */ /* 0x0001260000000800 */
.L_x_1795:
[----:B------:R-:W-:Y:S05]  /*2930*/  BSYNC B1 ;  /* 0x0000000000017941 */ /* 0x000fea0003800000 */
.L_x_1793:
[----:B----4-:R4:W-:Y:S01]  /*2940*/  STS [R6], R5 ;  /* 0x0000000506007388 */ /* 0x0109e20000000800 */
[----:B------:R-:W-:Y:S01]  /*2950*/  IADD3 R0, R0, 0x100, RZ ;  /* 0x0000010000007810 */ /* 0x000fe20007ffe0ff */
[----:B------:R-:W-:-:S03]  /*2960*/  FADD.FTZ R4, R5, R4 ;  /* 0x0000000405047221 */ /* 0x000fc60000010000 */
[----:B------:R-:W-:-:S13]  /*2970*/  ISETP.GT.AND P2, PT, R0, UR43, PT ;  /* 0x0000002b00007c0c */ /* 0x000fda000bf44270 */
[----:B----4-:R-:W-:Y:S05]  /*2980*/  @!P2 BRA `(.L_x_1796) ;  /* 0xfffffe900000a947 */ /* 0x010fea000383ffff */
.L_x_1792:
[----:B------:R-:W-:Y:S05]  /*2990*/  BSYNC B0 ;  /* 0x0000000000007941 */ /* 0x000fea0003800000 */
.L_x_1791:
[----:B------:R-:W4:Y:S01]  /*29a0*/  SHFL.BFLY PT, R3, R4, 0x10, 0x1f ;  /* 0x0e001f0004037f89 */ /* 0x000f2200000e0000 */
[----:B------:R-:W-:Y:S01]  /*29b0*/  LOP3.LUT P0, R6, R17, 0x1f, RZ, 0xc0, !PT ;  /* 0x0000001f11067812 */ /* 0x000fe2000780c0ff */
[----:B------:R-:W-:Y:S02]  /*29c0*/  ULDC UR7, c[0x0][0x1ec] ;  /* 0x00007b0000077ab9 */ /* 0x000fe40000000800 */
[----:B------:R-:W-:Y:S01]  /*29d0*/  ULDC UR4, c[0x0][0x1d4] ;  /* 0x0000750000047ab9 */ /* 0x000fe20000000800 */
[----:B------:R-:W-:Y:S01]  /*29e0*/  ISETP.GT.U32.AND P2, PT, R6, 0x7, PT ;  /* 0x000000070600780c */ /* 0x000fe20003f44070 */
[----:B------:R-:W-:Y:S02]  /*29f0*/  UISETP.LT.AND UP0, UPT, UR7, UR4, UPT ;  /* 0x000000040700728c */ /* 0x000fe4000bf01270 */
[----:B------:R-:W-:Y:S02]  /*2a00*/  ULDC.U8 UR6, c[0x0][0x26c] ;  /* 0x00009b0000067ab9 */ /* 0x000fe40000000000 */
[----:B------:R-:W-:-:S04]  /*2a10*/  USEL UR4, UR7, UR4, UP0 ;  /* 0x0000000407047287 */ /* 0x000fc80008000000 */
[----:B------:R-:W-:-:S04]  /*2a20*/  UIADD3 UR4, UR4, 0x4, URZ ;  /* 0x0000000404047890 */ /* 0x000fc8000fffe03f */
[----:B------:R-:W-:-:S04]  /*2a30*/  USHF.R.S32.HI UR5, URZ, 0x1f, UR4 ;  /* 0x0000001f3f057899 */ /* 0x000fc80008011404 */
[----:B------:R-:W-:Y:S01]  /*2a40*/  ULEA.HI UR5, UR5, UR4, URZ, 0x2 ;  /* 0x0000000405057291 */ /* 0x000fe2000f8f103f */
[----:B----4-:R-:W-:Y:S01]  /*2a50*/  FADD.FTZ R3, R3, R4 ;  /* 0x0000000403037221 */ /* 0x010fe20000010000 */
[----:B------:R-:W-:Y:S01]  /*2a60*/  @!P0 SHF.R.U32.HI R4, RZ, 0x3, R17 ;  /* 0x00000003ff048819 */ /* 0x000fe20000011611 */
[----:B------:R-:W-:-:S03]  /*2a70*/  UMOV UR4, URZ ;  /* 0x0000003f00047c82 */ /* 0x000fc60008000000 */
[----:B------:R-:W4:Y:S01]  /*2a80*/  SHFL.BFLY PT, R0, R3, 0x8, 0x1f ;  /* 0x0d001f0003007f89 */ /* 0x000f2200000e0000 */
[----:B------:R-:W-:Y:S01]  /*2a90*/  @!P0 LOP3.LUT R4, R4, 0x1ffffffc, RZ, 0xc0, !PT ;  /* 0x1ffffffc04048812 */ /* 0x000fe200078ec0ff */
        /* <DEDUP_REMOVED lines=9> */
[----:B------:R-:W-:Y:S01]  /*2b30*/  ISETP.NE.AND P0, PT, RZ, UR6, PT ;  /* 0x00000006ff007c0c */ /* 0x000fe2000bf05270 */
[----:B------:R-:W-:-:S04]  /*2b40*/  USHF.L.U32 UR6, UR5, 0x2, URZ ;  /* 0x0000000205067899 */ /* 0x000fc8000800063f */
[----:B------:R-:W-:Y:S02]  /*2b50*/  UMOV UR5, URZ ;  /* 0x0000003f00057c82 */ /* 0x000fe40008000000 */
[----:B------:R-:W-:Y:S01]  /*2b60*/  ULOP3.LUT UR6, UR6, 0xfffffff0, URZ, 0xc0, !UPT ;  /* 0xfffffff006067892 */ /* 0x000fe2000f8ec03f */
        /* <DEDUP_REMOVED lines=8> */
[----:B------:R-:W-:Y:S05]  /*2bf0*/  @!P0 BRA `(.L_x_1797) ;  /* 0x0000009000008947 */ /* 0x000fea0003800000 */
[----:B------:R-:W4:Y:S01]  /*2c00*/  S2UR UR4, SR_CTAID.X ;  /* 0x00000000000479c3 */ /* 0x000f220000002500 */
[----:B------:R-:W-:-:S07]  /*2c10*/  ULDC UR8, c[0x0][0x1d8] ;  /* 0x0000760000087ab9 */ /* 0x000fce0000000800 */
[----:B------:R-:W4:Y:S02]  /*2c20*/  S2UR UR5, SR_CTAID.Y ;  /* 0x00000000000579c3 */ /* 0x000f240000002600 */
[----:B----4-:R-:W-:-:S03]  /*2c30*/  UIMAD UR4, UR5, UR8, UR4 ;  /* 0x00000008050472a4 */ /* 0x010fc6000f8e0204 */
[----:B------:R-:W-:Y:S02]  /*2c40*/  ULDC UR5, c[0x0][0x268] ;  /* 0x00009a0000057ab9 */ /* 0x000fe40000000800 */
[----:B------:R-:W-:-:S03]  /*2c50*/  UIMAD UR4, UR4, UR5, UR7 ;  /* 0x00000005040472a4 */ /* 0x000fc6000f8e0207 */
[----:B------:R-:W-:Y:S02]  /*2c60*/  ULDC UR5, c[0x0][0x1d4] ;  /* 0x0000750000057ab9 */ /* 0x000fe40000000800 */
[----:B------:R-:W-:-:S04]  /*2c70*/  UIMAD UR4, UR4, UR5, URZ ;  /* 0x00000005040472a4 */ /* 0x000fc8000f8e023f */
[----:B------:R-:W-:-:S06]  /*2c80*/  USHF.R.S32.HI UR5, URZ, 0x1f, UR4 ;  /* 0x0000001f3f057899 */ /* 0x000fcc0008011404 */
.L_x_1797:
[----:B------:R-:W-:Y:S01]  /*2c90*/  BSSY B0, `(.L_x_1798) ;  /* 0x0000015000007945 */ /* 0x000fe20003800000 */
[----:B------:R-:W-:Y:S05]  /*2ca0*/  @P1 BRA `(.L_x_1799) ;  /* 0x0000013000001947 */ /* 0x000fea0003800000 */
[----:B0-----:R-:W-:Y:S01]  /*2cb0*/  FADD.FTZ R2, R2, 9.9999999747524270788e-07 ;  /* 0x358637bd02027421 */ /* 0x001fe20000010000 */
[----:B------:R-:W-:Y:S01]  /*2cc0*/  IADD3 R4, R17, UR45, RZ ;  /* 0x0000002d11047c10 */ /* 0x000fe2000fffe0ff */
[----:B------:R-:W-:Y:S02]  /*2cd0*/  IMAD.U32 R0, RZ, RZ, UR6 ;  /* 0x00000006ff007e24 */ /* 0x000fe4000f8e00ff */
[----:B------:R0:W4:Y:S03]  /*2ce0*/  MUFU.RCP R7, R2 ;  /* 0x0000000200077308 */ /* 0x0001260000001000 */
[----:B------:R-:W-:-:S05]  /*2cf0*/  IADD3 R0, R0, 0xc0, RZ ;  /* 0x000000c000007810 */ /* 0x000fca0007ffe0ff */
.L_x_1800:
[C---:B------:R-:W-:Y:S02]  /*2d00*/  IADD3 R9, R4.reuse, -UR45, RZ ;  /* 0x8000002d04097c10 */ /* 0x040fe4000fffe0ff */
[----:B0-----:R-:W-:-:S03]  /*2d10*/  @P0 IADD3 R3, P1, R4, UR4, RZ ;  /* 0x0000000404030c10 */ /* 0x001fc6000ff3e0ff */
[----:B0-----:R-:W0:Y:S01]  /*2d20*/  LDS R2, [R9.X4+0xc0] ;  /* 0x0000c00009027984 */ /* 0x001e220000004800 */
[C---:B------:R-:W-:Y:S01]  /*2d30*/  @P0 LEA.HI.X.SX32 R8, R4.reuse, UR5, 0x1, P1 ;  /* 0x0000000504080c11 */ /* 0x040fe200088f0eff */
[----:B------:R-:W-:Y:S01]  /*2d40*/  IMAD R5, R9, 0x2, R0 ;  /* 0x0000000209057824 */ /* 0x000fe200078e0200 */
[----:B------:R-:W-:Y:S01]  /*2d50*/  IADD3 R4, R4, 0x100, RZ ;  /* 0x0000010004047810 */ /* 0x000fe20007ffe0ff */
[----:B0---4-:R-:W-:Y:S01]  /*2d60*/  FMUL.FTZ R11, R2, R7 ;  /* 0x00000007020b7220 */ /* 0x011fe20000410000 */
[----:B------:R-:W-:-:S04]  /*2d70*/  @P0 LEA R2, P1, R3, c[0x0][0x260], 0x2 ;  /* 0x0000980003020a11 */ /* 0x000fc800078210ff */
[----:B------:R-:W-:Y:S02]  /*2d80*/  F2FP.PACK_AB R6, RZ, R11 ;  /* 0x0000000bff06723e */ /* 0x000fe400000000ff */
[----:B------:R-:W-:Y:S02]  /*2d90*/  @P0 LEA.HI.X R3, R3, c[0x0][0x264], R8, 0x2, P1 ;  /* 0x0000990003030a11 */ /* 0x000fe400008f1408 */
[----:B------:R-:W-:Y:S01]  /*2da0*/  ISETP.GT.AND P1, PT, R4, UR43, PT ;  /* 0x0000002b04007c0c */ /* 0x000fe2000bf24270 */
[----:B------:R0:W-:Y:S04]  /*2db0*/  STS.U16 [R5], R6 ;  /* 0x0000000605007388 */ /* 0x0001e80000000400 */
[----:B------:R0:W-:Y:S08]  /*2dc0*/  @P0 STG.E [R2.64], R11 ;  /* 0x0000000b02000986 */ /* 0x0001f0000c101924 */
[----:B------:R-:W-:Y:S05]  /*2dd0*/  @!P1 BRA `(.L_x_1800) ;  /* 0xffffff2000009947 */ /* 0x000fea000383ffff */
.L_x_1799:
[----:B------:R-:W-:Y:S05]  /*2de0*/  BSYNC B0 ;  /* 0x0000000000007941 */ /* 0x000fea0003800000 */
.L_x_1798:
[----:B------:R-:W-:Y:S01]  /*2df0*/  USHF.R.S32.HI UR4, URZ, 0x1f, UR43 ;  /* 0x0000001f3f047899 */ /* 0x000fe2000801142b */
[----:B------:R-:W-:Y:S01]  /*2e00*/  ISETP.NE.U32.AND P0, PT, RZ, c[0x0][0x190], PT ;  /* 0x00006400ff007a0c */ /* 0x000fe20003f05070 */
[----:B0-----:R-:W-:Y:S01]  /*2e10*/  CS2R R6, SRZ ;  /* 0x0000000000067805 */ /* 0x001fe2000001ff00 */
[----:B------:R-:W-:Y:S01]  /*2e20*/  LEA.HI R0, R10, R17, RZ, 0x3 ;  /* 0x000000110a007211 */ /* 0x000fe200078f18ff */
[----:B------:R-:W-:Y:S01]  /*2e30*/  ULEA.HI UR4, UR4, UR43, URZ, 0x5 ;  /* 0x0000002b04047291 */ /* 0x000fe2000f8f283f */
[----:B------:R-:W-:Y:S01]  /*2e40*/  ISETP.NE.AND.EX P0, PT, RZ, c[0x0][0x194], PT, P0 ;  /* 0x00006500ff007a0c */ /* 0x000fe20003f05300 */
[----:B------:R-:W-:Y:S01]  /*2e50*/  CS2R R4, SRZ ;  /* 0x0000000000047805 */ /* 0x000fe2000001ff00 */
        /* <DEDUP_REMOVED lines=17> */
[----:B0-----:R-:W-:-:S04]  /*2f70*/  @!P0 IMAD R8, R3, 0x40, R0 ;  /* 0x0000004003088824 */ /* 0x001fc800078e0200 */
[----:B------:R-:W-:Y:S01]  /*2f80*/  @!P0 IMAD.WIDE R8, R8, R9, c[0x0][0x190] ;  /* 0x0000640008088625 */ /* 0x000fe200078e0209 */
[----:B------:R-:W-:-:S04]  /*2f90*/  CS2R R2, SRZ ;  /* 0x0000000000027805 */ /* 0x000fc8000001ff00 */
[----:B------:R0:W5:Y:S04]  /*2fa0*/  @!P0 LDG.E.128 R4, [R8.64] ;  /* 0x0000002408048981 */ /* 0x000168000c1e1d00 */
[----:B------:R-:W-:Y:S01]  /*2fb0*/  BAR.SYNC.DEFER_BLOCKING 0x0 ;  /* 0x0000000000007b1d */ /* 0x000fe20000010000 */
[----:B------:R-:W-:Y:S01]  /*2fc0*/  ISETP.NE.AND P0, PT, R31, UR4, PT ;  /* 0x000000041f007c0c */ /* 0x000fe2000bf05270 */
[----:B--23--:R-:W-:Y:S01]  /*2fd0*/  CS2R R18, SRZ ;  /* 0x0000000000127805 */ /* 0x00cfe2000001ff00 */
[----:B------:R-:W-:Y:S01]  /*2fe0*/  CS2R R28, SRZ ;  /* 0x00000000001c7805 */ /* 0x000fe2000001ff00 */
[----:B------:R-:W-:Y:S01]  /*2ff0*/  IMAD.MOV.U32 R30, RZ, RZ, RZ ;  /* 0x000000ffff1e7224 */ /* 0x000fe200078e00ff */
[----:B------:R-:W-:Y:S01]  /*3000*/  SHF.R.S32.HI R35, RZ, 0x1f, R34 ;  /* 0x0000001fff237819 */ /* 0x000fe20000011422 */
[----:B------:R-:W-:Y:S01]  /*3010*/  IMAD.MOV.U32 R33, RZ, RZ, RZ ;  /* 0x000000ffff217224 */ /* 0x000fe200078e00ff */
[----:B------:R-:W-:Y:S05]  /*3020*/  @P1 BRA `(.L_x_1802) ;  /* 0x000009a000001947 */ /* 0x000fea0003800000 */
[----:B0-----:R-:W-:Y:S01]  /*3030*/  IMAD.U32 R2, RZ, RZ, UR45 ;  /* 0x0000002dff027e24 */ /* 0x001fe2000f8e00ff */
[----:B------:R-:W-:Y:S01]  /*3040*/  ULOP3.LUT UR4, URZ, UR5, URZ, 0x33, !UPT ;  /* 0x000000053f047292 */ /* 0x000fe2000f8e333f */
[----:B------:R-:W-:Y:S01]  /*3050*/  BSSY B1, `(.L_x_1803) ;  /* 0x0000033000017945 */ /* 0x000fe20003800000 */
[----:B------:R-:W-:Y:S01]  /*3060*/  IMAD.MOV.U32 R33, RZ, RZ, RZ ;  /* 0x000000ffff217224 */ /* 0x000fe200078e00ff */
[----:B------:R-:W-:Y:S01]  /*3070*/  CS2R R28, SRZ ;  /* 0x00000000001c7805 */ /* 0x000fe2000001ff00 */
[----:B------:R-:W-:Y:S01]  /*3080*/  IADD3 R2, -R2, -0x2, -R31 ;  /* 0xfffffffe02027810 */ /* 0x000fe20007ffe91f */
[----:B------:R-:W-:Y:S01]  /*3090*/  IMAD.MOV.U32 R36, RZ, RZ, R32 ;  /* 0x000000ffff247224 */ /* 0x000fe200078e0020 */
[----:B------:R-:W-:Y:S01]  /*30a0*/  CS2R R18, SRZ ;  /* 0x0000000000127805 */ /* 0x000fe2000001ff00 */
[----:B------:R-:W-:Y:S01]  /*30b0*/  IMAD.MOV.U32 R30, RZ, RZ, RZ ;  /* 0x000000ffff1e7224 */ /* 0x000fe200078e00ff */
[----:B------:R-:W-:-:S04]  /*30c0*/  IADD3 R3, R2, -UR4, RZ ;  /* 0x8000000402037c10 */ /* 0x000fc8000fffe0ff */
[C---:B------:R-:W-:Y:S02]  /*30d0*/  LEA.HI R2, R3.reuse, 0x1, RZ, 0x1b ;  /* 0x0000000103027811 */ /* 0x040fe400078fd8ff */
[----:B------:R-:W-:Y:S02]  /*30e0*/  ISETP.GE.U32.AND P2, PT, R3, 0x60, PT ;  /* 0x000000600300780c */ /* 0x000fe40003f46070 */
[----:B------:R-:W-:Y:S02]  /*30f0*/  LOP3.LUT P1, R8, R2, 0x3, RZ, 0xc0, !PT ;  /* 0x0000000302087812 */ /* 0x000fe4000782c0ff */
[----:B------:R-:W-:-:S11]  /*3100*/  CS2R R2, SRZ ;  /* 0x0000000000027805 */ /* 0x000fd6000001ff00 */
[----:B------:R-:W-:Y:S05]  /*3110*/  @!P1 BRA `(.L_x_1804) ;  /* 0x0000026000009947 */ /* 0x000fea0003800000 */
[----:B------:R-:W-:Y:S02]  /*3120*/  IMAD.SHL.U32 R9, R32, 0x40, RZ ;  /* 0x0000004020097824 */ /* 0x000fe400078e00ff */
[----:B------:R-:W-:Y:S01]  /*3130*/  IMAD.MOV.U32 R12, RZ, RZ, R8 ;  /* 0x000000ffff0c7224 */ /* 0x000fe200078e0008 */
[----:B------:R-:W-:Y:S01]  /*3140*/  LEA R8, R31, UR6, 0x1 ;  /* 0x000000061f087c11 */ /* 0x000fe2000f8e08ff */
[----:B------:R-:W-:Y:S01]  /*3150*/  IMAD.MOV.U32 R33, RZ, RZ, RZ ;  /* 0x000000ffff217224 */ /* 0x000fe200078e00ff */
[----:B------:R-:W-:Y:S01]  /*3160*/  IADD3 R27, P1, R34, R9, RZ ;  /* 0x00000009221b7210 */ /* 0x000fe20007f3e0ff */
[----:B------:R-:W-:Y:S01]  /*3170*/  IMAD.MOV.U32 R36, RZ, RZ, R32 ;  /* 0x000000ffff247224 */ /* 0x000fe200078e0020 */
[----:B------:R-:W-:Y:S02]  /*3180*/  IADD3 R13, R8, 0xc0, RZ ;  /* 0x000000c0080d7810 */ /* 0x000fe40007ffe0ff */
[----:B------:R-:W-:Y:S02]  /*3190*/  LEA.HI.X.SX32 R10, R9, R35, 0x1, P1 ;  /* 0x00000023090a7211 */ /* 0x000fe400008f0eff */
[----:B------:R-:W-:-:S04]  /*31a0*/  LEA R24, P1, R27, c[0x0][0x1a0], 0x1 ;  /* 0x000068001b187a11 */ /* 0x000fc800078208ff */
[----:B------:R-:W-:-:S03]  /*31b0*/  LEA.HI.X R27, R27, c[0x0][0x1a4], R10, 0x1, P1 ;  /* 0x000069001b1b7a11 */ /* 0x000fc600008f0c0a */
.L_x_1805:
[----:B------:R-:W-:Y:S01]  /*31c0*/  IMAD.MOV.U32 R8, RZ, RZ, R24 ;  /* 0x000000ffff087224 */ /* 0x000fe200078e0018 */
[----:B------:R0:W2:Y:S01]  /*31d0*/  LDS.U16 R14, [R13] ;  /* 0x000000000d0e7984 */ /* 0x0000a20000000400 */
[----:B------:R-:W-:-:S06]  /*31e0*/  IMAD.MOV.U32 R9, RZ, RZ, R27 ;  /* 0x000000ffff097224 */ /* 0x000fcc00078e001b */
[----:B------:R-:W3:Y:S01]  /*31f0*/  LDG.E.128 R8, [R8.64] ;  /* 0x0000002408087981 */ /* 0x000ee2000c1e1d00 */
[----:B------:R-:W-:Y:S02]  /*3200*/  IADD3 R12, R12, -0x1, RZ ;  /* 0xffffffff0c0c7810 */ /* 0x000fe40007ffe0ff */
[----:B------:R-:W-:Y:S02]  /*3210*/  IADD3 R24, P3, R24, 0x1000, RZ ;  /* 0x0000100018187810 */ /* 0x000fe40007f7e0ff */
[----:B------:R-:W-:Y:S02]  /*3220*/  ISETP.NE.AND P1, PT, R12, RZ, PT ;  /* 0x000000ff0c00720c */ /* 0x000fe40003f25270 */
[----:B------:R-:W-:Y:S01]  /*3230*/  IADD3 R36, R36, 0x20, RZ ;  /* 0x0000002024247810 */ /* 0x000fe20007ffe0ff */
[----:B------:R-:W-:Y:S01]  /*3240*/  IMAD.X R27, RZ, RZ, R27, P3 ;  /* 0x000000ffff1b7224 */ /* 0x000fe200018e061b */
[----:B0-----:R-:W-:Y:S01]  /*3250*/  IADD3 R13, R13, 0x40, RZ ;  /* 0x000000400d0d7810 */ /* 0x001fe20007ffe0ff */
[----:B--2---:R-:W-:-:S02]  /*3260*/  HADD2.F32 R14, -RZ, R14.H0_H0 ;  /* 0x2000000eff0e7230 */ /* 0x004fc40000004100 */
[--C-:B---3--:R-:W-:Y:S02]  /*3270*/  HADD2.F32 R22, -RZ, R10.reuse.H0_H0 ;  /* 0x2000000aff167230 */ /* 0x108fe40000004100 */
[----:B------:R-:W-:Y:S02]  /*3280*/  HADD2.F32 R25, -RZ, R10.H1_H1 ;  /* 0x3000000aff197230 */ /* 0x000fe40000004100 */
[----:B------:R-:W-:Y:S01]  /*3290*/  HADD2.F32 R10, -RZ, R11.H0_H0 ;  /* 0x2000000bff0a7230 */ /* 0x000fe20000004100 */
        /* <DEDUP_REMOVED lines=12> */
[----:B------:R-:W-:Y:S01]  /*3360*/  FFMA.FTZ R2, R14, R11, R2 ;  /* 0x0000000b0e027223 */ /* 0x000fe20000010002 */
[----:B------:R-:W-:Y:S05]  /*3370*/  @P1 BRA `(.L_x_1805) ;  /* 0xfffffe4000001947 */ /* 0x000fea000383ffff */
.L_x_1804:
[----:B------:R-:W-:Y:S05]  /*3380*/  BSYNC B1 ;  /* 0x0000000000017941 */ /* 0x000fea0003800000 */
.L_x_1803:
[----:B------:R-:W-:Y:S05]  /*3390*/  @!P2 BRA `(.L_x_1802) ;  /* 0x000006300000a947 */ /* 0x000fea0003800000 */
[C---:B------:R-:W-:Y:S01]  /*33a0*/  LEA R8, R36.reuse, UR6, 0x1 ;  /* 0x0000000624087c11 */ /* 0x040fe2000f8e08ff */
[----:B------:R-:W-:Y:S02]  /*33b0*/  IMAD.SHL.U32 R37, R36, 0x40, RZ ;  /* 0x0000004024257824 */ /* 0x000fe400078e00ff */
[----:B------:R-:W-:Y:S01]  /*33c0*/  IMAD.U32 R9, RZ, RZ, UR45 ;  /* 0x0000002dff097e24 */ /* 0x000fe2000f8e00ff */
[----:B------:R-:W-:Y:S02]  /*33d0*/  IADD3 R8, R8, 0x80, RZ ;  /* 0x0000008008087810 */ /* 0x000fe40007ffe0ff */
[----:B------:R-:W-:-:S03]  /*33e0*/  IADD3 R39, P1, R34, R37, RZ ;  /* 0x0000002522277210 */ /* 0x000fc60007f3e0ff */
[----:B------:R-:W-:Y:S01]  /*33f0*/  IMAD R8, R9, -0x2, R8 ;  /* 0xfffffffe09087824 */ /* 0x000fe200078e0208 */
[----:B------:R-:W-:Y:S02]  /*3400*/  LEA R38, P2, R39, c[0x0][0x1a0], 0x1 ;  /* 0x0000680027267a11 */ /* 0x000fe400078408ff */
[C---:B------:R-:W-:Y:S02]  /*3410*/  LEA.HI.X.SX32 R10, R37.reuse, R35, 0x1, P1 ;  /* 0x00000023250a7211 */ /* 0x040fe400008f0eff */
[----:B------:R-:W-:Y:S02]  /*3420*/  IADD3 R37, R37, 0x1800, RZ ;  /* 0x0000180025257810 */ /* 0x000fe40007ffe0ff */
[----:B------:R-:W-:Y:S02]  /*3430*/  LEA.HI.X R39, R39, c[0x0][0x1a4], R10, 0x1, P2 ;  /* 0x0000690027277a11 */ /* 0x000fe400010f0c0a */
[----:B-----5:R-:W-:-:S03]  /*3440*/  IADD3 R40, R8, 0xc0, RZ ;  /* 0x000000c008287810 */ /* 0x020fc60007ffe0ff */
.L_x_1806:
[----:B------:R0:W2:Y:S01]  /*3450*/  LDG.E.128 R8, [R38.64] ;  /* 0x0000002426087981 */ /* 0x0000a2000c1e1d00 */
[----:B------:R-:W-:-:S03]  /*3460*/  IADD3 R12, R37, -0x1000, RZ ;  /* 0xfffff000250c7810 */ /* 0x000fc60007ffe0ff */
[----:B------:R-:W3:Y:S01]  /*3470*/  LDS.U16 R41, [R40+-0x80] ;  /* 0xffff800028297984 */ /* 0x000ee20000000400 */
[----:B------:R-:W-:-:S03]  /*3480*/  IADD3 R13, P1, R34, R12, RZ ;  /* 0x0000000c220d7210 */ /* 0x000fc60007f3e0ff */
[----:B------:R-:W4:Y:S01]  /*3490*/  LDS.U16 R45, [R40+-0x40] ;  /* 0xffffc000282d7984 */ /* 0x000f220000000400 */
[----:B------:R-:W-:Y:S02]  /*34a0*/  LEA.HI.X.SX32 R12, R12, R35, 0x1, P1 ;  /* 0x000000230c0c7211 */ /* 0x000fe400008f0eff */
[C---:B------:R-:W-:Y:S01]  /*34b0*/  LEA R42, P1, R13.reuse, c[0x0][0x1a0], 0x1 ;  /* 0x000068000d2a7a11 */ /* 0x040fe200078208ff */
[----:B------:R-:W5:Y:S03]  /*34c0*/  LDS.U16 R47, [R40] ;  /* 0x00000000282f7984 */ /* 0x000f660000000400 */
[----:B------:R-:W-:-:S05]  /*34d0*/  LEA.HI.X R43, R13, c[0x0][0x1a4], R12, 0x1, P1 ;  /* 0x000069000d2b7a11 */ /* 0x000fca00008f0c0c */
[----:B------:R1:W5:Y:S04]  /*34e0*/  LDG.E.128 R12, [R42.64] ;  /* 0x000000242a0c7981 */ /* 0x000368000c1e1d00 */
[----:B------:R1:W5:Y:S04]  /*34f0*/  LDG.E.128 R20, [R42.64+0x1000] ;  /* 0x001000242a147981 */ /* 0x000368000c1e1d00 */
[----:B------:R1:W5:Y:S01]  /*3500*/  LDG.E.128 R24, [R42.64+0x2000] ;  /* 0x002000242a187981 */ /* 0x000362000c1e1d00 */
[----:B---3--:R-:W-:Y:S01]  /*3510*/  HADD2.F32 R41, -RZ, R41.H0_H0 ;  /* 0x20000029ff297230 */ /* 0x008fe20000004100 */
[----:B------:R-:W-:Y:S01]  /*3520*/  IADD3 R36, R36, 0x80, RZ ;  /* 0x0000008024247810 */ /* 0x000fe20007ffe0ff */
[----:B----4-:R-:W-:-:S03]  /*3530*/  HADD2.F32 R45, -RZ, R45.H0_H0 ;  /* 0x2000002dff2d7230 */ /* 0x010fc60000004100 */
[----:B------:R-:W-:Y:S02]  /*3540*/  ISETP.GE.AND P1, PT, R36, UR5, PT ;  /* 0x0000000524007c0c */ /* 0x000fe4000bf26270 */
[----:B0-----:R-:W-:Y:S02]  /*3550*/  IADD3 R38, P2, R38, 0x4000, RZ ;  /* 0x0000400026267810 */ /* 0x001fe40007f5e0ff */
[----:B------:R-:W-:-:S03]  /*3560*/  IADD3 R37, R37, 0x2000, RZ ;  /* 0x0000200025257810 */ /* 0x000fc60007ffe0ff */
[----:B------:R-:W-:Y:S01]  /*3570*/  IMAD.X R39, RZ, RZ, R39, P2 ;  /* 0x000000ffff277224 */ /* 0x000fe200010e0627 */
[--C-:B--2---:R-:W-:Y:S02]  /*3580*/  HADD2.F32 R44, -RZ, R8.reuse.H0_H0 ;  /* 0x20000008ff2c7230 */ /* 0x104fe40000004100 */
[----:B------:R-:W-:-:S05]  /*3590*/  HADD2.F32 R8, -RZ, R8.H1_H1 ;  /* 0x30000008ff087230 */ /* 0x000fca0000004100 */
[C---:B------:R-:W-:Y:S02]  /*35a0*/  FFMA.FTZ R8, R41.reuse, R8, R30 ;  /* 0x0000000829087223 */ /* 0x040fe4000001001e */
[----:B------:R-:W0:Y:S01]  /*35b0*/  LDS.U16 R30, [R40+0x40] ;  /* 0x00004000281e7984 */ /* 0x000e220000000400 */
[--C-:B------:R-:W-:Y:S02]  /*35c0*/  HADD2.F32 R48, -RZ, R10.reuse.H0_H0 ;  /* 0x2000000aff307230 */ /* 0x100fe40000004100 */
[----:B------:R-:W-:Y:S02]  /*35d0*/  HADD2.F32 R10, -RZ, R10.H1_H1 ;  /* 0x3000000aff0a7230 */ /* 0x000fe40000004100 */
[--C-:B-1----:R-:W-:Y:S02]  /*35e0*/  HADD2.F32 R42, -RZ, R11.reuse.H0_H0 ;  /* 0x2000000bff2a7230 */ /* 0x102fe40000004100 */
[----:B------:R-:W-:Y:S01]  /*35f0*/  HADD2.F32 R11, -RZ, R11.H1_H1 ;  /* 0x3000000bff0b7230 */ /* 0x000fe20000004100 */
[C---:B------:R-:W-:Y:S01]  /*3600*/  FFMA.FTZ R10, R41.reuse, R10, R18 ;  /* 0x0000000a290a7223 */ /* 0x040fe20000010012 */
[--C-:B------:R-:W-:Y:S01]  /*3610*/  HADD2.F32 R46, -RZ, R9.reuse.H0_H0 ;  /* 0x20000009ff2e7230 */ /* 0x100fe20000004100 */
[C---:B------:R-:W-:Y:S01]  /*3620*/  FFMA.FTZ R42, R41.reuse, R42, R3 ;  /* 0x0000002a292a7223 */ /* 0x040fe20000010003 */
[----:B------:R-:W-:Y:S01]  /*3630*/  HADD2.F32 R9, -RZ, R9.H1_H1 ;  /* 0x30000009ff097230 */ /* 0x000fe20000004100 */
[----:B------:R-:W-:Y:S01]  /*3640*/  FFMA.FTZ R11, R41, R11, R2 ;  /* 0x0000000b290b7223 */ /* 0x000fe20000010002 */
[----:B-----5:R-:W-:-:S02]  /*3650*/  HADD2.F32 R3, -RZ, R13.H0_H0 ;  /* 0x2000000dff037230 */ /* 0x020fc40000004100 */
[----:B------:R-:W-:Y:S02]  /*3660*/  HADD2.F32 R18, -RZ, R13.H1_H1 ;  /* 0x3000000dff127230 */ /* 0x000fe40000004100 */
[----:B------:R-:W-:Y:S02]  /*3670*/  HADD2.F32 R13, -RZ, R14.H0_H0 ;  /* 0x2000000eff0d7230 */ /* 0x000fe40000004100 */
[----:B------:R-:W-:Y:S02]  /*3680*/  HADD2.F32 R2, -RZ, R12.H0_H0 ;  /* 0x2000000cff027230 */ /* 0x000fe40000004100 */
[----:B------:R-:W-:Y:S01]  /*3690*/  HADD2.F32 R14, -RZ, R14.H1_H1 ;  /* 0x3000000eff0e7230 */ /* 0x000fe20000004100 */
[C---:B------:R-:W-:Y:S01]  /*36a0*/  FFMA.FTZ R9, R41.reuse, R9, R28 ;  /* 0x0000000929097223 */ /* 0x040fe2000001001c */
[----:B------:R-:W-:Y:S01]  /*36b0*/  HADD2.F32 R12, -RZ, R12.H1_H1 ;  /* 0x3000000cff0c7230 */ /* 0x000fe20000004100 */
[C---:B------:R-:W-:Y:S01]  /*36c0*/  FFMA.FTZ R48, R41.reuse, R48, R19 ;  /* 0x0000003029307223 */ /* 0x040fe20000010013 */
[--C-:B------:R-:W-:Y:S01]  /*36d0*/  HADD2.F32 R19, -RZ, R15.reuse.H0_H0 ;  /* 0x2000000fff137230 */ /* 0x100fe20000004100 */
[C---:B------:R-:W-:Y:S01]  /*36e0*/  FFMA.FTZ R44, R41.reuse, R44, R33 ;  /* 0x0000002c292c7223 */ /* 0x040fe20000010021 */
[----:B------:R-:W-:Y:S01]  /*36f0*/  HADD2.F32 R28, -RZ, R15.H1_H1 ;  /* 0x3000000fff1c7230 */ /* 0x000fe20000004100 */
[----:B------:R-:W-:Y:S01]  /*3700*/  FFMA.FTZ R46, R41, R46, R29 ;  /* 0x0000002e292e7223 */ /* 0x000fe2000001001d */
[--C-:B------:R-:W-:Y:S01]  /*3710*/  HADD2.F32 R15, -RZ, R20.reuse.H0_H0 ;  /* 0x20000014ff0f7230 */ /* 0x100fe20000004100 */
[C---:B------:R-:W-:Y:S01]  /*3720*/  FFMA.FTZ R10, R45.reuse, R14, R10 ;  /* 0x0000000e2d0a7223 */ /* 0x040fe2000001000a */
[----:B------:R-:W-:Y:S01]  /*3730*/  HADD2.F32 R29, -RZ, R20.H1_H1 ;  /* 0x30000014ff1d7230 */ /* 0x000fe20000004100 */
[C---:B------:R-:W-:Y:S01]  /*3740*/  FFMA.FTZ R8, R45.reuse, R12, R8 ;  /* 0x0000000c2d087223 */ /* 0x040fe20000010008 */
[----:B------:R-:W-:Y:S01]  /*3750*/  HADD2.F32 R14, -RZ, R21.H0_H0 ;  /* 0x20000015ff0e7230 */ /* 0x000fe20000004100 */
[C---:B------:R-:W-:Y:S01]  /*3760*/  FFMA.FTZ R9, R45.reuse, R18, R9 ;  /* 0x000000122d097223 */ /* 0x040fe20000010009 */
        /* <DEDUP_REMOVED lines=9> */
[----:B------:R-:W-:Y:S01]  /*3800*/  FFMA.FTZ R11, R45, R28, R11 ;  /* 0x0000001c2d0b7223 */ /* 0x000fe2000001000b */
[----:B------:R-:W-:Y:S01]  /*3810*/  HADD2.F32 R23, -RZ, R23.H1_H1 ;  /* 0x30000017ff177230 */ /* 0x000fe20000004100 */
[----:B------:R-:W-:-:S02]  /*3820*/  FFMA.FTZ R2, R12, R15, R2 ;  /* 0x0000000f0c027223 */ /* 0x000fc40000010002 */
[C---:B------:R-:W-:Y:S01]  /*3830*/  FFMA.FTZ R8, R12.reuse, R29, R8 ;  /* 0x0000001d0c087223 */ /* 0x040fe20000010008 */
[----:B------:R-:W-:Y:S01]  /*3840*/  HADD2.F32 R29, -RZ, R25.H0_H0 ;  /* 0x20000019ff1d7230 */ /* 0x000fe20000004100 */
[C---:B------:R-:W-:Y:S02]  /*3850*/  FFMA.FTZ R3, R12.reuse, R14, R3 ;  /* 0x0000000e0c037223 */ /* 0x040fe40000010003 */
[C---:B------:R-:W-:Y:S02]  /*3860*/  FFMA.FTZ R9, R12.reuse, R21, R9 ;  /* 0x000000150c097223 */ /* 0x040fe40000010009 */
[C---:B------:R-:W-:Y:S02]  /*3870*/  FFMA.FTZ R13, R12.reuse, R18, R13 ;  /* 0x000000120c0d7223 */ /* 0x040fe4000001000d */
[C---:B------:R-:W-:Y:S01]  /*3880*/  FFMA.FTZ R10, R12.reuse, R33, R10 ;  /* 0x000000210c0a7223 */ /* 0x040fe2000001000a */
[----:B------:R-:W-:Y:S01]  /*3890*/  HADD2.F32 R33, -RZ, R24.H0_H0 ;  /* 0x20000018ff217230 */ /* 0x000fe20000004100 */
[----:B------:R-:W-:-:S02]  /*38a0*/  FFMA.FTZ R20, R12, R20, R19 ;  /* 0x000000140c147223 */ /* 0x000fc40000010013 */
[----:B------:R-:W-:Y:S01]  /*38b0*/  FFMA.FTZ R11, R12, R23, R11 ;  /* 0x000000170c0b7223 */ /* 0x000fe2000001000b */
[----:B0-----:R-:W-:Y:S02]  /*38c0*/  HADD2.F32 R12, -RZ, R30.H0_H0 ;  /* 0x2000001eff0c7230 */ /* 0x001fe40000004100 */
[----:B------:R-:W-:Y:S02]  /*38d0*/  HADD2.F32 R23, -RZ, R27.H0_H0 ;  /* 0x2000001bff177230 */ /* 0x000fe40000004100 */
[----:B------:R-:W-:Y:S02]  /*38e0*/  HADD2.F32 R15, -RZ, R24.H1_H1 ;  /* 0x30000018ff0f7230 */ /* 0x000fe40000004100 */
[----:B------:R-:W-:Y:S02]  /*38f0*/  HADD2.F32 R25, -RZ, R25.H1_H1 ;  /* 0x30000019ff197230 */ /* 0x000fe40000004100 */
[--C-:B------:R-:W-:Y:S02]  /*3900*/  HADD2.F32 R19, -RZ, R26.reuse.H0_H0 ;  /* 0x2000001aff137230 */ /* 0x100fe40000004100 */
[----:B------:R-:W-:-:S02]  /*3910*/  HADD2.F32 R21, -RZ, R26.H1_H1 ;  /* 0x3000001aff157230 */ /* 0x000fc40000004100 */
[----:B------:R-:W-:Y:S01]  /*3920*/  HADD2.F32 R27, -RZ, R27.H1_H1 ;  /* 0x3000001bff1b7230 */ /* 0x000fe20000004100 */
[----:B------:R-:W-:Y:S01]  /*3930*/  FFMA.FTZ R33, R12, R33, R2 ;  /* 0x000000210c217223 */ /* 0x000fe20000010002 */
[----:B------:R-:W-:Y:S01]  /*3940*/  IADD3 R40, R40, 0x100, RZ ;  /* 0x0000010028287810 */ /* 0x000fe20007ffe0ff */
        /* <DEDUP_REMOVED lines=8> */
.L_x_1802:
[----:B0-----:R-:W-:Y:S05]  /*39d0*/  BSYNC B0 ;  /* 0x0000000000007941 */ /* 0x001fea0003800000 */
.L_x_1801:
        /* <DEDUP_REMOVED lines=19> */
[----:B------:R-:W0:Y:S02]  /*3b10*/  F2I.FTZ.U32.TRUNC.NTZ R9, R12 ;  /* 0x0000000c00097305 */ /* 0x000e24000021f000 */
[----:B0-----:R-:W-:-:S04]  /*3b20*/  IMAD.MOV R8, RZ, RZ, -R9 ;  /* 0x000000ffff087224 */ /* 0x001fc800078e0a09 */
        /* <DEDUP_REMOVED lines=18> */
[----:B------:R-:W2:Y:S01]  /*3c50*/  LDG.E.128 R8, [R8.64] ;  /* 0x0000002408087981 */ /* 0x000ea2000c1e1d00 */
[----:B------:R-:W-:-:S05]  /*3c60*/  LEA R24, R31, UR6, 0x1 ;  /* 0x000000061f187c11 */ /* 0x000fca000f8e08ff */
[----:B------:R-:W0:Y:S02]  /*3c70*/  LDS.U16 R12, [R24+0xc0] ;  /* 0x0000c000180c7984 */ /* 0x000e240000000400 */
[----:B0-----:R-:W-:Y:S02]  /*3c80*/  HADD2.F32 R12, -RZ, R12.H0_H0 ;  /* 0x2000000cff0c7230 */ /* 0x001fe40000004100 */
[--C-:B--2---:R-:W-:Y:S02]  /*3c90*/  HADD2.F32 R20, -RZ, R10.reuse.H0_H0 ;  /* 0x2000000aff147230 */ /* 0x104fe40000004100 */
        /* <DEDUP_REMOVED lines=15> */
.L_x_1812:
[----:B------:R-:W-:Y:S05]  /*3d90*/  BSYNC B2 ;  /* 0x0000000000027941 */ /* 0x000fea0003800000 */
.L_x_1811:
[----:B------:R-:W-:Y:S02]  /*3da0*/  IADD3 R32, R32, 0x20, RZ ;  /* 0x0000002020207810 */ /* 0x000fe40007ffe0ff */
.L_x_1810:
[----:B------:R-:W-:Y:S05]  /*3db0*/  BSYNC B1 ;  /* 0x0000000000017941 */ /* 0x000fea0003800000 */
.L_x_1809:
[----:B------:R-:W-:-:S13]  /*3dc0*/  LOP3.LUT P1, RZ, R22, 0xffffffe0, RZ, 0xc0, !PT ;  /* 0xffffffe016ff7812 */ /* 0x000fda000782c0ff */
[----:B------:R-:W-:Y:S05]  /*3dd0*/  @!P1 BRA `(.L_x_1808) ;  /* 0x000006e000009947 */ /* 0x000fea0003800000 */
[----:B------:R-:W-:Y:S01]  /*3de0*/  LEA R13, R32, UR6, 0x1 ;  /* 0x00000006200d7c11 */ /* 0x000fe2000f8e08ff */
[----:B------:R-:W-:Y:S02]  /*3df0*/  IMAD.U32 R8, RZ, RZ, UR45 ;  /* 0x0000002dff087e24 */ /* 0x000fe4000f8e00ff */
[----:B------:R-:W-:Y:S02]  /*3e00*/  IMAD.MOV.U32 R12, RZ, RZ, RZ ;  /* 0x000000ffff0c7224 */ /* 0x000fe400078e00ff */
[----:B------:R-:W-:Y:S02]  /*3e10*/  IMAD R13, R8, -0x2, R13 ;  /* 0xfffffffe080d7824 */ /* 0x000fe400078e020d */
.L_x_1817:
        /* <DEDUP_REMOVED lines=52> */
.L_x_1814:
[----:B------:R-:W-:Y:S05]  /*4160*/  BSYNC B1 ;  /* 0x0000000000017941 */ /* 0x000fea0003800000 */
.L_x_1813:
[----:B------:R-:W-:Y:S01]  /*4170*/  BSSY B1, `(.L_x_1815) ;  /* 0x0000030000017945 */ /* 0x000fe20003800000 */
        /* <DEDUP_REMOVED lines=47> */
.L_x_1816:
[----:B------:R-:W-:Y:S05]  /*4470*/  BSYNC B1 ;  /* 0x0000000000017941 */ /* 0x000fea0003800000 */
.L_x_1815:
[----:B------:R-:W-:Y:S02]  /*4480*/  IADD3 R32, R32, 0x40, RZ ;  /* 0x0000004020207810 */ /* 0x000fe40007ffe0ff */
[----:B------:R-:W-:Y:S02]  /*4490*/  IADD3 R12, R12, 0x80, RZ ;  /* 0x000000800c0c7810 */ /* 0x000fe40007ffe0ff */
[----:B------:R-:W-:-:S13]  /*44a0*/  ISETP.GE.AND P1, PT, R32, UR43, PT ;  /* 0x0000002b20007c0c */ /* 0x000fda000bf26270 */
[----:B------:R-:W-:Y:S05]  /*44b0*/  @!P1 BRA `(.L_x_1817) ;  /* 0xfffff96000009947 */ /* 0x000fea000383ffff */
.L_x_1808:
[----:B------:R-:W-:Y:S05]  /*44c0*/  BSYNC B0 ;  /* 0x0000000000007941 */ /* 0x000fea0003800000 */
.L_x_1807:
        /* <DEDUP_REMOVED lines=66> */
.L_x_1820:
        /* <DEDUP_REMOVED lines=26> */
.L_x_1819:
[----:B0-----:R-:W-:Y:S05]  /*4a90*/  BSYNC B0 ;  /* 0x0000000000007941 */ /* 0x001fea0003800000 */
.L_x_1818:
        /* <DEDUP_REMOVED lines=25> */
.L_x_1822:
[----:B------:R-:W-:Y:S05]  /*4c30*/  BSYNC B0 ;  /* 0x0000000000007941 */ /* 0x000fea0003800000 */
.L_x_1821:
        /* <DEDUP_REMOVED lines=21> */
.L_x_1824:
[----:B------:R-:W-:Y:S05]  /*4d90*/  BSYNC B0 ;  /* 0x0000000000007941 */ /* 0x000fea0003800000 */
.L_x_1823:
        /* <DEDUP_REMOVED lines=9> */
.L_x_1826:
[----:B------:R-:W-:Y:S05]  /*4e30*/  BSYNC B0 ;  /* 0x0000000000007941 */ /* 0x000fea0003800000 */
.L_x_1825:
        /* <DEDUP_REMOVED lines=21> */
.L_x_1828:
[----:B------:R-:W-:Y:S05]  /*4f90*/  BSYNC B0 ;  /* 0x0000000000007941 */ /* 0x000fea0003800000 */
.L_x_1827:
        /* <DEDUP_REMOVED lines=8> */
.L_x_1830:
[----:B------:R-:W-:Y:S05]  /*5020*/  BSYNC B0 ;  /* 0x0000000000007941 */ /* 0x000fea0003800000 */
.L_x_1829:
        /* <DEDUP_REMOVED lines=20> */
.L_x_1832:
[----:B------:R-:W-:Y:S05]  /*5170*/  BSYNC B0 ;  /* 0x0000000000007941 */ /* 0x000fea0003800000 */
.L_x_1831:
        /* <DEDUP_REMOVED lines=8> */
.L_x_1834:
[----:B------:R-:W-:Y:S05]  /*5200*/  BSYNC B0 ;  /* 0x0000000000007941 */ /* 0x000fea0003800000 */
.L_x_1833:
        /* <DEDUP_REMOVED lines=21> */
.L_x_1836:
[----:B------:R-:W-:Y:S05]  /*5360*/  BSYNC B0 ;  /* 0x0000000000007941 */ /* 0x000fea0003800000 */
.L_x_1835:
        /* <DEDUP_REMOVED lines=8> */
.L_x_1838:
[----:B------:R-:W-:Y:S05]  /*53f0*/  BSYNC B0 ;  /* 0x0000000000007941 */ /* 0x000fea0003800000 */
.L_x_1837:
        /* <DEDUP_REMOVED lines=20> */
.L_x_1840:
[----:B------:R-:W-:Y:S05]  /*5540*/  BSYNC B0 ;  /* 0x0000000000007941 */ /* 0x000fea0003800000 */
.L_x_1839:
        /* <DEDUP_REMOVED lines=16> */
.L_x_1841:
        /* <DEDUP_REMOVED lines=30> */
[----:B------:R-:W-:Y:S01]  /*5830*/  PRMT R4, R19, 0x7710, RZ ;  /* 0x0000771013047816 */ /* 0x000fe200000000ff */
[----:B------:R-:W0:Y:S01]  /*5840*/  F2I.S8.NTZ R3, R3 ;  /* 0x0000000300037305 */ /* 0x000e220000202100 */
[----:B--2---:R-:W-:-:S02]  /*5850*/  PRMT R18, R18, 0x8880, RZ ;  /* 0x0000888012127816 */ /* 0x004fc400000000ff */
[----:B------:R-:W-:Y:S02]  /*5860*/  LOP3.LUT R6, R6, R5, R9, 0xfe, !PT ;  /* 0x0000000506067212 */ /* 0x000fe400078efe09 */
[----:B------:R-:W-:Y:S02]  /*5870*/  LOP3.LUT R5, R4, 0xff, RZ, 0xc0, !PT ;  /* 0x000000ff04057812 */ /* 0x000fe400078ec0ff */
[----:B------:R-:W-:Y:S01]  /*5880*/  PRMT R4, R18, 0x7710, RZ ;  /* 0x0000771012047816 */ /* 0x000fe200000000ff */
[----:B------:R-:W2:Y:S01]  /*5890*/  F2I.S8.NTZ R2, R2 ;  /* 0x0000000200027305 */ /* 0x000ea20000202100 */
[----:B---3--:R-:W-:Y:S02]  /*58a0*/  PRMT R33, R33, 0x8880, RZ ;  /* 0x0000888021217816 */ /* 0x008fe400000000ff */
[----:B------:R-:W-:Y:S02]  /*58b0*/  LOP3.LUT R5, R5, 0xffffff00, R6, 0xf8, !PT ;  /* 0xffffff0005057812 */ /* 0x000fe400078ef806 */
[----:B------:R-:W-:-:S02]  /*58c0*/  PRMT R6, R4, 0x7604, RZ ;  /* 0x0000760404067816 */ /* 0x000fc400000000ff */
[----:B0-----:R-:W-:Y:S02]  /*58d0*/  PRMT R9, R3, 0x8880, RZ ;  /* 0x0000888003097816 */ /* 0x001fe400000000ff */
[----:B------:R-:W-:Y:S02]  /*58e0*/  PRMT R3, R33, 0x7710, RZ ;  /* 0x0000771021037816 */ /* 0x000fe400000000ff */
[----:B------:R-:W-:Y:S02]  /*58f0*/  PRMT R4, R9, 0x7710, RZ ;  /* 0x0000771009047816 */ /* 0x000fe400000000ff */
[----:B------:R-:W-:Y:S01]  /*5900*/  LOP3.LUT R6, R6, 0xffff00ff, R5, 0xf8, !PT ;  /* 0xffff00ff06067812 */ /* 0x000fe200078ef805 */
[----:B------:R-:W-:Y:S01]  /*5910*/  IMAD.U32 R5, R8, 0x10000, RZ ;  /* 0x0001000008057824 */ /* 0x000fe200078e00ff */
[----:B------:R-:W-:Y:S02]  /*5920*/  PRMT R10, R3, 0x6540, R10 ;  /* 0x00006540030a7816 */ /* 0x000fe4000000000a */
        /* <DEDUP_REMOVED lines=12> */
.L_x_1782:
[----:B------:R-:W-:Y:S01]  /*59f0*/  IMAD.MOV.U32 R5, RZ, RZ, 0x10 ;  /* 0x00000010ff057424 */ /* 0x000fe200078e00ff */
[----:B0-----:R-:W-:Y:S01]  /*5a00*/  MOV R2, 0x5a40 ;  /* 0x00005a4000027802 */ /* 0x001fe20000000f00 */
[----:B------:R-:W-:Y:S02]  /*5a10*/  IMAD.MOV.U32 R0, RZ, RZ, 0x1f ;  /* 0x0000001fff007424 */ /* 0x000fe400078e00ff */
[----:B------:R-:W-:Y:S02]  /*5a20*/  IMAD.MOV.U32 R7, RZ, RZ, -0x1 ;  /* 0xffffffffff077424 */ /* 0x000fe400078e00ff */
[----:B-1----:R-:W-:Y:S05]  /*5a30*/  CALL.REL.NOINC `($__internal_15_$__cuda_sm70_shflsync_bfly_p) ;  /* 0x000001b000007944 */ /* 0x002fea0003c00000 */
[----:B01----:R-:W-:Y:S05]  /*5a40*/  BRA `(.L_x_1842) ;  /* 0xffffbdf000007947 */ /* 0x003fea000383ffff */
.L_x_1783:
[----:B--2---:R-:W-:Y:S01]  /*5a50*/  IMAD.MOV.U32 R4, RZ, RZ, R9 ;  /* 0x000000ffff047224 */ /* 0x004fe200078e0009 */
[----:B0-----:R-:W-:Y:S01]  /*5a60*/  MOV R2, 0x5ab0 ;  /* 0x00005ab000027802 */ /* 0x001fe20000000f00 */
[----:B------:R-:W-:Y:S02]  /*5a70*/  IMAD.MOV.U32 R5, RZ, RZ, 0x8 ;  /* 0x00000008ff057424 */ /* 0x000fe400078e00ff */
[----:B------:R-:W-:Y:S02]  /*5a80*/  IMAD.MOV.U32 R0, RZ, RZ, 0x1f ;  /* 0x0000001fff007424 */ /* 0x000fe400078e00ff */
[----:B------:R-:W-:-:S02]  /*5a90*/  IMAD.MOV.U32 R7, RZ, RZ, -0x1 ;  /* 0xffffffffff077424 */ /* 0x000fc400078e00ff */
[----:B-1----:R-:W-:Y:S05]  /*5aa0*/  CALL.REL.NOINC `($__internal_15_$__cuda_sm70_shflsync_bfly_p) ;  /* 0x0000014000007944 */ /* 0x002fea0003c00000 */
[----:B01----:R-:W-:Y:S01]  /*5ab0*/  FADD.FTZ R4, R9, R0 ;  /* 0x0000000009047221 */ /* 0x003fe20000010000 */
[----:B------:R-:W-:Y:S01]  /*5ac0*/  MOV R2, 0x5b10 ;  /* 0x00005b1000027802 */ /* 0x000fe20000000f00 */
[----:B------:R-:W-:-:S02]  /*5ad0*/  IMAD.MOV.U32 R5, RZ, RZ, 0x4 ;  /* 0x00000004ff057424 */ /* 0x000fc400078e00ff */
[----:B------:R-:W-:Y:S02]  /*5ae0*/  IMAD.MOV.U32 R0, RZ, RZ, 0x1f ;  /* 0x0000001fff007424 */ /* 0x000fe400078e00ff */
[----:B------:R-:W-:Y:S02]  /*5af0*/  IMAD.MOV.U32 R7, RZ, RZ, -0x1 ;  /* 0xffffffffff077424 */ /* 0x000fe400078e00ff */
[----:B------:R-:W-:Y:S05]  /*5b00*/  CALL.REL.NOINC `($__internal_15_$__cuda_sm70_shflsync_bfly_p) ;  /* 0x000000e000007944 */ /* 0x000fea0003c00000 */
[----:B01----:R-:W-:Y:S01]  /*5b10*/  FADD.FTZ R4, R4, R0 ;  /* 0x0000000004047221 */ /* 0x003fe20000010000 */
[----:B------:R-:W-:Y:S01]  /*5b20*/  MOV R2, 0x5b70 ;  /* 0x00005b7000027802 */ /* 0x000fe20000000f00 */
[----:B------:R-:W-:Y:S02]  /*5b30*/  IMAD.MOV.U32 R5, RZ, RZ, 0x2 ;  /* 0x00000002ff057424 */ /* 0x000fe400078e00ff */
[----:B------:R-:W-:Y:S02]  /*5b40*/  IMAD.MOV.U32 R0, RZ, RZ, 0x1f ;  /* 0x0000001fff007424 */ /* 0x000fe400078e00ff */
[----:B------:R-:W-:Y:S02]  /*5b50*/  IMAD.MOV.U32 R7, RZ, RZ, -0x1 ;  /* 0xffffffffff077424 */ /* 0x000fe400078e00ff */
[----:B------:R-:W-:Y:S05]  /*5b60*/  CALL.REL.NOINC `($__internal_15_$__cuda_sm70_shflsync_bfly_p) ;  /* 0x0000008000007944 */ /* 0x000fea0003c00000 */
[----:B01----:R-:W-:Y:S01]  /*5b70*/  FADD.FTZ R4, R4, R0 ;  /* 0x0000000004047221 */ /* 0x003fe20000010000 */
[----:B------:R-:W-:Y:S01]  /*5b80*/  MOV R2, 0x5bd0 ;  /* 0x00005bd000027802 */ /* 0x000fe20000000f00 */
[----:B------:R-:W-:-:S02]  /*5b90*/  IMAD.MOV.U32 R5, RZ, RZ, 0x1 ;  /* 0x00000001ff057424 */ /* 0x000fc400078e00ff */
[----:B------:R-:W-:Y:S02]  /*5ba0*/  IMAD.MOV.U32 R0, RZ, RZ, 0x1f ;  /* 0x0000001fff007424 */ /* 0x000fe400078e00ff */
[----:B------:R-:W-:Y:S02]  /*5bb0*/  IMAD.MOV.U32 R7, RZ, RZ, -0x1 ;  /* 0xffffffffff077424 */ /* 0x000fe400078e00ff */
[----:B------:R-:W-:Y:S05]  /*5bc0*/  CALL.REL.NOINC `($__internal_15_$__cuda_sm70_shflsync_bfly_p) ;  /* 0x0000002000007944 */ /* 0x000fea0003c00000 */
[----:B01----:R-:W-:Y:S01]  /*5bd0*/  IMAD.MOV.U32 R5, RZ, RZ, R0 ;  /* 0x000000ffff057224 */ /* 0x003fe200078e0000 */
[----:B------:R-:W-:Y:S05]  /*5be0*/  BRA `(.L_x_1843) ;  /* 0xffffbce000007947 */ /* 0x000fea000383ffff */
        .weak           $__internal_15_$__cuda_sm70_shflsync_bfly_p
        .type           $__internal_15_$__cuda_sm70_shflsync_bfly_p,@function
        .size           $__internal_15_$__cuda_sm70_shflsync_bfly_p,(.L_x_2438 - $__internal_15_$__cuda_sm70_shflsync_bfly_p)
$__internal_15_$__cuda_sm70_shflsync_bfly_p:
[----:B------:R-:W-:Y:S01]  /*5bf0*/  IMAD.MOV.U32 R3, RZ, RZ, 0x0 ;  /* 0x00000000ff037424 */ /* 0x000fe200078e00ff */
[----:B------:R-:W-:Y:S04]  /*5c00*/  WARPSYNC R7 ;  /* 0x0000000700007348 */ /* 0x000fe80003800000 */
[----:B------:R0:W1:Y:S01]  /*5c10*/  SHFL.BFLY PT, R0, R4, R5, R0 ;  /* 0x0c00000504007389 */ /* 0x00006200000e0000 */
[----:B------:R-:W-:Y:S05]  /*5c20*/  RET.REL.NODEC R2 `(_ZN4mmha33masked_multihead_attention_kernelItLi64ELi64ELi1ELi8ELi256ELb0ELb0EEEv26Multihead_attention_paramsIT_XT5_EE) ;  /* 0xffffa3d002007950 */ /* 0x000fea0003c3ffff */
.L_x_1844:
        /* <DEDUP_REMOVED lines=13> */
.L_x_2438:


//--------------------- .text._ZN4mmha33masked_multihead_attention_kernelItLi64ELi64ELi2ELi8ELi128ELb0ELb0EEEv26Multihead_attention_paramsIT_XT5_EE --------------------------
	.section	.text._ZN4mmha33masked_multihead_attention_kernelItLi64ELi64ELi2ELi8ELi128ELb0ELb0EEEv26Multihead_attention_paramsIT_XT5_EE,"ax",@progbits
	.sectioninfo	@"SHI_REGISTERS=54"
	.align	128
        .global         _ZN4mmha33masked_multihead_attention_kernelItLi64ELi64ELi2ELi8ELi128ELb0ELb0EEEv26Multihead_attention_paramsIT_XT5_EE
        .type           _ZN4mmha33masked_multihead_attention_kernelItLi64ELi64ELi2ELi8ELi128ELb0ELb0EEEv26Multihead_attention_paramsIT_XT5_EE,@function
        .size           _ZN4mmha33masked_multihead_attention_kernelItLi64ELi64ELi2ELi8ELi128ELb0ELb0EEEv26Multihead_attention_paramsIT_XT5_EE,(.L_x_2439 - _ZN4mmha33masked_multihead_attention_kernelItLi64ELi64ELi2ELi8ELi128ELb0ELb0EEEv26Multihead_attention_paramsIT_XT5_EE)
        .other          _ZN4mmha33masked_multihead_attention_kernelItLi64ELi64ELi2ELi8ELi128ELb0ELb0EEEv26Multihead_attention_paramsIT_XT5_EE,@"STO_CUDA_ENTRY STV_DEFAULT"
_ZN4mmha33masked_multihead_attention_kernelItLi64ELi64ELi2ELi8ELi128ELb0ELb0EEEv26Multihead_attention_paramsIT_XT5_EE:
.text._ZN4mmha33masked_multihead_attention_kernelItLi64ELi64ELi2ELi8ELi128ELb0ELb0EEEv26Multihead_attention_paramsIT_XT5_EE:
        /* <DEDUP_REMOVED lines=14> */
.L_x_1845:
        /* <DEDUP_REMOVED lines=101> */
[----:B0-----:R-:W-:-:S10]  /*0730*/  HFMA2.MMA R5, -RZ, RZ, 0, 1.1920928955078125e-07 ;  /* 0x00000002ff057435 */ /* 0x001fd400000001ff */
        /* <DEDUP_REMOVED lines=15> */
.L_x_1847:
[----:B0-----:R-:W-:Y:S02]  /*0830*/  IMAD.MOV.U32 R19, RZ, RZ, RZ ;  /* 0x000000ffff137224 */ /* 0x001fe400078e00ff */
.L_x_1848:
[----:B0-----:R-:W-:Y:S05]  /*0840*/  BSYNC B0 ;  /* 0x0000000000007941 */ /* 0x001fea0003800000 */
.L_x_1846:
        /* <DEDUP_REMOVED lines=14> */
.L_x_1850:
        /* <DEDUP_REMOVED lines=11> */
.L_x_1851:
[----:B------:R-:W-:Y:S05]  /*09e0*/  BSYNC B0 ;  /* 0x0000000000007941 */ /* 0x000fea0003800000 */
.L_x_1849:
        /* <DEDUP_REMOVED lines=86> */
[----:B------:R0:W2:Y:S01]  /*0f50*/  LDC.64 R2, c[0x4][R0] ;  /* 0x0100000000027b82 */ /* 0x0000a20000000a00 */
[----:B------:R-:W-:Y:S02]  /*0f60*/  IMAD.MOV.U32 R6, RZ, RZ, c[0x4][0xd0] ;  /* 0x01003400ff067624 */ /* 0x000fe400078e00ff */
[----:B------:R-:W-:Y:S02]  /*0f70*/  IMAD.MOV.U32 R8, RZ, RZ, 0x53f ;  /* 0x0000053fff087424 */ /* 0x000fe400078e00ff */
[----:B------:R-:W-:-:S02]  /*0f80*/  IMAD.MOV.U32 R10, RZ, RZ, c[0x4][0x40] ;  /* 0x01001000ff0a7624 */ /* 0x000fc400078e00ff */
        /* <DEDUP_REMOVED lines=10> */
[----:B-12---:R-:W-:Y:S05]  /*1030*/  CALL.ABS.NOINC R2 ;  /* 0x0000000002007343 */ /* 0x006fea0003c00000 */
.L_x_1854:
        /* <DEDUP_REMOVED lines=60> */
.L_x_1858:
[----:B------:R-:W-:Y:S05]  /*1400*/  BSYNC B1 ;  /* 0x0000000000017941 */ /* 0x000fea0003800000 */
.L_x_1857:
[----:B------:R-:W-:Y:S01]  /*1410*/  PRMT R7, R18, 0x7632, R7 ;  /* 0x0000763212077816 */ /* 0x000fe20000000007 */
[----:B------:R0:W-:Y:S01]  /*1420*/  STS.U16 [R13+0xa0], R18 ;  /* 0x0000a0120d007388 */ /* 0x0001e20000000400 */
[----:B------:R-:W-:-:S03]  /*1430*/  PRMT R6, R19, 0x7632, R6 ;  /* 0x0000763213067816 */ /* 0x000fc60000000006 */
[----:B------:R0:W-:Y:S04]  /*1440*/  STS.U16 [R14], R7 ;  /* 0x000000070e007388 */ /* 0x0001e80000000400 */
[----:B------:R0:W-:Y:S04]  /*1450*/  STS.U16 [R10+0xa0], R19 ;  /* 0x0000a0130a007388 */ /* 0x0001e80000000400 */
[----:B------:R0:W-:Y:S02]  /*1460*/  STS.U16 [R12], R6 ;  /* 0x000000060c007388 */ /* 0x0001e40000000400 */
.L_x_1856:
[----:B------:R-:W-:Y:S05]  /*1470*/  BSYNC B0 ;  /* 0x0000000000007941 */ /* 0x000fea0003800000 */
.L_x_1855:
[----:B0-----:R-:W-:Y:S06]  /*1480*/  BAR.SYNC.DEFER_BLOCKING 0x0 ;  /* 0x0000000000007b1d */ /* 0x001fec0000010000 */
[----:B------:R0:W2:Y:S04]  /*1490*/  @P6 LDS R19, [R8] ;  /* 0x0000000008136984 */ /* 0x0000a80000000800 */
[----:B------:R0:W3:Y:S04]  /*14a0*/  @P6 LDS R18, [R11] ;  /* 0x000000000b126984 */ /* 0x0000e80000000800 */
[----:B------:R-:W-:Y:S06]  /*14b0*/  BAR.SYNC.DEFER_BLOCKING 0x0 ;  /* 0x0000000000007b1d */ /* 0x000fec0000010000 */
[----:B------:R-:W-:Y:S05]  /*14c0*/  BRA `(.L_x_1853) ;  /* 0x000001f000007947 */ /* 0x000fea0003800000 */
.L_x_1852:
        /* <DEDUP_REMOVED lines=30> */
.L_x_1859:
[----:B------:R-:W-:Y:S05]  /*16b0*/  BSYNC B0 ;  /* 0x0000000000007941 */ /* 0x000fea0003800000 */
.L_x_1853:
        /* <DEDUP_REMOVED lines=8> */
[C---:B------:R-:W-:Y:S02]  /*1740*/  LOP3.LUT R5, R3.reuse, 0x7ffffffc, RZ, 0xc0, !PT ;  /* 0x7ffffffc03057812 */ /* 0x040fe400078ec0ff */
[----:B------:R-:W-:-:S03]  /*1750*/  SHF.L.U32 R3, R3, 0x1, RZ ;  /* 0x0000000103037819 */ /* 0x000fc600000006ff */
        /* <DEDUP_REMOVED lines=14> */
.L_x_1921:
        /* <DEDUP_REMOVED lines=9> */
.L_x_1922:
[----:B0-2---:R-:W-:Y:S02]  /*18d0*/  FADD.FTZ R2, R5, R2 ;  /* 0x0000000205027221 */ /* 0x005fe40000010000 */
.L_x_1861:
[----:B------:R-:W-:Y:S05]  /*18e0*/  BSYNC B0 ;  /* 0x0000000000007941 */ /* 0x000fea0003800000 */
.L_x_1860:
        /* <DEDUP_REMOVED lines=21> */
.L_x_1865:
[----:B------:R0:W-:Y:S02]  /*1a40*/  STS [R7.X4+0xa0], R0 ;  /* 0x0000a00007007388 */ /* 0x0001e40000004800 */
.L_x_1864:
        /* <DEDUP_REMOVED lines=16> */
[----:B------:R-:W-:Y:S01]  /*1b50*/  IMAD.U32 R23, RZ, RZ, UR46 ;  /* 0x0000002eff177e24 */ /* 0x000fe2000f8e00ff */
[----:B------:R-:W-:Y:S01]  /*1b60*/  MOV R41, c[0x0][0x1e8] ;  /* 0x00007a0000297a02 */ /* 0x000fe20000000f00 */
[----:B------:R-:W-:Y:S02]  /*1b70*/  IMAD.U32 R39, RZ, RZ, UR47 ;  /* 0x0000002fff277e24 */ /* 0x000fe4000f8e00ff */
[----:B------:R-:W-:Y:S01]  /*1b80*/  IMAD.IADD R20, R16, 0x1, -R3 ;  /* 0x0000000110147824 */ /* 0x000fe200078e0a03 */
[----:B------:R-:W-:Y:S01]  /*1b90*/  IADD3 R41, R41, c[0x0][0x210], RZ ;  /* 0x0000840029297a10 */ /* 0x000fe20007ffe0ff */
[----:B------:R-:W-:Y:S02]  /*1ba0*/  IMAD.MOV.U32 R22, RZ, RZ, c[0x0][0x220] ;  /* 0x00008800ff167624 */ /* 0x000fe400078e00ff */
[----:B------:R-:W-:Y:S01]  /*1bb0*/  IMAD.SHL.U32 R38, R20, 0x4, RZ ;  /* 0x0000000414267824 */ /* 0x000fe200078e00ff */
[----:B------:R-:W4:Y:S01]  /*1bc0*/  LDS.64 R2, [R20.X8+0x20] ;  /* 0x0000200014027984 */ /* 0x000f220000008a00 */
[----:B------:R-:W-:-:S02]  /*1bd0*/  IMAD.MOV.U32 R21, RZ, RZ, 0x2 ;  /* 0x00000002ff157424 */ /* 0x000fc400078e00ff */
[----:B------:R-:W-:Y:S01]  /*1be0*/  IMAD R38, R23, c[0x0][0x1d4], R38 ;  /* 0x0000750017267a24 */ /* 0x000fe200078e0226 */
[----:B------:R-:W0:Y:S01]  /*1bf0*/  LDS.64 R4, [R20.X8+0x30] ;  /* 0x0000300014047984 */ /* 0x000e220000008a00 */
[----:B------:R-:W-:Y:S02]  /*1c00*/  IMAD.U32 R24, RZ, RZ, UR47 ;  /* 0x0000002fff187e24 */ /* 0x000fe4000f8e00ff */
[----:B------:R-:W-:Y:S01]  /*1c10*/  IMAD R39, R39, R22, UR43 ;  /* 0x0000002b27277e24 */ /* 0x000fe2000f8e0216 */
        /* <DEDUP_REMOVED lines=8> */
.L_x_1871:
[----:B------:R-:W-:Y:S01]  /*1ca0*/  IABS R46, c[0x0][0x1d4] ;  /* 0x00007500002e7a13 */ /* 0x000fe20000000000 */
[----:B------:R-:W-:Y:S01]  /*1cb0*/  IMAD.MOV.U32 R44, RZ, RZ, RZ ;  /* 0x000000ffff2c7224 */ /* 0x000fe200078e00ff */
[----:B------:R-:W-:-:S02]  /*1cc0*/  ISETP.GE.AND P2, PT, R40, RZ, PT ;  /* 0x000000ff2800720c */ /* 0x000fc40003f46270 */
[----:B------:R-:W2:Y:S01]  /*1cd0*/  I2F.RP R47, R46 ;  /* 0x0000002e002f7306 */ /* 0x000ea20000209400 */
[----:B------:R-:W-:Y:S02]  /*1ce0*/  ISETP.NE.AND P3, PT, RZ, c[0x0][0x1d4], PT ;  /* 0x00007500ff007a0c */ /* 0x000fe40003f65270 */
[----:B------:R-:W-:-:S05]  /*1cf0*/  ISETP.GE.AND P1, PT, R40, UR43, PT ;  /* 0x0000002b28007c0c */ /* 0x000fca000bf26270 */
        /* <DEDUP_REMOVED lines=17> */
[C---:B------:R-:W-:Y:S01]  /*1e10*/  IADD3 R49, R44.reuse, c[0x0][0x1d4], RZ ;  /* 0x000075002c317a10 */ /* 0x040fe20007ffe0ff */
[----:B------:R-:W-:-:S05]  /*1e20*/  @!P1 IMAD.SHL.U32 R43, R44, 0x8, RZ ;  /* 0x000000082c2b9824 */ /* 0x000fca00078e00ff */
[----:B------:R-:W-:-:S04]  /*1e30*/  @!P1 IADD3 R45, P0, R38, R43, RZ ;  /* 0x0000002b262d9210 */ /* 0x000fc80007f1e0ff */
[-C--:B------:R-:W-:Y:S01]  /*1e40*/  @!P1 LEA.HI.X.SX32 R46, R43, R42.reuse, 0x1, P0 ;  /* 0x0000002a2b2e9211 */ /* 0x080fe200000f0eff */
[----:B------:R-:W-:Y:S01]  /*1e50*/  @!P1 IMAD.SHL.U32 R43, R49, 0x8, RZ ;  /* 0x00000008312b9824 */ /* 0x000fe200078e00ff */
[----:B------:R-:W-:Y:S02]  /*1e60*/  @!P1 LEA R44, P0, R45, c[0x0][0x198], 0x1 ;  /* 0x000066002d2c9a11 */ /* 0x000fe400078008ff */
[----:B------:R-:W-:Y:S02]  /*1e70*/  IADD3 R50, R49, c[0x0][0x1d4], RZ ;  /* 0x0000750031327a10 */ /* 0x000fe40007ffe0ff */
[----:B------:R-:W-:Y:S02]  /*1e80*/  @!P1 LEA.HI.X R45, R45, c[0x0][0x19c], R46, 0x1, P0 ;  /* 0x000067002d2d9a11 */ /* 0x000fe400000f0c2e */
[----:B------:R-:W-:Y:S02]  /*1e90*/  @!P1 IADD3 R47, P0, R38, R43, RZ ;  /* 0x0000002b262f9210 */ /* 0x000fe40007f1e0ff */
[C---:B------:R-:W-:Y:S01]  /*1ea0*/  IADD3 R51, R50.reuse, c[0x0][0x1d4], RZ ;  /* 0x0000750032337a10 */ /* 0x040fe20007ffe0ff */
[----:B------:R2:W5:Y:S01]  /*1eb0*/  @!P1 LDG.E.64 R22, [R44.64] ;  /* 0x000000242c169981 */ /* 0x000562000c1e1b00 */
[----:B------:R-:W-:Y:S01]  /*1ec0*/  @!P1 LEA.HI.X.SX32 R48, R43, R42, 0x1, P0 ;  /* 0x0000002a2b309211 */ /* 0x000fe200000f0eff */
[----:B------:R-:W-:Y:S01]  /*1ed0*/  @!P1 IMAD.SHL.U32 R43, R50, 0x8, RZ ;  /* 0x00000008322b9824 */ /* 0x000fe200078e00ff */
[----:B------:R-:W-:-:S04]  /*1ee0*/  @!P1 LEA R46, P0, R47, c[0x0][0x198], 0x1 ;  /* 0x000066002f2e9a11 */ /* 0x000fc800078008ff */
[----:B------:R-:W-:Y:S02]  /*1ef0*/  @!P1 LEA.HI.X R47, R47, c[0x0][0x19c], R48, 0x1, P0 ;  /* 0x000067002f2f9a11 */ /* 0x000fe400000f0c30 */
[----:B------:R-:W-:-:S03]  /*1f00*/  @!P1 IADD3 R49, P0, R38, R43, RZ ;  /* 0x0000002b26319210 */ /* 0x000fc60007f1e0ff */
[----:B---3--:R4:W3:Y:S01]  /*1f10*/  @!P1 LDG.E.64 R24, [R46.64] ;  /* 0x000000242e189981 */ /* 0x0088e2000c1e1b00 */
[----:B------:R-:W-:Y:S01]  /*1f20*/  @!P1 LEA.HI.X.SX32 R50, R43, R42, 0x1, P0 ;  /* 0x0000002a2b329211 */ /* 0x000fe200000f0eff */
[----:B------:R-:W-:Y:S01]  /*1f30*/  @!P1 IMAD.SHL.U32 R43, R51, 0x8, RZ ;  /* 0x00000008332b9824 */ /* 0x000fe200078e00ff */
[----:B------:R-:W-:-:S04]  /*1f40*/  @!P1 LEA R48, P0, R49, c[0x0][0x198], 0x1 ;  /* 0x0000660031309a11 */ /* 0x000fc800078008ff */
[----:B------:R-:W-:Y:S02]  /*1f50*/  @!P1 LEA.HI.X R49, R49, c[0x0][0x19c], R50, 0x1, P0 ;  /* 0x0000670031319a11 */ /* 0x000fe400000f0c32 */
[----:B--2---:R-:W-:Y:S02]  /*1f60*/  @!P1 IADD3 R45, P0, R38, R43, RZ ;  /* 0x0000002b262d9210 */ /* 0x004fe40007f1e0ff */
[----:B------:R-:W-:Y:S01]  /*1f70*/  IADD3 R51, R51, c[0x0][0x1d4], RZ ;  /* 0x0000750033337a10 */ /* 0x000fe20007ffe0ff */
[----:B------:R2:W3:Y:S01]  /*1f80*/  @!P1 LDG.E.64 R26, [R48.64] ;  /* 0x00000024301a9981 */ /* 0x0004e2000c1e1b00 */
[----:B------:R-:W-:Y:S02]  /*1f90*/  @!P1 LEA.HI.X.SX32 R50, R43, R42, 0x1, P0 ;  /* 0x0000002a2b329211 */ /* 0x000fe400000f0eff */
[----:B------:R-:W-:Y:S02]  /*1fa0*/  @!P1 LEA R44, P0, R45, c[0x0][0x198], 0x1 ;  /* 0x000066002d2c9a11 */ /* 0x000fe400078008ff */
[----:B------:R-:W-:-:S02]  /*1fb0*/  @!P1 SHF.L.U32 R43, R51, 0x3, RZ ;  /* 0x00000003332b9819 */ /* 0x000fc400000006ff */
[----:B------:R-:W-:Y:S02]  /*1fc0*/  @!P1 LEA.HI.X R45, R45, c[0x0][0x19c], R50, 0x1, P0 ;  /* 0x000067002d2d9a11 */ /* 0x000fe400000f0c32 */
[----:B----4-:R-:W-:Y:S02]  /*1fd0*/  @!P1 IADD3 R47, P0, R38, R43, RZ ;  /* 0x0000002b262f9210 */ /* 0x010fe40007f1e0ff */
[----:B------:R-:W-:Y:S01]  /*1fe0*/  IADD3 R51, R51, c[0x0][0x1d4], RZ ;  /* 0x0000750033337a10 */ /* 0x000fe20007ffe0ff */
[----:B------:R4:W3:Y:S01]  /*1ff0*/  @!P1 LDG.E.64 R28, [R44.64] ;  /* 0x000000242c1c9981 */ /* 0x0008e2000c1e1b00 */
[----:B------:R-:W-:Y:S02]  /*2000*/  @!P1 LEA.HI.X.SX32 R50, R43, R42, 0x1, P0 ;  /* 0x0000002a2b329211 */ /* 0x000fe400000f0eff */
[----:B------:R-:W-:Y:S01]  /*2010*/  @!P1 LEA R46, P0, R47, c[0x0][0x198], 0x1 ;  /* 0x000066002f2e9a11 */ /* 0x000fe200078008ff */
[C---:B------:R-:W-:Y:S01]  /*2020*/  @!P1 IMAD.SHL.U32 R43, R51.reuse, 0x8, RZ ;  /* 0x00000008332b9824 */ /* 0x040fe200078e00ff */
[----:B------:R-:W-:-:S02]  /*2030*/  IADD3 R51, R51, c[0x0][0x1d4], RZ ;  /* 0x0000750033337a10 */ /* 0x000fc40007ffe0ff */
[----:B------:R-:W-:Y:S02]  /*2040*/  @!P1 LEA.HI.X R47, R47, c[0x0][0x19c], R50, 0x1, P0 ;  /* 0x000067002f2f9a11 */ /* 0x000fe400000f0c32 */
[----:B--2---:R-:W-:-:S03]  /*2050*/  @!P1 IADD3 R49, P0, R38, R43, RZ ;  /* 0x0000002b26319210 */ /* 0x004fc60007f1e0ff */
[----:B------:R2:W3:Y:S01]  /*2060*/  @!P1 LDG.E.64 R30, [R46.64] ;  /* 0x000000242e1e9981 */ /* 0x0004e2000c1e1b00 */
[----:B------:R-:W-:Y:S01]  /*2070*/  @!P1 LEA.HI.X.SX32 R50, R43, R42, 0x1, P0 ;  /* 0x0000002a2b329211 */ /* 0x000fe200000f0eff */
[----:B------:R-:W-:Y:S01]  /*2080*/  @!P1 IMAD.SHL.U32 R43, R51, 0x8, RZ ;  /* 0x00000008332b9824 */ /* 0x000fe200078e00ff */
[----:B------:R-:W-:Y:S02]  /*2090*/  @!P1 LEA R48, P0, R49, c[0x0][0x198], 0x1 ;  /* 0x0000660031309a11 */ /* 0x000fe400078008ff */
[----:B------:R-:W-:Y:S02]  /*20a0*/  IADD3 R51, R51, c[0x0][0x1d4], RZ ;  /* 0x0000750033337a10 */ /* 0x000fe40007ffe0ff */
[----:B------:R-:W-:Y:S02]  /*20b0*/  @!P1 LEA.HI.X R49, R49, c[0x0][0x19c], R50, 0x1, P0 ;  /* 0x0000670031319a11 */ /* 0x000fe400000f0c32 */
[----:B----4-:R-:W-:Y:S01]  /*20c0*/  @!P1 IADD3 R45, P0, R38, R43, RZ ;  /* 0x0000002b262d9210 */ /* 0x010fe20007f1e0ff */
[----:B------:R-:W-:-:S02]  /*20d0*/  @!P1 IMAD.SHL.U32 R51, R51, 0x8, RZ ;  /* 0x0000000833339824 */ /* 0x000fc400078e00ff */
[----:B------:R4:W3:Y:S01]  /*20e0*/  @!P1 LDG.E.64 R32, [R48.64] ;  /* 0x0000002430209981 */ /* 0x0008e2000c1e1b00 */
[-C--:B------:R-:W-:Y:S02]  /*20f0*/  @!P1 LEA.HI.X.SX32 R50, R43, R42.reuse, 0x1, P0 ;  /* 0x0000002a2b329211 */ /* 0x080fe400000f0eff */
[C---:B------:R-:W-:Y:S02]  /*2100*/  @!P1 LEA R44, P2, R45.reuse, c[0x0][0x198], 0x1 ;  /* 0x000066002d2c9a11 */ /* 0x040fe400078408ff */
[----:B------:R-:W-:Y:S02]  /*2110*/  @!P1 IADD3 R43, P3, R38, R51, RZ ;  /* 0x00000033262b9210 */ /* 0x000fe40007f7e0ff */
[----:B------:R-:W-:Y:S02]  /*2120*/  @!P1 LEA.HI.X R45, R45, c[0x0][0x19c], R50, 0x1, P2 ;  /* 0x000067002d2d9a11 */ /* 0x000fe400010f0c32 */
[----:B--2---:R-:W-:Y:S02]  /*2130*/  @!P1 LEA.HI.X.SX32 R46, R51, R42, 0x1, P3 ;  /* 0x0000002a332e9211 */ /* 0x004fe400018f0eff */
[----:B------:R-:W-:Y:S01]  /*2140*/  @!P1 LEA R50, P2, R43, c[0x0][0x198], 0x1 ;  /* 0x000066002b329a11 */ /* 0x000fe200078408ff */
[----:B------:R2:W3:Y:S01]  /*2150*/  @!P1 LDG.E.64 R34, [R44.64] ;  /* 0x000000242c229981 */ /* 0x0004e2000c1e1b00 */
[----:B------:R-:W-:-:S02]  /*2160*/  ISETP.NE.U32.AND P0, PT, RZ, c[0x0][0x200], PT ;  /* 0x00008000ff007a0c */ /* 0x000fc40003f05070 */
[----:B------:R-:W-:Y:S02]  /*2170*/  @!P1 LEA.HI.X R51, R43, c[0x0][0x19c], R46, 0x1, P2 ;  /* 0x000067002b339a11 */ /* 0x000fe400010f0c2e */
[----:B------:R-:W-:-:S03]  /*2180*/  ISETP.NE.AND.EX P0, PT, RZ, c[0x0][0x204], PT, P0 ;  /* 0x00008100ff007a0c */ /* 0x000fc60003f05300 */
[----:B------:R-:W3:Y:S01]  /*2190*/  @!P1 LDG.E.64 R36, [R50.64] ;  /* 0x0000002432249981 */ /* 0x000ee2000c1e1b00 */
[----:B------:R-:W-:Y:S02]  /*21a0*/  IMAD.U32 R47, RZ, RZ, UR48 ;  /* 0x00000030ff2f7e24 */ /* 0x000fe4000f8e00ff */
[----:B----4-:R-:W-:-:S07]  /*21b0*/  IMAD.U32 R48, RZ, RZ, UR49 ;  /* 0x00000031ff307e24 */ /* 0x010fce000f8e00ff */
[----:B------:R-:W-:Y:S02]  /*21c0*/  @P0 IADD3 R46, P1, P2, R40, c[0x0][0x200], R47 ;  /* 0x00008000282e0a10 */ /* 0x000fe40007a3e02f */
[----:B------:R-:W-:-:S04]  /*21d0*/  @P0 SHF.R.S32.HI R43, RZ, 0x1f, R40 ;  /* 0x0000001fff2b0819 */ /* 0x000fc80000011428 */
[----:B------:R-:W-:-:S05]  /*21e0*/  @P0 IADD3.X R47, R43, c[0x0][0x204], R48, P1, P2 ;  /* 0x000081002b2f0a10 */ /* 0x000fca0000fe4430 */
[----:B------:R-:W4:Y:S01]  /*21f0*/  @P0 LDG.E.U8 R46, [R46.64] ;  /* 0x000000242e2e0981 */ /* 0x000f22000c1e1100 */
[----:B-----5:R-:W-:Y:S01]  /*2200*/  HMUL2 R43, R2, R22 ;  /* 0x00000016022b7232 */ /* 0x020fe20000000000 */
[----:B--2---:R-:W-:-:S05]  /*2210*/  HFMA2.MMA R45, R3, R23, -RZ ;  /* 0x00000017032d7235 */ /* 0x004fca00001000ff */
[----:B---3--:R-:W-:-:S06]  /*2220*/  HFMA2.MMA R43, R4, R24, R43 ;  /* 0x00000018042b7235 */ /* 0x008fcc000000002b */
[----:B0-----:R-:W-:Y:S01]  /*2230*/  HFMA2.MMA R43, R6, R26, R43 ;  /* 0x0000001a062b7235 */ /* 0x001fe2000000002b */
[----:B------:R-:W-:-:S05]  /*2240*/  HFMA2 R45, R5, R25, R45 ;  /* 0x00000019052d7231 */ /* 0x000fca000000002d */
[----:B------:R-:W-:Y:S01]  /*2250*/  HFMA2.MMA R43, R8, R28, R43 ;  /* 0x0000001c082b7235 */ /* 0x000fe2000000002b */
[----:B------:R-:W-:-:S05]  /*2260*/  HFMA2 R45, R7, R27, R45 ;  /* 0x0000001b072d7231 */ /* 0x000fca000000002d */
[----:B------:R-:W-:Y:S01]  /*2270*/  HFMA2.MMA R43, R10, R30, R43 ;  /* 0x0000001e0a2b7235 */ /* 0x000fe2000000002b */
[----:B------:R-:W-:-:S04]  /*2280*/  HFMA2 R45, R9, R29, R45 ;  /* 0x0000001d092d7231 */ /* 0x000fc8000000002d */
[----:B------:R-:W-:Y:S01]  /*2290*/  HFMA2 R45, R11, R31, R45 ;  /* 0x0000001f0b2d7231 */ /* 0x000fe2000000002d */
[----:B-1----:R-:W-:-:S03]  /*22a0*/  HFMA2.MMA R43, R12, R32, R43 ;  /* 0x000000200c2b7235 */ /* 0x002fc6000000002b */
[----:B------:R-:W-:-:S03]  /*22b0*/  HFMA2 R45, R13, R33, R45 ;  /* 0x000000210d2d7231 */ /* 0x000fc6000000002d */
[----:B------:R-:W-:Y:S01]  /*22c0*/  HFMA2.MMA R43, R14, R34, R43 ;  /* 0x000000220e2b7235 */ /* 0x000fe2000000002b */
[----:B------:R-:W-:-:S05]  /*22d0*/  HFMA2 R45, R15, R35, R45 ;  /* 0x000000230f2d7231 */ /* 0x000fca000000002d */
[----:B------:R-:W-:Y:S01]  /*22e0*/  HFMA2.MMA R43, R18, R36, R43 ;  /* 0x00000024122b7235 */ /* 0x000fe2000000002b */
[----:B------:R-:W-:-:S09]  /*22f0*/  HFMA2 R45, R19, R37, R45 ;  /* 0x00000025132d7231 */ /* 0x000fd2000000002d */
[----:B------:R-:W-:-:S05]  /*2300*/  HADD2 R43, R43, R45 ;  /* 0x0000002d2b2b7230 */ /* 0x000fca0000000000 */
[--C-:B------:R-:W-:Y:S02]  /*2310*/  HADD2.F32 R44, -RZ, R43.reuse.H0_H0 ;  /* 0x2000002bff2c7230 */ /* 0x100fe40000004100 */
[----:B------:R-:W-:Y:S01]  /*2320*/  HADD2.F32 R43, -RZ, R43.H1_H1 ;  /* 0x3000002bff2b7230 */ /* 0x000fe20000004100 */
[----:B----4-:R-:W-:-:S04]  /*2330*/  ISETP.NE.AND P0, PT, R46, RZ, P0 ;  /* 0x000000ff2e00720c */ /* 0x010fc80000705270 */
[----:B------:R-:W-:Y:S01]  /*2340*/  FADD.FTZ R50, R44, R43 ;  /* 0x0000002b2c327221 */ /* 0x000fe20000010000 */
[----:B------:R-:W-:Y:S06]  /*2350*/  BRA.DIV ~URZ, `(.L_x_1868) ;  /* 0x000036227f007947 */ /* 0x000fec000b800000 */
[----:B------:R0:W1:Y:S02]  /*2360*/  SHFL.BFLY PT, R43, R50, 0x1, 0x1f ;  /* 0x0c201f00322b7f89 */ /* 0x00006400000e0000 */
.L_x_1923:
        /* <DEDUP_REMOVED lines=14> */
[----:B------:R-:W-:-:S04]  /*2450*/  @P1 ISETP.GE.AND P3, PT, R40, R41, PT ;  /* 0x000000292800120c */ /* 0x000fc80003f66270 */
[----:B------:R-:W-:-:S04]  /*2460*/  @P1 SEL R47, RZ, UR41, P3 ;  /* 0x00000029ff2f1c07 */ /* 0x000fc80009800000 */
[----:B------:R-:W-:-:S04]  /*2470*/  @P1 IADD3 R47, R47, -UR43, R40 ;  /* 0x8000002b2f2f1c10 */ /* 0x000fc8000fffe028 */
[----:B------:R-:W1:Y:S01]  /*2480*/  @P1 I2F R48, R47 ;  /* 0x0000002f00301306 */ /* 0x000e620000201400 */
[----:B------:R-:W-:Y:S01]  /*2490*/  FMUL.FTZ R43, R43, c[0x0][0x1f0] ;  /* 0x00007c002b2b7a20 */ /* 0x000fe20000410000 */
[----:B--2---:R-:W-:Y:S02]  /*24a0*/  @P1 HADD2.F32 R49, -RZ, R49.H0_H0 ;  /* 0x20000031ff311230 */ /* 0x004fe40000004100 */
[----:B---3--:R-:W-:-:S05]  /*24b0*/  @P2 HADD2.F32 R46, -RZ, R44.H0_H0 ;  /* 0x2000002cff2e2230 */ /* 0x008fca0000004100 */
[----:B------:R-:W-:Y:S01]  /*24c0*/  @P2 FADD.FTZ R43, R43, R46 ;  /* 0x0000002e2b2b2221 */ /* 0x000fe20000010000 */
[----:B------:R-:W-:-:S03]  /*24d0*/  IADD3 R46, R40, -UR45, RZ ;  /* 0x8000002d282e7c10 */ /* 0x000fc6000fffe0ff */
[----:B-1----:R-:W-:-:S05]  /*24e0*/  @P1 FFMA.FTZ R43, R48, R49, R43 ;  /* 0x00000031302b1223 */ /* 0x002fca000001002b */
[----:B------:R1:W-:Y:S01]  /*24f0*/  STS [R46.X4+0xa0], R43 ;  /* 0x0000a02b2e007388 */ /* 0x0003e20000004800 */
[----:B------:R-:W-:-:S03]  /*2500*/  @!P0 FMNMX.FTZ R0, R0, R43, !PT ;  /* 0x0000002b00008209 */ /* 0x000fc60007810000 */
.L_x_1870:
[----:B------:R-:W-:Y:S05]  /*2510*/  BSYNC B1 ;  /* 0x0000000000017941 */ /* 0x000fea0003800000 */
.L_x_1869:
[----:B------:R-:W-:-:S04]  /*2520*/  IADD3 R40, R40, 0x40, RZ ;  /* 0x0000004028287810 */ /* 0x000fc80007ffe0ff */
[----:B------:R-:W-:-:S13]  /*2530*/  ISETP.GE.AND P0, PT, R40, UR5, PT ;  /* 0x0000000528007c0c */ /* 0x000fda000bf06270 */
[----:B01----:R-:W-:Y:S05]  /*2540*/  @!P0 BRA `(.L_x_1871) ;  /* 0xfffff75000008947 */ /* 0x003fea000383ffff */
.L_x_1867:
[----:B------:R-:W-:Y:S05]  /*2550*/  BSYNC B0 ;  /* 0x0000000000007941 */ /* 0x000fea0003800000 */
.L_x_1866:
[----:B------:R-:W-:Y:S05]  /*2560*/  BRA.DIV ~URZ, `(.L_x_1872) ;  /* 0x000034827f007947 */ /* 0x000fea000b800000 */
[----:B------:R4:W0:Y:S02]  /*2570*/  SHFL.BFLY PT, R3, R0, 0x10, 0x1f ;  /* 0x0e001f0000037f89 */ /* 0x00082400000e0000 */
.L_x_1924:
[----:B0-----:R-:W-:Y:S01]  /*2580*/  FMNMX.FTZ R4, R3, R0, !PT ;  /* 0x0000000003047209 */ /* 0x001fe20007810000 */
[----:B------:R-:W-:Y:S05]  /*2590*/  BRA.DIV ~URZ, `(.L_x_1873) ;  /* 0x000034d27f007947 */ /* 0x000fea000b800000 */
[----:B----4-:R-:W0:Y:S02]  /*25a0*/  SHFL.BFLY PT, R0, R4, 0x8, 0x1f ;  /* 0x0d001f0004007f89 */ /* 0x010e2400000e0000 */
[----:B0-----:R-:W-:-:S05]  /*25b0*/  FMNMX.FTZ R0, R4, R0, !PT ;  /* 0x0000000004007209 */ /* 0x001fca0007810000 */
[----:B------:R-:W0:Y:S02]  /*25c0*/  SHFL.BFLY PT, R3, R0, 0x4, 0x1f ;  /* 0x0c801f0000037f89 */ /* 0x000e2400000e0000 */
[----:B0-----:R-:W-:-:S05]  /*25d0*/  FMNMX.FTZ R2, R0, R3, !PT ;  /* 0x0000000300027209 */ /* 0x001fca0007810000 */
[----:B------:R0:W4:Y:S02]  /*25e0*/  SHFL.BFLY PT, R5, R2, 0x2, 0x1f ;  /* 0x0c401f0002057f89 */ /* 0x00012400000e0000 */
.L_x_1925:
[----:B------:R-:W-:Y:S01]  /*25f0*/  SHF.R.S32.HI R3, RZ, 0x1f, R16 ;  /* 0x0000001fff037819 */ /* 0x000fe20000011410 */
[----:B------:R-:W-:Y:S03]  /*2600*/  WARPSYNC 0xffffffff ;  /* 0xffffffff00007948 */ /* 0x000fe60003800000 */
[----:B------:R-:W-:-:S04]  /*2610*/  LEA.HI R0, R3, R16, RZ, 0x5 ;  /* 0x0000001003007211 */ /* 0x000fc800078f28ff */
        /* <DEDUP_REMOVED lines=8> */
[----:B----4-:R-:W-:Y:S01]  /*26a0*/  IMAD.MOV.U32 R0, RZ, RZ, -0x800001 ;  /* 0xff7fffffff007424 */ /* 0x010fe200078e00ff */
[----:B------:R-:W-:Y:S01]  /*26b0*/  IADD3 R6, R16, UR45, RZ ;  /* 0x0000002d10067c10 */ /* 0x000fe2000fffe0ff */
[----:B------:R-:W-:Y:S02]  /*26c0*/  IMAD.MOV.U32 R8, RZ, RZ, RZ ;  /* 0x000000ffff087224 */ /* 0x000fe400078e00ff */
[----:B------:R-:W-:Y:S01]  /*26d0*/  BSSY B0, `(.L_x_1874) ;  /* 0x0000024000007945 */ /* 0x000fe20003800000 */
[----:B------:R-:W-:-:S07]  /*26e0*/  ISETP.GT.AND P1, PT, R6, UR43, PT ;  /* 0x0000002b06007c0c */ /* 0x000fce000bf24270 */
[----:B------:R-:W4:Y:S04]  /*26f0*/  @!P0 LDS R0, [R7.X4] ;  /* 0x0000000007008984 */ /* 0x000f280000004800 */
[----:B----4-:R-:W4:Y:S02]  /*2700*/  SHFL.BFLY PT, R5, R0, 0x2, 0x1f ;  /* 0x0c401f0000057f89 */ /* 0x010f2400000e0000 */
[----:B----4-:R-:W-:-:S05]  /*2710*/  FMNMX.FTZ R5, R5, R0, !PT ;  /* 0x0000000005057209 */ /* 0x010fca0007810000 */
[----:B0-----:R-:W0:Y:S02]  /*2720*/  SHFL.BFLY PT, R2, R5, 0x1, 0x1f ;  /* 0x0c201f0005027f89 */ /* 0x001e2400000e0000 */
[----:B0-----:R-:W-:-:S05]  /*2730*/  FMNMX.FTZ R2, R5, R2, !PT ;  /* 0x0000000205027209 */ /* 0x001fca0007810000 */
[----:B------:R0:W4:Y:S01]  /*2740*/  SHFL.IDX PT, R9, R2, RZ, 0x1f ;  /* 0x00001fff02097589 */ /* 0x00012200000e0000 */
[----:B------:R-:W-:Y:S05]  /*2750*/  @P1 BRA `(.L_x_1875) ;  /* 0x000001b000001947 */ /* 0x000fea0003800000 */
[----:B------:R-:W-:Y:S01]  /*2760*/  ISETP.NE.U32.AND P0, PT, RZ, c[0x0][0x200], PT ;  /* 0x00008000ff007a0c */ /* 0x000fe20003f05070 */
[----:B------:R-:W-:Y:S02]  /*2770*/  IMAD.MOV.U32 R8, RZ, RZ, RZ ;  /* 0x000000ffff087224 */ /* 0x000fe400078e00ff */
[----:B------:R-:W-:Y:S01]  /*2780*/  IMAD.MOV.U32 R0, RZ, RZ, R6 ;  /* 0x000000ffff007224 */ /* 0x000fe200078e0006 */
[----:B------:R-:W-:-:S08]  /*2790*/  ISETP.NE.AND.EX P0, PT, RZ, c[0x0][0x204], PT, P0 ;  /* 0x00008100ff007a0c */ /* 0x000fd00003f05300 */
.L_x_1879:
        /* <DEDUP_REMOVED lines=11> */
[----:B------:R-:W-:Y:S01]  /*2850*/  @P2 MOV R7, RZ ;  /* 0x000000ff00072202 */ /* 0x000fe20000000f00 */
[----:B------:R-:W-:Y:S05]  /*2860*/  @P2 BRA `(.L_x_1878) ;  /* 0x0000004000002947 */ /* 0x000fea0003800000 */
.L_x_1877:
[----:B------:R-:W0:Y:S02]  /*2870*/  LDS R2, [R10] ;  /* 0x000000000a027984 */ /* 0x000e240000000800 */
[----:B0---4-:R-:W-:-:S04]  /*2880*/  FADD.FTZ R2, -R9, R2 ;  /* 0x0000000209027221 */ /* 0x011fc80000010100 */
[----:B------:R-:W-:-:S04]  /*2890*/  FMUL.FTZ R2, R2, 1.4426950216293334961 ;  /* 0x3fb8aa3b02027820 */ /* 0x000fc80000410000 */
[----:B------:R0:W4:Y:S03]  /*28a0*/  MUFU.EX2 R7, R2 ;  /* 0x0000000200077308 */ /* 0x0001260000000800 */
.L_x_1878:
[----:B------:R-:W-:Y:S05]  /*28b0*/  BSYNC B1 ;  /* 0x0000000000017941 */ /* 0x000fea0003800000 */
.L_x_1876:
[----:B----4-:R4:W-:Y:S01]  /*28c0*/  STS [R10], R7 ;  /* 0x000000070a007388 */ /* 0x0109e20000000800 */
[----:B------:R-:W-:Y:S01]  /*28d0*/  IADD3 R0, R0, 0x80, RZ ;  /* 0x0000008000007810 */ /* 0x000fe20007ffe0ff */
[----:B------:R-:W-:-:S03]  /*28e0*/  FADD.FTZ R8, R7, R8 ;  /* 0x0000000807087221 */ /* 0x000fc60000010000 */
[----:B------:R-:W-:-:S13]  /*28f0*/  ISETP.GT.AND P2, PT, R0, UR43, PT ;  /* 0x0000002b00007c0c */ /* 0x000fda000bf44270 */
[----:B----4-:R-:W-:Y:S05]  /*2900*/  @!P2 BRA `(.L_x_1879) ;  /* 0xfffffe900000a947 */ /* 0x010fea000383ffff */
.L_x_1875:
[----:B------:R-:W-:Y:S05]  /*2910*/  BSYNC B0 ;  /* 0x0000000000007941 */ /* 0x000fea0003800000 */
.L_x_1874:
[----:B------:R-:W5:Y:S01]  /*2920*/  SHFL.BFLY PT, R5, R8, 0x10, 0x1f ;  /* 0x0e001f0008057f89 */ /* 0x000f6200000e0000 */
        /* <DEDUP_REMOVED lines=10> */
[----:B-----5:R-:W-:Y:S01]  /*29d0*/  FADD.FTZ R5, R5, R8 ;  /* 0x0000000805057221 */ /* 0x020fe20000010000 */
[----:B------:R-:W-:Y:S01]  /*29e0*/  @!P0 SHF.R.U32.HI R8, RZ, 0x3, R16 ;  /* 0x00000003ff088819 */ /* 0x000fe20000011610 */
[----:B------:R-:W-:-:S03]  /*29f0*/  UMOV UR4, URZ ;  /* 0x0000003f00047c82 */ /* 0x000fc60008000000 */
[----:B------:R-:W5:Y:S01]  /*2a00*/  SHFL.BFLY PT, R0, R5, 0x8, 0x1f ;  /* 0x0d001f0005007f89 */ /* 0x000f6200000e0000 */
[----:B------:R-:W-:Y:S01]  /*2a10*/  @!P0 LOP3.LUT R8, R8, 0x1ffffffc, RZ, 0xc0, !PT ;  /* 0x1ffffffc08088812 */ /* 0x000fe200078ec0ff */
        /* <DEDUP_REMOVED lines=29> */
.L_x_1880:
[----:B------:R-:W-:Y:S01]  /*2bf0*/  BSSY B0, `(.L_x_1881) ;  /* 0x0000014000007945 */ /* 0x000fe20003800000 */
[----:B------:R-:W-:Y:S05]  /*2c00*/  @P1 BRA `(.L_x_1882) ;  /* 0x0000012000001947 */ /* 0x000fea0003800000 */
[----:B----4-:R-:W-:Y:S02]  /*2c10*/  FADD.FTZ R2, R2, 9.9999999747524270788e-07 ;  /* 0x358637bd02027421 */ /* 0x010fe40000010000 */
[----:B------:R-:W-:Y:S02]  /*2c20*/  IMAD.U32 R0, RZ, RZ, UR6 ;  /* 0x00000006ff007e24 */ /* 0x000fe4000f8e00ff */
[----:B------:R4:W0:Y:S03]  /*2c30*/  MUFU.RCP R9, R2 ;  /* 0x0000000200097308 */ /* 0x0008260000001000 */
[----:B------:R-:W-:-:S05]  /*2c40*/  IADD3 R0, R0, 0xa0, RZ ;  /* 0x000000a000007810 */ /* 0x000fca0007ffe0ff */
.L_x_1883:
[C---:B------:R-:W-:Y:S02]  /*2c50*/  IADD3 R11, R6.reuse, -UR45, RZ ;  /* 0x8000002d060b7c10 */ /* 0x040fe4000fffe0ff */
[----:B0-----:R-:W-:-:S03]  /*2c60*/  @P0 IADD3 R5, P1, R6, UR4, RZ ;  /* 0x0000000406050c10 */ /* 0x001fc6000ff3e0ff */
[----:B----4-:R-:W0:Y:S02]  /*2c70*/  LDS R2, [R11.X4+0xa0] ;  /* 0x0000a0000b027984 */ /* 0x010e240000004800 */
[----:B0-----:R-:W-:Y:S01]  /*2c80*/  FMUL.FTZ R13, R2, R9 ;  /* 0x00000009020d7220 */ /* 0x001fe20000410000 */
[C---:B------:R-:W-:Y:S02]  /*2c90*/  @P0 LEA.HI.X.SX32 R2, R6.reuse, UR5, 0x1, P1 ;  /* 0x0000000506020c11 */ /* 0x040fe400088f0eff */
[C---:B------:R-:W-:Y:S02]  /*2ca0*/  @P0 LEA R4, P1, R5.reuse, c[0x0][0x260], 0x2 ;  /* 0x0000980005040a11 */ /* 0x040fe400078210ff */
[----:B------:R-:W-:Y:S02]  /*2cb0*/  F2FP.PACK_AB R7, RZ, R13 ;  /* 0x0000000dff07723e */ /* 0x000fe400000000ff */
[----:B------:R-:W-:Y:S01]  /*2cc0*/  @P0 LEA.HI.X R5, R5, c[0x0][0x264], R2, 0x2, P1 ;  /* 0x0000990005050a11 */ /* 0x000fe200008f1402 */
[----:B------:R-:W-:Y:S01]  /*2cd0*/  IMAD R2, R11, 0x2, R0 ;  /* 0x000000020b027824 */ /* 0x000fe200078e0200 */
[----:B------:R-:W-:-:S03]  /*2ce0*/  IADD3 R6, R6, 0x80, RZ ;  /* 0x0000008006067810 */ /* 0x000fc60007ffe0ff */
[----:B------:R0:W-:Y:S01]  /*2cf0*/  @P0 STG.E [R4.64], R13 ;  /* 0x0000000d04000986 */ /* 0x0001e2000c101924 */
[----:B------:R-:W-:-:S03]  /*2d00*/  ISETP.GT.AND P1, PT, R6, UR43, PT ;  /* 0x0000002b06007c0c */ /* 0x000fc6000bf24270 */
[----:B------:R0:W-:Y:S10]  /*2d10*/  STS.U16 [R2], R7 ;  /* 0x0000000702007388 */ /* 0x0001f40000000400 */
[----:B0-----:R-:W-:Y:S05]  /*2d20*/  @!P1 BRA `(.L_x_1883) ;  /* 0xffffff2000009947 */ /* 0x001fea000383ffff */
.L_x_1882:
[----:B------:R-:W-:Y:S05]  /*2d30*/  BSYNC B0 ;  /* 0x0000000000007941 */ /* 0x000fea0003800000 */
.L_x_1881:
[----:B------:R-:W-:Y:S01]  /*2d40*/  USHF.R.S32.HI UR4, URZ, 0x1f, UR43 ;  /* 0x0000001f3f047899 */ /* 0x000fe2000801142b */
[----:B------:R-:W-:Y:S01]  /*2d50*/  ISETP.NE.U32.AND P0, PT, RZ, c[0x0][0x190], PT ;  /* 0x00006400ff007a0c */ /* 0x000fe20003f05070 */
[----:B------:R-:W-:Y:S01]  /*2d60*/  CS2R R6, SRZ ;  /* 0x0000000000067805 */ /* 0x000fe2000001ff00 */
[----:B------:R-:W-:Y:S01]  /*2d70*/  LEA.HI R3, R3, R16, RZ, 0x3 ;  /* 0x0000001003037211 */ /* 0x000fe200078f18ff */
[----:B------:R-:W-:Y:S01]  /*2d80*/  ULEA.HI UR4, UR4, UR43, URZ, 0x4 ;  /* 0x0000002b04047291 */ /* 0x000fe2000f8f203f */
[----:B------:R-:W-:-:S02]  /*2d90*/  ISETP.NE.AND.EX P0, PT, RZ, c[0x0][0x194], PT, P0 ;  /* 0x00006500ff007a0c */ /* 0x000fc40003f05300 */
        /* <DEDUP_REMOVED lines=10> */
[----:B0-----:R-:W0:Y:S01]  /*2e40*/  @!P0 S2R R5, SR_CTAID.X ;  /* 0x0000000000058919 */ /* 0x001e220000002500 */
[----:B------:R-:W-:Y:S01]  /*2e50*/  USEL UR5, UR43, UR5, UP0 ;  /* 0x000000052b057287 */ /* 0x000fe20008000000 */
[----:B------:R-:W-:-:S05]  /*2e60*/  @!P0 IMAD.MOV.U32 R3, RZ, RZ, 0x2 ;  /* 0x00000002ff038424 */ /* 0x000fca00078e00ff */
[----:B------:R-:W-:Y:S01]  /*2e70*/  ISETP.GE.AND P1, PT, R35, UR5, PT ;  /* 0x0000000523007c0c */ /* 0x000fe2000bf26270 */
[----:B------:R-:W-:Y:S01]  /*2e80*/  IMAD.U32 R9, RZ, RZ, UR46 ;  /* 0x0000002eff097e24 */ /* 0x000fe2000f8e00ff */
[----:B------:R-:W-:Y:S03]  /*2e90*/  BSSY B0, `(.L_x_1884) ;  /* 0x00000a9000007945 */ /* 0x000fe60003800000 */
[--C-:B------:R-:W-:Y:S02]  /*2ea0*/  IMAD R34, R9, c[0x0][0x1d4], R30.reuse ;  /* 0x0000750009227a24 */ /* 0x100fe400078e021e */
[----:B0---4-:R-:W-:Y:S02]  /*2eb0*/  @!P0 IMAD R2, R5, 0x40, R30 ;  /* 0x0000004005028824 */ /* 0x011fe400078e021e */
[----:B------:R-:W-:Y:S02]  /*2ec0*/  CS2R R4, SRZ ;  /* 0x0000000000047805 */ /* 0x000fe4000001ff00 */
[----:B------:R-:W-:Y:S01]  /*2ed0*/  @!P0 IMAD.WIDE R2, R2, R3, c[0x0][0x190] ;  /* 0x0000640002028625 */ /* 0x000fe200078e0203 */
[----:B------:R-:W-:-:S04]  /*2ee0*/  CS2R R28, SRZ ;  /* 0x00000000001c7805 */ /* 0x000fc8000001ff00 */
[----:B------:R0:W5:Y:S04]  /*2ef0*/  @!P0 LDG.E.128 R4, [R2.64] ;  /* 0x0000002402048981 */ /* 0x000168000c1e1d00 */
[----:B------:R-:W-:Y:S01]  /*2f00*/  BAR.SYNC.DEFER_BLOCKING 0x0 ;  /* 0x0000000000007b1d */ /* 0x000fe20000010000 */
[----:B------:R-:W-:Y:S01]  /*2f10*/  ISETP.NE.AND P0, PT, R33, UR4, PT ;  /* 0x0000000421007c0c */ /* 0x000fe2000bf05270 */
[----:B------:R-:W-:Y:S01]  /*2f20*/  IMAD.MOV.U32 R31, RZ, RZ, RZ ;  /* 0x000000ffff1f7224 */ /* 0x000fe200078e00ff */
[----:B--23--:R-:W-:Y:S01]  /*2f30*/  CS2R R18, SRZ ;  /* 0x0000000000127805 */ /* 0x00cfe2000001ff00 */
[----:B------:R-:W-:Y:S01]  /*2f40*/  IMAD.MOV.U32 R0, RZ, RZ, RZ ;  /* 0x000000ffff007224 */ /* 0x000fe200078e00ff */
[----:B------:R-:W-:Y:S01]  /*2f50*/  SHF.R.S32.HI R32, RZ, 0x1f, R34 ;  /* 0x0000001fff207819 */ /* 0x000fe20000011422 */
[----:B0-----:R-:W-:Y:S01]  /*2f60*/  CS2R R2, SRZ ;  /* 0x0000000000027805 */ /* 0x001fe2000001ff00 */
[----:B------:R-:W-:Y:S05]  /*2f70*/  @P1 BRA `(.L_x_1885) ;  /* 0x000009a000001947 */ /* 0x000fea0003800000 */
[----:B------:R-:W-:Y:S01]  /*2f80*/  IMAD.U32 R0, RZ, RZ, UR45 ;  /* 0x0000002dff007e24 */ /* 0x000fe2000f8e00ff */
[----:B------:R-:W-:Y:S01]  /*2f90*/  ULOP3.LUT UR4, URZ, UR5, URZ, 0x33, !UPT ;  /* 0x000000053f047292 */ /* 0x000fe2000f8e333f */
[----:B------:R-:W-:Y:S01]  /*2fa0*/  BSSY B1, `(.L_x_1886) ;  /* 0x0000033000017945 */ /* 0x000fe20003800000 */
[----:B------:R-:W-:Y:S01]  /*2fb0*/  IMAD.MOV.U32 R36, RZ, RZ, R35 ;  /* 0x000000ffff247224 */ /* 0x000fe200078e0023 */
[----:B------:R-:W-:Y:S01]  /*2fc0*/  CS2R R18, SRZ ;  /* 0x0000000000127805 */ /* 0x000fe2000001ff00 */
[----:B------:R-:W-:Y:S01]  /*2fd0*/  IADD3 R0, -R0, -0x2, -R33 ;  /* 0xfffffffe00007810 */ /* 0x000fe20007ffe921 */
[----:B------:R-:W-:Y:S01]  /*2fe0*/  CS2R R28, SRZ ;  /* 0x00000000001c7805 */ /* 0x000fe2000001ff00 */
[----:B------:R-:W-:-:S02]  /*2ff0*/  IMAD.MOV.U32 R31, RZ, RZ, RZ ;  /* 0x000000ffff1f7224 */ /* 0x000fc400078e00ff */
[----:B------:R-:W-:Y:S01]  /*3000*/  IADD3 R3, R0, -UR4, RZ ;  /* 0x8000000400037c10 */ /* 0x000fe2000fffe0ff */
[----:B------:R-:W-:-:S03]  /*3010*/  IMAD.MOV.U32 R0, RZ, RZ, RZ ;  /* 0x000000ffff007224 */ /* 0x000fc600078e00ff */
[C---:B------:R-:W-:Y:S02]  /*3020*/  LEA.HI R2, R3.reuse, 0x1, RZ, 0x1c ;  /* 0x0000000103027811 */ /* 0x040fe400078fe0ff */
[----:B------:R-:W-:Y:S02]  /*3030*/  ISETP.GE.U32.AND P2, PT, R3, 0x30, PT ;  /* 0x000000300300780c */ /* 0x000fe40003f46070 */
[----:B------:R-:W-:Y:S02]  /*3040*/  LOP3.LUT P1, R8, R2, 0x3, RZ, 0xc0, !PT ;  /* 0x0000000302087812 */ /* 0x000fe4000782c0ff */
[----:B------:R-:W-:-:S11]  /*3050*/  CS2R R2, SRZ ;  /* 0x0000000000027805 */ /* 0x000fd6000001ff00 */
[----:B------:R-:W-:Y:S05]  /*3060*/  @!P1 BRA `(.L_x_1887) ;  /* 0x0000026000009947 */ /* 0x000fea0003800000 */
[----:B------:R-:W-:Y:S01]  /*3070*/  SHF.L.U32 R9, R35, 0x6, RZ ;  /* 0x0000000623097819 */ /* 0x000fe200000006ff */
[----:B------:R-:W-:Y:S01]  /*3080*/  IMAD.MOV.U32 R12, RZ, RZ, R8 ;  /* 0x000000ffff0c7224 */ /* 0x000fe200078e0008 */
[----:B------:R-:W-:Y:S01]  /*3090*/  LEA R8, R33, UR6, 0x1 ;  /* 0x0000000621087c11 */ /* 0x000fe2000f8e08ff */
[----:B------:R-:W-:Y:S01]  /*30a0*/  IMAD.MOV.U32 R36, RZ, RZ, R35 ;  /* 0x000000ffff247224 */ /* 0x000fe200078e0023 */
[----:B------:R-:W-:Y:S02]  /*30b0*/  IADD3 R27, P1, R34, R9, RZ ;  /* 0x00000009221b7210 */ /* 0x000fe40007f3e0ff */
[----:B------:R-:W-:Y:S02]  /*30c0*/  IADD3 R13, R8, 0xa0, RZ ;  /* 0x000000a0080d7810 */ /* 0x000fe40007ffe0ff */
[----:B------:R-:W-:Y:S02]  /*30d0*/  LEA.HI.X.SX32 R0, R9, R32, 0x1, P1 ;  /* 0x0000002009007211 */ /* 0x000fe400008f0eff */
[----:B------:R-:W-:-:S04]  /*30e0*/  LEA R24, P1, R27, c[0x0][0x1a0], 0x1 ;  /* 0x000068001b187a11 */ /* 0x000fc800078208ff */
[----:B------:R-:W-:Y:S01]  /*30f0*/  LEA.HI.X R27, R27, c[0x0][0x1a4], R0, 0x1, P1 ;  /* 0x000069001b1b7a11 */ /* 0x000fe200008f0c00 */
[----:B------:R-:W-:Y:S02]  /*3100*/  IMAD.MOV.U32 R0, RZ, RZ, RZ ;  /* 0x000000ffff007224 */ /* 0x000fe400078e00ff */
.L_x_1888:
        /* <DEDUP_REMOVED lines=11> */
[----:B---3--:R-:W-:Y:S02]  /*31c0*/  HADD2.F32 R23, -RZ, R10.H0_H0 ;  /* 0x2000000aff177230 */ /* 0x008fe40000004100 */
        /* <DEDUP_REMOVED lines=16> */
.L_x_1887:
[----:B------:R-:W-:Y:S05]  /*32d0*/  BSYNC B1 ;  /* 0x0000000000017941 */ /* 0x000fea0003800000 */
.L_x_1886:
        /* <DEDUP_REMOVED lines=11> */
[----:B------:R-:W-:-:S03]  /*3390*/  IADD3 R40, R8, 0xa0, RZ ;  /* 0x000000a008287810 */ /* 0x000fc60007ffe0ff */
.L_x_1889:
[----:B------:R0:W2:Y:S01]  /*33a0*/  LDG.E.128 R8, [R38.64] ;  /* 0x0000002426087981 */ /* 0x0000a2000c1e1d00 */
[----:B------:R-:W-:-:S03]  /*33b0*/  IADD3 R13, R37, -0x800, RZ ;  /* 0xfffff800250d7810 */ /* 0x000fc60007ffe0ff */
[----:B------:R-:W3:Y:S01]  /*33c0*/  LDS.U16 R44, [R40+-0x40] ;  /* 0xffffc000282c7984 */ /* 0x000ee20000000400 */
[----:B------:R-:W-:-:S03]  /*33d0*/  IADD3 R12, P1, R34, R13, RZ ;  /* 0x0000000d220c7210 */ /* 0x000fc60007f3e0ff */
[----:B------:R-:W4:Y:S01]  /*33e0*/  LDS.U16 R46, [R40+-0x20] ;  /* 0xffffe000282e7984 */ /* 0x000f220000000400 */
[----:B------:R-:W-:Y:S02]  /*33f0*/  LEA.HI.X.SX32 R13, R13, R32, 0x1, P1 ;  /* 0x000000200d0d7211 */ /* 0x000fe400008f0eff */
[C---:B------:R-:W-:Y:S01]  /*3400*/  LEA R42, P1, R12.reuse, c[0x0][0x1a0], 0x1 ;  /* 0x000068000c2a7a11 */ /* 0x040fe200078208ff */
[----:B------:R-:W1:Y:S03]  /*3410*/  LDS.U16 R41, [R40] ;  /* 0x0000000028297984 */ /* 0x000e660000000400 */
[----:B------:R-:W-:-:S05]  /*3420*/  LEA.HI.X R43, R12, c[0x0][0x1a4], R13, 0x1, P1 ;  /* 0x000069000c2b7a11 */ /* 0x000fca00008f0c0d */
[----:B------:R0:W2:Y:S04]  /*3430*/  LDG.E.128 R12, [R42.64] ;  /* 0x000000242a0c7981 */ /* 0x0000a8000c1e1d00 */
[----:B------:R1:W2:Y:S04]  /*3440*/  LDG.E.128 R20, [R42.64+0x800] ;  /* 0x000800242a147981 */ /* 0x0002a8000c1e1d00 */
[----:B------:R1:W2:Y:S01]  /*3450*/  LDG.E.128 R24, [R42.64+0x1000] ;  /* 0x001000242a187981 */ /* 0x0002a2000c1e1d00 */
[----:B------:R-:W-:Y:S02]  /*3460*/  IADD3 R36, R36, 0x40, RZ ;  /* 0x0000004024247810 */ /* 0x000fe40007ffe0ff */
[----:B0-----:R-:W-:-:S02]  /*3470*/  IADD3 R38, P2, R38, 0x2000, RZ ;  /* 0x0000200026267810 */ /* 0x001fc40007f5e0ff */
[----:B------:R-:W-:Y:S02]  /*3480*/  ISETP.GE.AND P1, PT, R36, UR5, PT ;  /* 0x0000000524007c0c */ /* 0x000fe4000bf26270 */
[----:B------:R-:W-:Y:S01]  /*3490*/  IADD3 R37, R37, 0x1000, RZ ;  /* 0x0000100025257810 */ /* 0x000fe20007ffe0ff */
[----:B------:R-:W-:Y:S01]  /*34a0*/  IMAD.X R39, RZ, RZ, R39, P2 ;  /* 0x000000ffff277224 */ /* 0x000fe200010e0627 */
[----:B---3--:R-:W-:Y:S02]  /*34b0*/  HADD2.F32 R44, -RZ, R44.H0_H0 ;  /* 0x2000002cff2c7230 */ /* 0x008fe40000004100 */
[----:B----4-:R-:W-:Y:S02]  /*34c0*/  HADD2.F32 R46, -RZ, R46.H0_H0 ;  /* 0x2000002eff2e7230 */ /* 0x010fe40000004100 */
[----:B-1----:R-:W-:Y:S02]  /*34d0*/  HADD2.F32 R41, -RZ, R41.H0_H0 ;  /* 0x20000029ff297230 */ /* 0x002fe40000004100 */
[----:B--2---:R-:W-:-:S02]  /*34e0*/  HADD2.F32 R45, -RZ, R8.H0_H0 ;  /* 0x20000008ff2d7230 */ /* 0x004fc40000004100 */
[----:B------:R-:W-:Y:S02]  /*34f0*/  HADD2.F32 R47, -RZ, R10.H0_H0 ;  /* 0x2000000aff2f7230 */ /* 0x000fe40000004100 */
        /* <DEDUP_REMOVED lines=9> */
[----:B------:R0:W1:Y:S01]  /*3590*/  LDS.U16 R2, [R40+0x20] ;  /* 0x0000200028027984 */ /* 0x0000620000000400 */
[----:B------:R-:W-:Y:S01]  /*35a0*/  HADD2.F32 R11, -RZ, R11.H1_H1 ;  /* 0x3000000bff0b7230 */ /* 0x000fe20000004100 */
[----:B------:R-:W-:-:S02]  /*35b0*/  FFMA.FTZ R9, R44, R9, R19 ;  /* 0x000000092c097223 */ /* 0x000fc40000010013 */
[C---:B------:R-:W-:Y:S02]  /*35c0*/  FFMA.FTZ R10, R44.reuse, R10, R29 ;  /* 0x0000000a2c0a7223 */ /* 0x040fe4000001001d */
[C---:B------:R-:W-:Y:S01]  /*35d0*/  FFMA.FTZ R11, R44.reuse, R11, R31 ;  /* 0x0000000b2c0b7223 */ /* 0x040fe2000001001f */
[----:B------:R-:W-:Y:S01]  /*35e0*/  HADD2.F32 R19, -RZ, R12.H0_H0 ;  /* 0x2000000cff137230 */ /* 0x000fe20000004100 */
[----:B------:R-:W-:Y:S01]  /*35f0*/  FFMA.FTZ R43, R44, R43, R28 ;  /* 0x0000002b2c2b7223 */ /* 0x000fe2000001001c */
[--C-:B------:R-:W-:Y:S01]  /*3600*/  HADD2.F32 R8, -RZ, R13.reuse.H0_H0 ;  /* 0x2000000dff087230 */ /* 0x100fe20000004100 */
[----:B0-----:R-:W-:Y:S01]  /*3610*/  IADD3 R40, R40, 0x80, RZ ;  /* 0x0000008028287810 */ /* 0x001fe20007ffe0ff */
        /* <DEDUP_REMOVED lines=14> */
[--C-:B------:R-:W-:Y:S01]  /*3700*/  HADD2.F32 R13, -RZ, R21.reuse.H0_H0 ;  /* 0x20000015ff0d7230 */ /* 0x100fe20000004100 */
[----:B------:R-:W-:Y:S01]  /*3710*/  FFMA.FTZ R11, R46, R15, R11 ;  /* 0x0000000f2e0b7223 */ /* 0x000fe2000001000b */
        /* <DEDUP_REMOVED lines=12> */
[----:B------:R-:W-:Y:S01]  /*37e0*/  HADD2.F32 R13, -RZ, R26.H0_H0 ;  /* 0x2000001aff0d7230 */ /* 0x000fe20000004100 */
[C---:B------:R-:W-:Y:S01]  /*37f0*/  FFMA.FTZ R14, R41.reuse, R19, R14 ;  /* 0x00000013290e7223 */ /* 0x040fe2000001000e */
[----:B-1----:R-:W-:Y:S01]  /*3800*/  HADD2.F32 R31, -RZ, R2.H0_H0 ;  /* 0x20000002ff1f7230 */ /* 0x002fe20000004100 */
[----:B------:R-:W-:Y:S01]  /*3810*/  FFMA.FTZ R11, R41, R42, R11 ;  /* 0x0000002a290b7223 */ /* 0x000fe2000001000b */
[----:B------:R-:W-:-:S02]  /*3820*/  HADD2.F32 R2, -RZ, R24.H0_H0 ;  /* 0x20000018ff027230 */ /* 0x000fc40000004100 */
        /* <DEDUP_REMOVED lines=15> */
.L_x_1885:
[----:B------:R-:W-:Y:S05]  /*3920*/  BSYNC B0 ;  /* 0x0000000000007941 */ /* 0x000fea0003800000 */
.L_x_1884:
        /* <DEDUP_REMOVED lines=59> */
.L_x_1895:
[----:B------:R-:W-:Y:S05]  /*3ce0*/  BSYNC B2 ;  /* 0x0000000000027941 */ /* 0x000fea0003800000 */
.L_x_1894:
[----:B------:R-:W-:Y:S02]  /*3cf0*/  IADD3 R35, R35, 0x10, RZ ;  /* 0x0000001023237810 */ /* 0x000fe40007ffe0ff */
.L_x_1893:
[----:B------:R-:W-:Y:S05]  /*3d00*/  BSYNC B1 ;  /* 0x0000000000017941 */ /* 0x000fea0003800000 */
.L_x_1892:
[----:B------:R-:W-:-:S13]  /*3d10*/  LOP3.LUT P1, RZ, R22, 0xfffffff0, RZ, 0xc0, !PT ;  /* 0xfffffff016ff7812 */ /* 0x000fda000782c0ff */
[----:B------:R-:W-:Y:S05]  /*3d20*/  @!P1 BRA `(.L_x_1891) ;  /* 0x000006e000009947 */ /* 0x000fea0003800000 */
[----:B------:R-:W-:Y:S01]  /*3d30*/  LEA R13, R35, UR6, 0x1 ;  /* 0x00000006230d7c11 */ /* 0x000fe2000f8e08ff */
[----:B------:R-:W-:Y:S02]  /*3d40*/  IMAD.U32 R8, RZ, RZ, UR45 ;  /* 0x0000002dff087e24 */ /* 0x000fe4000f8e00ff */
[----:B------:R-:W-:Y:S02]  /*3d50*/  IMAD.MOV.U32 R12, RZ, RZ, RZ ;  /* 0x000000ffff0c7224 */ /* 0x000fe400078e00ff */
[----:B------:R-:W-:Y:S02]  /*3d60*/  IMAD R13, R8, -0x2, R13 ;  /* 0xfffffffe080d7824 */ /* 0x000fe400078e020d */
.L_x_1900:
        /* <DEDUP_REMOVED lines=52> */
.L_x_1897:
[----:B------:R-:W-:Y:S05]  /*40b0*/  BSYNC B1 ;  /* 0x0000000000017941 */ /* 0x000fea0003800000 */
.L_x_1896:
        /* <DEDUP_REMOVED lines=48> */
.L_x_1899:
[----:B------:R-:W-:Y:S05]  /*43c0*/  BSYNC B1 ;  /* 0x0000000000017941 */ /* 0x000fea0003800000 */
.L_x_1898:
[----:B------:R-:W-:Y:S02]  /*43d0*/  IADD3 R35, R35, 0x20, RZ ;  /* 0x0000002023237810 */ /* 0x000fe40007ffe0ff */
[----:B------:R-:W-:Y:S02]  /*43e0*/  IADD3 R12, R12, 0x40, RZ ;  /* 0x000000400c0c7810 */ /* 0x000fe40007ffe0ff */
[----:B------:R-:W-:-:S13]  /*43f0*/  ISETP.GE.AND P1, PT, R35, UR43, PT ;  /* 0x0000002b23007c0c */ /* 0x000fda000bf26270 */
[----:B------:R-:W-:Y:S05]  /*4400*/  @!P1 BRA `(.L_x_1900) ;  /* 0xfffff96000009947 */ /* 0x000fea000383ffff */
.L_x_1891:
[----:B------:R-:W-:Y:S05]  /*4410*/  BSYNC B0 ;  /* 0x0000000000007941 */ /* 0x000fea0003800000 */
.L_x_1890:
        /* <DEDUP_REMOVED lines=21> */
[----:B------:R-:W-:Y:S02]  /*4570*/  SHF.L.U32 R17, R17, 0x6, RZ ;  /* 0x0000000611117819 */ /* 0x000fe400000006ff */
        /* <DEDUP_REMOVED lines=44> */
.L_x_1903:
        /* <DEDUP_REMOVED lines=26> */
.L_x_1902:
[----:B0-----:R-:W-:Y:S05]  /*49e0*/  BSYNC B0 ;  /* 0x0000000000007941 */ /* 0x001fea0003800000 */
.L_x_1901:
        /* <DEDUP_REMOVED lines=9> */
[----:B------:R-:W-:Y:S02]  /*4a80*/  LOP3.LUT R5, R16, 0xfffffff8, RZ, 0xc0, !PT ;  /* 0xfffffff810057812 */ /* 0x000fe400078ec0ff */
        /* <DEDUP_REMOVED lines=14> */
.L_x_1905:
[----:B------:R-:W-:Y:S05]  /*4b70*/  BSYNC B0 ;  /* 0x0000000000007941 */ /* 0x000fea0003800000 */
.L_x_1904:
        /* <DEDUP_REMOVED lines=21> */
.L_x_1907:
[----:B------:R-:W-:Y:S05]  /*4cd0*/  BSYNC B0 ;  /* 0x0000000000007941 */ /* 0x000fea0003800000 */
.L_x_1906:
        /* <DEDUP_REMOVED lines=8> */
.L_x_1909:
[----:B------:R-:W-:Y:S05]  /*4d60*/  BSYNC B0 ;  /* 0x0000000000007941 */ /* 0x000fea0003800000 */
.L_x_1908:
        /* <DEDUP_REMOVED lines=20> */
.L_x_1911:
[----:B------:R-:W-:Y:S05]  /*4eb0*/  BSYNC B0 ;  /* 0x0000000000007941 */ /* 0x000fea0003800000 */
.L_x_1910:
        /* <DEDUP_REMOVED lines=8> */
.L_x_1913:
[----:B------:R-:W-:Y:S05]  /*4f40*/  BSYNC B0 ;  /* 0x0000000000007941 */ /* 0x000fea0003800000 */
.L_x_1912:
        /* <DEDUP_REMOVED lines=21> */
.L_x_1915:
[----:B------:R-:W-:Y:S05]  /*50a0*/  BSYNC B0 ;  /* 0x0000000000007941 */ /* 0x000fea0003800000 */
.L_x_1914:
        /* <DEDUP_REMOVED lines=8> */
.L_x_1917:
[----:B------:R-:W-:Y:S05]  /*5130*/  BSYNC B0 ;  /* 0x0000000000007941 */ /* 0x000fea0003800000 */
.L_x_1916:
        /* <DEDUP_REMOVED lines=20> */
.L_x_1919:
[----:B------:R-:W-:Y:S05]  /*5280*/  BSYNC B0 ;  /* 0x0000000000007941 */ /* 0x000fea0003800000 */
.L_x_1918:
        /* <DEDUP_REMOVED lines=16> */
.L_x_1920:
[----:B------:R-:W-:Y:S02]  /*5390*/  IMAD.MOV.U32 R4, RZ, RZ, c[0x0][0x250] ;  /* 0x00009400ff047624 */ /* 0x000fe400078e00ff */
[----:B------:R-:W-:-:S05]  /*53a0*/  IMAD.MOV.U32 R5, RZ, RZ, c[0x0][0x254] ;  /* 0x00009500ff057624 */ /* 0x000fca00078e00ff */
[----:B------:R-:W2:Y:S01]  /*53b0*/  LDG.E R4, [R4.64] ;  /* 0x0000002404047981 */ /* 0x000ea2000c1e1900 */
[----:B------:R-:W-:Y:S01]  /*53c0*/  IADD3 R30, R30, UR42, RZ ;  /* 0x0000002a1e1e7c10 */ /* 0x000fe2000fffe0ff */
        /* <DEDUP_REMOVED lines=19> */
[----:B------:R-:W-:-:S02]  /*5500*/  SHF.L.U64.HI R8, R9, 0x8, RZ ;  /* 0x0000000809087819 */ /* 0x000fc400000102ff */
[----:B------:R-:W-:Y:S02]  /*5510*/  PRMT R5, R7, 0x7710, RZ ;  /* 0x0000771007057816 */ /* 0x000fe400000000ff */
[----:B------:R-:W-:Y:S01]  /*5520*/  LOP3.LUT R7, R3, 0xff, RZ, 0xc0, !PT ;  /* 0x000000ff03077812 */ /* 0x000fe200078ec0ff */
[----:B------:R-:W3:Y:S01]  /*5530*/  F2I.S8.NTZ R0, R0 ;  /* 0x0000000000007305 */ /* 0x000ee20000202100 */
[----:B------:R-:W-:Y:S02]  /*5540*/  LOP3.LUT R5, R5, 0xff, RZ, 0xc0, !PT ;  /* 0x000000ff05057812 */ /* 0x000fe400078ec0ff */
[----:B0-----:R-:W-:Y:S02]  /*5550*/  PRMT R2, R18, 0x8880, RZ ;  /* 0x0000888012027816 */ /* 0x001fe400000000ff */
[----:B------:R-:W-:Y:S02]  /*5560*/  SHF.L.U64.HI R6, R7, 0x10, RZ ;  /* 0x0000001007067819 */ /* 0x000fe400000102ff */
[----:B------:R-:W-:Y:S01]  /*5570*/  SHF.L.U64.HI R3, R5, 0x18, RZ ;  /* 0x0000001805037819 */ /* 0x000fe200000102ff */
[----:B------:R-:W0:Y:S01]  /*5580*/  F2I.S8.NTZ R28, R28 ;  /* 0x0000001c001c7305 */ /* 0x000e220000202100 */
[----:B------:R-:W-:-:S02]  /*5590*/  PRMT R2, R2, 0x7710, RZ ;  /* 0x0000771002027816 */ /* 0x000fc400000000ff */
[----:B--2---:R-:W-:Y:S02]  /*55a0*/  PRMT R29, R29, 0x8880, RZ ;  /* 0x000088801d1d7816 */ /* 0x004fe400000000ff */
[----:B------:R-:W-:Y:S02]  /*55b0*/  LOP3.LUT R3, R3, R6, R8, 0xfe, !PT ;  /* 0x0000000603037212 */ /* 0x000fe400078efe08 */
[----:B------:R-:W-:Y:S01]  /*55c0*/  LOP3.LUT R6, R2, 0xff, RZ, 0xc0, !PT ;  /* 0x000000ff02067812 */ /* 0x000fe200078ec0ff */
[----:B------:R-:W2:Y:S01]  /*55d0*/  F2I.S8.NTZ R4, R4 ;  /* 0x0000000400047305 */ /* 0x000ea20000202100 */
[----:B------:R-:W-:Y:S02]  /*55e0*/  PRMT R2, R29, 0x7710, RZ ;  /* 0x000077101d027816 */ /* 0x000fe400000000ff */
[----:B---3--:R-:W-:Y:S02]  /*55f0*/  PRMT R0, R0, 0x8880, RZ ;  /* 0x0000888000007816 */ /* 0x008fe400000000ff */
[----:B------:R-:W-:-:S02]  /*5600*/  LOP3.LUT R6, R6, 0xffffff00, R3, 0xf8, !PT ;  /* 0xffffff0006067812 */ /* 0x000fc400078ef803 */
[----:B------:R-:W-:Y:S02]  /*5610*/  PRMT R3, R2, 0x7604, RZ ;  /* 0x0000760402037816 */ /* 0x000fe400000000ff */
[----:B0-----:R-:W-:Y:S02]  /*5620*/  PRMT R28, R28, 0x8880, RZ ;  /* 0x000088801c1c7816 */ /* 0x001fe400000000ff */
[----:B------:R-:W-:Y:S02]  /*5630*/  PRMT R0, R0, 0x7710, RZ ;  /* 0x0000771000007816 */ /* 0x000fe400000000ff */
[----:B------:R-:W-:Y:S02]  /*5640*/  PRMT R2, R28, 0x7710, RZ ;  /* 0x000077101c027816 */ /* 0x000fe400000000ff */
[----:B------:R-:W-:Y:S01]  /*5650*/  LOP3.LUT R3, R3, 0xffff00ff, R6, 0xf8, !PT ;  /* 0xffff00ff03037812 */ /* 0x000fe200078ef806 */
[----:B------:R-:W-:Y:S01]  /*5660*/  IMAD.U32 R6, R7, 0x10000, RZ ;  /* 0x0001000007067824 */ /* 0x000fe200078e00ff */
[----:B------:R-:W-:-:S02]  /*5670*/  PRMT R9, R0, 0x6540, R9 ;  /* 0x0000654000097816 */ /* 0x000fc40000000009 */
        /* <DEDUP_REMOVED lines=11> */
.L_x_1862:
[----:B------:R-:W-:Y:S01]  /*5730*/  IMAD.MOV.U32 R43, RZ, RZ, R5 ;  /* 0x000000ffff2b7224 */ /* 0x000fe200078e0005 */
[----:B------:R-:W-:Y:S01]  /*5740*/  MOV R44, 0x5790 ;  /* 0x00005790002c7802 */ /* 0x000fe20000000f00 */
[----:B------:R-:W-:Y:S02]  /*5750*/  IMAD.MOV.U32 R46, RZ, RZ, 0x10 ;  /* 0x00000010ff2e7424 */ /* 0x000fe400078e00ff */
[----:B------:R-:W-:Y:S02]  /*5760*/  IMAD.MOV.U32 R47, RZ, RZ, 0x1f ;  /* 0x0000001fff2f7424 */ /* 0x000fe400078e00ff */
[----:B------:R-:W-:Y:S02]  /*5770*/  IMAD.MOV.U32 R48, RZ, RZ, -0x1 ;  /* 0xffffffffff307424 */ /* 0x000fe400078e00ff */
[----:B01----:R-:W-:Y:S05]  /*5780*/  CALL.REL.NOINC `($__internal_16_$__cuda_sm70_shflsync_bfly_p) ;  /* 0x0000044000007944 */ /* 0x003fea0003c00000 */
[----:B-1----:R-:W-:Y:S01]  /*5790*/  IMAD.MOV.U32 R0, RZ, RZ, R43 ;  /* 0x000000ffff007224 */ /* 0x002fe200078e002b */
[----:B0-----:R-:W-:Y:S05]  /*57a0*/  BRA `(.L_x_1921) ;  /* 0xffffc09000007947 */ /* 0x001fea000383ffff */
.L_x_1863:
[----:B------:R-:W-:Y:S01]  /*57b0*/  IMAD.MOV.U32 R43, RZ, RZ, R4 ;  /* 0x000000ffff2b7224 */ /* 0x000fe200078e0004 */
[----:B------:R-:W-:Y:S01]  /*57c0*/  MOV R46, 0x8 ;  /* 0x00000008002e7802 */ /* 0x000fe20000000f00 */
[----:B------:R-:W-:Y:S01]  /*57d0*/  IMAD.MOV.U32 R47, RZ, RZ, 0x1f ;  /* 0x0000001fff2f7424 */ /* 0x000fe200078e00ff */
[----:B------:R-:W-:Y:S01]  /*57e0*/  MOV R44, 0x5810 ;  /* 0x00005810002c7802 */ /* 0x000fe20000000f00 */
[----:B------:R-:W-:-:S02]  /*57f0*/  IMAD.MOV.U32 R48, RZ, RZ, -0x1 ;  /* 0xffffffffff307424 */ /* 0x000fc400078e00ff */
[----:B012---:R-:W-:Y:S05]  /*5800*/  CALL.REL.NOINC `($__internal_16_$__cuda_sm70_shflsync_bfly_p) ;  /* 0x000003c000007944 */ /* 0x007fea0003c00000 */
[----:B-1----:R-:W-:Y:S01]  /*5810*/  FADD.FTZ R4, R4, R43 ;  /* 0x0000002b04047221 */ /* 0x002fe20000010000 */
[----:B------:R-:W-:Y:S01]  /*5820*/  MOV R44, 0x5880 ;  /* 0x00005880002c7802 */ /* 0x000fe20000000f00 */
[----:B0-----:R-:W-:-:S02]  /*5830*/  IMAD.MOV.U32 R46, RZ, RZ, 0x4 ;  /* 0x00000004ff2e7424 */ /* 0x001fc400078e00ff */
[----:B------:R-:W-:Y:S02]  /*5840*/  IMAD.MOV.U32 R47, RZ, RZ, 0x1f ;  /* 0x0000001fff2f7424 */ /* 0x000fe400078e00ff */
[----:B------:R-:W-:Y:S02]  /*5850*/  IMAD.MOV.U32 R48, RZ, RZ, -0x1 ;  /* 0xffffffffff307424 */ /* 0x000fe400078e00ff */
[----:B------:R-:W-:Y:S02]  /*5860*/  IMAD.MOV.U32 R43, RZ, RZ, R4 ;  /* 0x000000ffff2b7224 */ /* 0x000fe400078e0004 */
[----:B------:R-:W-:Y:S05]  /*5870*/  CALL.REL.NOINC `($__internal_16_$__cuda_sm70_shflsync_bfly_p) ;  /* 0x0000035000007944 */ /* 0x000fea0003c00000 */
[----:B-1----:R-:W-:Y:S01]  /*5880*/  FADD.FTZ R2, R4, R43 ;  /* 0x0000002b04027221 */ /* 0x002fe20000010000 */
[----:B------:R-:W-:Y:S01]  /*5890*/  MOV R44, 0x58f0 ;  /* 0x000058f0002c7802 */ /* 0x000fe20000000f00 */
[----:B0-----:R-:W-:Y:S02]  /*58a0*/  IMAD.MOV.U32 R46, RZ, RZ, 0x2 ;  /* 0x00000002ff2e7424 */ /* 0x001fe400078e00ff */
[----:B------:R-:W-:Y:S02]  /*58b0*/  IMAD.MOV.U32 R47, RZ, RZ, 0x1f ;  /* 0x0000001fff2f7424 */ /* 0x000fe400078e00ff */
[----:B------:R-:W-:-:S02]  /*58c0*/  IMAD.MOV.U32 R48, RZ, RZ, -0x1 ;  /* 0xffffffffff307424 */ /* 0x000fc400078e00ff */
[----:B------:R-:W-:Y:S02]  /*58d0*/  IMAD.MOV.U32 R43, RZ, RZ, R2 ;  /* 0x000000ffff2b7224 */ /* 0x000fe400078e0002 */
[----:B------:R-:W-:Y:S05]  /*58e0*/  CALL.REL.NOINC `($__internal_16_$__cuda_sm70_shflsync_bfly_p) ;  /* 0x000002e000007944 */ /* 0x000fea0003c00000 */
[----:B-1----:R-:W-:Y:S01]  /*58f0*/  FADD.FTZ R2, R2, R43 ;  /* 0x0000002b02027221 */ /* 0x002fe20000010000 */
[----:B------:R-:W-:Y:S01]  /*5900*/  MOV R44, 0x5960 ;  /* 0x00005960002c7802 */ /* 0x000fe20000000f00 */
[----:B0-----:R-:W-:Y:S02]  /*5910*/  IMAD.MOV.U32 R46, RZ, RZ, 0x1 ;  /* 0x00000001ff2e7424 */ /* 0x001fe400078e00ff */
[----:B------:R-:W-:Y:S01]  /*5920*/  IMAD.MOV.U32 R47, RZ, RZ, 0x1f ;  /* 0x0000001fff2f7424 */ /* 0x000fe200078e00ff */
[----:B------:R-:W-:Y:S01]  /*5930*/  MOV R43, R2 ;  /* 0x00000002002b7202 */ /* 0x000fe20000000f00 */
[----:B------:R-:W-:Y:S02]  /*5940*/  IMAD.MOV.U32 R48, RZ, RZ, -0x1 ;  /* 0xffffffffff307424 */ /* 0x000fe400078e00ff */
[----:B------:R-:W-:Y:S05]  /*5950*/  CALL.REL.NOINC `($__internal_16_$__cuda_sm70_shflsync_bfly_p) ;  /* 0x0000027000007944 */ /* 0x000fea0003c00000 */
[----:B-1----:R-:W-:Y:S01]  /*5960*/  IMAD.MOV.U32 R5, RZ, RZ, R43 ;  /* 0x000000ffff057224 */ /* 0x002fe200078e002b */
[----:B0-----:R-:W-:Y:S05]  /*5970*/  BRA `(.L_x_1922) ;  /* 0xffffbf5000007947 */ /* 0x001fea000383ffff */
.L_x_1868:
[----:B------:R-:W-:Y:S01]  /*5980*/  IMAD.MOV.U32 R43, RZ, RZ, R50 ;  /* 0x000000ffff2b7224 */ /* 0x000fe200078e0032 */
[----:B------:R-:W-:Y:S01]  /*5990*/  MOV R44, 0x59e0 ;  /* 0x000059e0002c7802 */ /* 0x000fe20000000f00 */
[----:B------:R-:W-:Y:S02]  /*59a0*/  IMAD.MOV.U32 R46, RZ, RZ, 0x1 ;  /* 0x00000001ff2e7424 */ /* 0x000fe400078e00ff */
[----:B------:R-:W-:-:S02]  /*59b0*/  IMAD.MOV.U32 R47, RZ, RZ, 0x1f ;  /* 0x0000001fff2f7424 */ /* 0x000fc400078e00ff */
[----:B------:R-:W-:Y:S02]  /*59c0*/  IMAD.MOV.U32 R48, RZ, RZ, -0x1 ;  /* 0xffffffffff307424 */ /* 0x000fe400078e00ff */
[----:B------:R-:W-:Y:S05]  /*59d0*/  CALL.REL.NOINC `($__internal_16_$__cuda_sm70_shflsync_bfly_p) ;  /* 0x000001f000007944 */ /* 0x000fea0003c00000 */
[----:B01----:R-:W-:Y:S05]  /*59e0*/  BRA `(.L_x_1923) ;  /* 0xffffc98000007947 */ /* 0x003fea000383ffff */
.L_x_1872:
[----:B------:R-:W-:Y:S01]  /*59f0*/  IMAD.MOV.U32 R43, RZ, RZ, R0 ;  /* 0x000000ffff2b7224 */ /* 0x000fe200078e0000 */
[----:B------:R-:W-:Y:S01]  /*5a00*/  MOV R44, 0x5a50 ;  /* 0x00005a50002c7802 */ /* 0x000fe20000000f00 */
[----:B------:R-:W-:Y:S02]  /*5a10*/  IMAD.MOV.U32 R46, RZ, RZ, 0x10 ;  /* 0x00000010ff2e7424 */ /* 0x000fe400078e00ff */
[----:B------:R-:W-:Y:S02]  /*5a20*/  IMAD.MOV.U32 R47, RZ, RZ, 0x1f ;  /* 0x0000001fff2f7424 */ /* 0x000fe400078e00ff */
[----:B------:R-:W-:Y:S02]  /*5a30*/  IMAD.MOV.U32 R48, RZ, RZ, -0x1 ;  /* 0xffffffffff307424 */ /* 0x000fe400078e00ff */
[----:B0123--:R-:W-:Y:S05]  /*5a40*/  CALL.REL.NOINC `($__internal_16_$__cuda_sm70_shflsync_bfly_p) ;  /* 0x0000018000007944 */ /* 0x00ffea0003c00000 */
[----:B-1----:R-:W-:Y:S01]  /*5a50*/  IMAD.MOV.U32 R3, RZ, RZ, R43 ;  /* 0x000000ffff037224 */ /* 0x002fe200078e002b */
[----:B0-----:R-:W-:Y:S05]  /*5a60*/  BRA `(.L_x_1924) ;  /* 0xffffcb1000007947 */ /* 0x001fea000383ffff */
.L_x_1873:
[----:B------:R-:W-:Y:S01]  /*5a70*/  HFMA2.MMA R47, -RZ, RZ, 0, 1.847743988037109375e-06 ;  /* 0x0000001fff2f7435 */ /* 0x000fe200000001ff */
[----:B------:R-:W-:Y:S01]  /*5a80*/  IMAD.MOV.U32 R43, RZ, RZ, R4 ;  /* 0x000000ffff2b7224 */ /* 0x000fe200078e0004 */
[----:B------:R-:W-:Y:S01]  /*5a90*/  MOV R44, 0x5ad0 ;  /* 0x00005ad0002c7802 */ /* 0x000fe20000000f00 */
[----:B------:R-:W-:-:S02]  /*5aa0*/  IMAD.MOV.U32 R46, RZ, RZ, 0x8 ;  /* 0x00000008ff2e7424 */ /* 0x000fc400078e00ff */
[----:B------:R-:W-:Y:S02]  /*5ab0*/  IMAD.MOV.U32 R48, RZ, RZ, -0x1 ;  /* 0xffffffffff307424 */ /* 0x000fe400078e00ff */
[----:B-1234-:R-:W-:Y:S05]  /*5ac0*/  CALL.REL.NOINC `($__internal_16_$__cuda_sm70_shflsync_bfly_p) ;  /* 0x0000010000007944 */ /* 0x01efea0003c00000 */
[----:B-1----:R-:W-:Y:S01]  /*5ad0*/  FMNMX.FTZ R2, R4, R43, !PT ;  /* 0x0000002b04027209 */ /* 0x002fe20007810000 */
[----:B0-----:R-:W-:Y:S01]  /*5ae0*/  IMAD.MOV.U32 R46, RZ, RZ, 0x4 ;  /* 0x00000004ff2e7424 */ /* 0x001fe200078e00ff */
[----:B------:R-:W-:Y:S01]  /*5af0*/  MOV R44, 0x5b40 ;  /* 0x00005b40002c7802 */ /* 0x000fe20000000f00 */
[----:B------:R-:W-:Y:S02]  /*5b00*/  IMAD.MOV.U32 R47, RZ, RZ, 0x1f ;  /* 0x0000001fff2f7424 */ /* 0x000fe400078e00ff */
[----:B------:R-:W-:Y:S02]  /*5b10*/  IMAD.MOV.U32 R48, RZ, RZ, -0x1 ;  /* 0xffffffffff307424 */ /* 0x000fe400078e00ff */
[----:B------:R-:W-:Y:S02]  /*5b20*/  IMAD.MOV.U32 R43, RZ, RZ, R2 ;  /* 0x000000ffff2b7224 */ /* 0x000fe400078e0002 */
[----:B------:R-:W-:Y:S05]  /*5b30*/  CALL.REL.NOINC `($__internal_16_$__cuda_sm70_shflsync_bfly_p) ;  /* 0x0000009000007944 */ /* 0x000fea0003c00000 */
[----:B-1----:R-:W-:Y:S01]  /*5b40*/  FMNMX.FTZ R2, R2, R43, !PT ;  /* 0x0000002b02027209 */ /* 0x002fe20007810000 */
[----:B0-----:R-:W-:Y:S01]  /*5b50*/  IMAD.MOV.U32 R46, RZ, RZ, 0x2 ;  /* 0x00000002ff2e7424 */ /* 0x001fe200078e00ff */
[----:B------:R-:W-:Y:S01]  /*5b60*/  MOV R44, 0x5bb0 ;  /* 0x00005bb0002c7802 */ /* 0x000fe20000000f00 */
[----:B------:R-:W-:-:S02]  /*5b70*/  IMAD.MOV.U32 R47, RZ, RZ, 0x1f ;  /* 0x0000001fff2f7424 */ /* 0x000fc400078e00ff */
[----:B------:R-:W-:Y:S02]  /*5b80*/  IMAD.MOV.U32 R48, RZ, RZ, -0x1 ;  /* 0xffffffffff307424 */ /* 0x000fe400078e00ff */
[----:B------:R-:W-:Y:S02]  /*5b90*/  IMAD.MOV.U32 R43, RZ, RZ, R2 ;  /* 0x000000ffff2b7224 */ /* 0x000fe400078e0002 */
[----:B------:R-:W-:Y:S05]  /*5ba0*/  CALL.REL.NOINC `($__internal_16_$__cuda_sm70_shflsync_bfly_p) ;  /* 0x0000002000007944 */ /* 0x000fea0003c00000 */
[----:B-1----:R-:W-:Y:S01]  /*5bb0*/  IMAD.MOV.U32 R5, RZ, RZ, R43 ;  /* 0x000000ffff057224 */ /* 0x002fe200078e002b */
[----:B0-----:R-:W-:Y:S05]  /*5bc0*/  BRA `(.L_x_1925) ;  /* 0xffffca2000007947 */ /* 0x001fea000383ffff */
        .weak           $__internal_16_$__cuda_sm70_shflsync_bfly_p
        .type           $__internal_16_$__cuda_sm70_shflsync_bfly_p,@function
        .size           $__internal_16_$__cuda_sm70_shflsync_bfly_p,(.L_x_2439 - $__internal_16_$__cuda_sm70_shflsync_bfly_p)
$__internal_16_$__cuda_sm70_shflsync_bfly_p:
[----:B------:R-:W-:Y:S01]  /*5bd0*/  IMAD.MOV.U32 R45, RZ, RZ, 0x0 ;  /* 0x00000000ff2d7424 */ /* 0x000fe200078e00ff */
[----:B------:R-:W-:Y:S04]  /*5be0*/  WARPSYNC R48 ;  /* 0x0000003000007348 */ /* 0x000fe80003800000 */
[----:B------:R0:W1:Y:S01]  /*5bf0*/  SHFL.BFLY PT, R43, R43, R46, R47 ;  /* 0x0c00002e2b2b7389 */ /* 0x00006200000e002f */
[----:B------:R-:W-:Y:S05]  /*5c00*/  RET.REL.NODEC R44 `(_ZN4mmha33masked_multihead_attention_kernelItLi64ELi64ELi2ELi8ELi128ELb0ELb0EEEv26Multihead_attention_paramsIT_XT5_EE) ;  /* 0xffffa3f02c007950 */ /* 0x000fea0003c3ffff */
.L_x_1926:
        /* <DEDUP_REMOVED lines=15> */
.L_x_2439:


//--------------------- .text._ZN4mmha33masked_multihead_attention_kernelItLi64ELi64ELi4ELi8ELi64ELb0ELb0EEEv26Multihead_attention_paramsIT_XT5_EE --------------------------
	.section	.text._ZN4mmha33masked_multihead_attention_kernelItLi64ELi64ELi4ELi8ELi64ELb0ELb0EEEv26Multihead_attention_paramsIT_XT5_EE,"ax",@progbits
	.sectioninfo	@"SHI_REGISTERS=44"
	.align	128
        .global         _ZN4mmha33masked_multihead_attention_kernelItLi64ELi64ELi4ELi8ELi64ELb0ELb0EEEv26Multihead_attention_paramsIT_XT5_EE
        .type           _ZN4mmha33masked_multihead_attention_kernelItLi64ELi64ELi4ELi8ELi64ELb0ELb0EEEv26Multihead_attention_paramsIT_XT5_EE,@function
        .size           _ZN4mmha33masked_multihead_attention_kernelItLi64ELi64ELi4ELi8ELi64ELb0ELb0EEEv26Multihead_attention_paramsIT_XT5_EE,(.L_x_2440 - _ZN4mmha33masked_multihead_attention_kernelItLi64ELi64ELi4ELi8ELi64ELb0ELb0EEEv26Multihead_attention_paramsIT_XT5_EE)
        .other          _ZN4mmha33masked_multihead_attention_kernelItLi64ELi64ELi4ELi8ELi64ELb0ELb0EEEv26Multihead_attention_paramsIT_XT5_EE,@"STO_CUDA_ENTRY STV_DEFAULT"
_ZN4mmha33masked_multihead_attention_kernelItLi64ELi64ELi4ELi8ELi64ELb0ELb0EEEv26Multihead_attention_paramsIT_XT5_EE:
.text._ZN4mmha33masked_multihead_attention_kernelItLi64ELi64ELi4ELi8ELi64ELb0ELb0EEEv26Multihead_attention_paramsIT_XT5_EE:
        /* <DEDUP_REMOVED lines=14> */
.L_x_1927:
        /* <DEDUP_REMOVED lines=82> */
[----:B------:R-:W-:-:S13]  /*0600*/  ISETP.GT.U32.AND P0, PT, R7, R16, PT ;  /* 0x000000100700720c */ /* 0x000fda0003f04070 */
[----:B------:R-:W-:-:S05]  /*0610*/  @!P0 IMAD.IADD R16, R16, 0x1, -R7 ;  /* 0x0000000110108824 */ /* 0x000fca00078e0a07 */
[----:B------:R-:W-:Y:S02]  /*0620*/  ISETP.GT.U32.AND P1, PT, R7, R16, PT ;  /* 0x000000100700720c */ /* 0x000fe40003f24070 */
[----:B------:R-:W-:Y:S01]  /*0630*/  ISETP.NE.AND P0, PT, RZ, c[0x0][0x1d4], PT ;  /* 0x00007500ff007a0c */ /* 0x000fe20003f05270 */
[----:B------:R-:W-:Y:S02]  /*0640*/  UIADD3 UR45, UR43, -UR45, UR8 ;  /* 0x8000002d2b2d7290 */ /* 0x000fe4000fffe008 */
[----:B------:R-:W-:Y:S02]  /*0650*/  UISETP.NE.AND UP0, UPT, URZ, UR44, UPT ;  /* 0x0000002c3f00728c */ /* 0x000fe4000bf05270 */
[----:B------:R-:W-:Y:S02]  /*0660*/  UIMAD UR44, UR6, UR44, UR5 ;  /* 0x0000002c062c72a4 */ /* 0x000fe4000f8e0205 */
[----:B------:R-:W-:Y:S02]  /*0670*/  UISETP.LT.AND UP1, UPT, URZ, UR45, UPT ;  /* 0x0000002d3f00728c */ /* 0x000fe4000bf21270 */
[----:B------:R-:W-:-:S02]  /*0680*/  USEL UR44, UR42, UR44, !UP0 ;  /* 0x0000002c2a2c7287 */ /* 0x000fc4000c000000 */
[----:B------:R-:W-:Y:S01]  /*0690*/  @!P1 IADD3 R16, R16, -R7, RZ ;  /* 0x8000000710109210 */ /* 0x000fe20007ffe0ff */
[----:B------:R-:W-:Y:S02]  /*06a0*/  ULDC UR4, c[0x0][0x1d8] ;  /* 0x0000760000047ab9 */ /* 0x000fe40000000800 */
        /* <DEDUP_REMOVED lines=8> */
[----:B------:R-:W-:-:S05]  /*0730*/  IMAD.MOV.U32 R6, RZ, RZ, 0x2 ;  /* 0x00000002ff067424 */ /* 0x000fca00078e00ff */
        /* <DEDUP_REMOVED lines=15> */
.L_x_1929:
[----:B------:R-:W-:Y:S02]  /*0830*/  IMAD.MOV.U32 R22, RZ, RZ, RZ ;  /* 0x000000ffff167224 */ /* 0x000fe400078e00ff */
.L_x_1930:
[----:B0-----:R-:W-:Y:S05]  /*0840*/  BSYNC B0 ;  /* 0x0000000000007941 */ /* 0x001fea0003800000 */
.L_x_1928:
        /* <DEDUP_REMOVED lines=14> */
.L_x_1932:
        /* <DEDUP_REMOVED lines=11> */
.L_x_1933:
[----:B------:R-:W-:Y:S05]  /*09e0*/  BSYNC B0 ;  /* 0x0000000000007941 */ /* 0x000fea0003800000 */
.L_x_1931:
        /* <DEDUP_REMOVED lines=16> */
[----:B------:R-:W-:Y:S01]  /*0af0*/  IMAD.MOV.U32 R14, RZ, RZ, RZ ;  /* 0x000000ffff0e7224 */ /* 0x000fe200078e00ff */
[----:B------:R-:W-:Y:S01]  /*0b00*/  MOV R10, UR6 ;  /* 0x00000006000a7c02 */ /* 0x000fe20008000f00 */
[----:B-1----:R-:W-:Y:S01]  /*0b10*/  @!UP0 UIMAD UR4, UR40, UR4, UR47 ;  /* 0x00000004280482a4 */ /* 0x002fe2000f8e022f */
[----:B------:R-:W-:-:S04]  /*0b20*/  @!P3 IMAD.WIDE R6, R12, R13, c[0x0][0x180] ;  /* 0x000060000c06b625 */ /* 0x000fc800078e020d */
[----:B------:R-:W-:Y:S01]  /*0b30*/  IMAD.U32 R11, RZ, RZ, UR7 ;  /* 0x00000007ff0b7e24 */ /* 0x000fe2000f8e00ff */
[----:B------:R-:W2:Y:S01]  /*0b40*/  @!P3 LDG.E R14, [R6.64] ;  /* 0x00000024060eb981 */ /* 0x000ea2000c1e1900 */
[----:B------:R-:W-:Y:S02]  /*0b50*/  IMAD.U32 R3, RZ, RZ, UR4 ;  /* 0x00000004ff037e24 */ /* 0x000fe4000f8e00ff */
[----:B0-----:R-:W-:Y:S01]  /*0b60*/  @!P2 IMAD.WIDE R4, R12, R13, c[0x0][0x170] ;  /* 0x00005c000c04a625 */ /* 0x001fe200078e020d */
[----:B------:R-:W3:Y:S03]  /*0b70*/  @P4 LDG.E R10, [R10.64] ;  /* 0x000000240a0a4981 */ /* 0x000ee6000c1e1900 */
[----:B------:R-:W-:Y:S02]  /*0b80*/  @!P1 IMAD R8, R3, 0x40, R0 ;  /* 0x0000004003089824 */ /* 0x000fe400078e0200 */
[----:B------:R-:W-:-:S02]  /*0b90*/  IMAD.MOV.U32 R3, RZ, RZ, RZ ;  /* 0x000000ffff037224 */ /* 0x000fc400078e00ff */
[----:B------:R-:W-:-:S04]  /*0ba0*/  @!P1 IMAD.WIDE R8, R8, R13, c[0x0][0x230] ;  /* 0x00008c0008089625 */ /* 0x000fc800078e020d */
        /* <DEDUP_REMOVED lines=8> */
[----:B---3--:R0:W1:Y:S01]  /*0c30*/  @P4 R2UR UR41, R10 ;  /* 0x000000000a2943c2 */ /* 0x00806200000e0000 */
[----:B----4-:R-:W-:-:S06]  /*0c40*/  HADD2 R22, R22, R3 ;  /* 0x0000000316167230 */ /* 0x010fcc0000000000 */
[----:B------:R-:W-:Y:S01]  /*0c50*/  @!P1 HMUL2 R17, R17, R8 ;  /* 0x0000000811119232 */ /* 0x000fe20000000000 */
        /* <DEDUP_REMOVED lines=45> */
[----:B------:R-:W-:Y:S02]  /*0f30*/  IMAD.MOV.U32 R5, RZ, RZ, c[0x4][0xcc] ;  /* 0x01003300ff057624 */ /* 0x000fe400078e00ff */
[----:B------:R-:W-:Y:S01]  /*0f40*/  IMAD.MOV.U32 R6, RZ, RZ, c[0x4][0xd0] ;  /* 0x01003400ff067624 */ /* 0x000fe200078e00ff */
[----:B------:R-:W0:Y:S01]  /*0f50*/  LDC.64 R14, c[0x4][R14] ;  /* 0x010000000e0e7b82 */ /* 0x000e220000000a00 */
[----:B------:R-:W-:Y:S02]  /*0f60*/  IMAD.MOV.U32 R7, RZ, RZ, c[0x4][0xd4] ;  /* 0x01003500ff077624 */ /* 0x000fe400078e00ff */
[----:B------:R-:W-:-:S02]  /*0f70*/  IMAD.MOV.U32 R8, RZ, RZ, 0x53f ;  /* 0x0000053fff087424 */ /* 0x000fc400078e00ff */
[----:B------:R-:W-:Y:S02]  /*0f80*/  IMAD.MOV.U32 R10, RZ, RZ, c[0x4][0x38] ;  /* 0x01000e00ff0a7624 */ /* 0x000fe400078e00ff */
[----:B------:R-:W-:Y:S02]  /*0f90*/  IMAD.MOV.U32 R12, RZ, RZ, 0x1 ;  /* 0x00000001ff0c7424 */ /* 0x000fe400078e00ff */
[----:B------:R-:W-:Y:S02]  /*0fa0*/  IMAD.MOV.U32 R13, RZ, RZ, RZ ;  /* 0x000000ffff0d7224 */ /* 0x000fe400078e00ff */
[----:B------:R-:W-:Y:S01]  /*0fb0*/  LEPC R18 ;  /* 0x000000000012734e */ /* 0x000fe20000000000 */
[----:B------:R-:W-:Y:S02]  /*0fc0*/  MOV R3, 0x1030 ;  /* 0x0000103000037802 */ /* 0x000fe40000000f00 */
[----:B------:R-:W-:Y:S02]  /*0fd0*/  MOV R20, 0xfb0 ;  /* 0x00000fb000147802 */ /* 0x000fe40000000f00 */
[----:B------:R-:W-:Y:S02]  /*0fe0*/  MOV R21, 0x0 ;  /* 0x0000000000157802 */ /* 0x000fe40000000f00 */
[----:B------:R-:W-:-:S02]  /*0ff0*/  MOV R0, 0x0 ;  /* 0x0000000000007802 */ /* 0x000fc40000000f00 */
[----:B------:R-:W-:-:S04]  /*1000*/  IADD3 R20, P0, P1, -R20, R3, R18 ;  /* 0x0000000314147210 */ /* 0x000fc8000791e112 */
[----:B------:R-:W-:-:S04]  /*1010*/  IADD3.X R21, ~R0, R21, R19, P0, P1 ;  /* 0x0000001500157210 */ /* 0x000fc800007e2513 */
[----:B01----:R-:W-:Y:S05]  /*1020*/  CALL.ABS.NOINC R14 ;  /* 0x000000000e007343 */ /* 0x003fea0003c00000 */
.L_x_1936:
        /* <DEDUP_REMOVED lines=60> */
.L_x_1940:
[----:B------:R-:W-:Y:S05]  /*13f0*/  BSYNC B1 ;  /* 0x0000000000017941 */ /* 0x000fea0003800000 */
.L_x_1939:
[----:B------:R-:W-:Y:S01]  /*1400*/  PRMT R4, R17, 0x7632, R4 ;  /* 0x0000763211047816 */ /* 0x000fe20000000004 */
[----:B------:R0:W-:Y:S01]  /*1410*/  STS.U16 [R14+0x90], R17 ;  /* 0x000090110e007388 */ /* 0x0001e20000000400 */
[----:B------:R-:W-:-:S03]  /*1420*/  PRMT R6, R22, 0x7632, R6 ;  /* 0x0000763216067816 */ /* 0x000fc60000000006 */
[----:B------:R0:W-:Y:S04]  /*1430*/  STS.U16 [R13], R4 ;  /* 0x000000040d007388 */ /* 0x0001e80000000400 */
[----:B------:R0:W-:Y:S04]  /*1440*/  STS.U16 [R11+0x90], R22 ;  /* 0x000090160b007388 */ /* 0x0001e80000000400 */
[----:B------:R0:W-:Y:S02]  /*1450*/  STS.U16 [R12], R6 ;  /* 0x000000060c007388 */ /* 0x0001e40000000400 */
.L_x_1938:
[----:B------:R-:W-:Y:S05]  /*1460*/  BSYNC B0 ;  /* 0x0000000000007941 */ /* 0x000fea0003800000 */
.L_x_1937:
[----:B0-----:R-:W-:Y:S06]  /*1470*/  BAR.SYNC.DEFER_BLOCKING 0x0 ;  /* 0x0000000000007b1d */ /* 0x001fec0000010000 */
[----:B------:R0:W2:Y:S04]  /*1480*/  @P6 LDS R22, [R3] ;  /* 0x0000000003166984 */ /* 0x0000a80000000800 */
[----:B------:R0:W3:Y:S04]  /*1490*/  @P6 LDS R17, [R0] ;  /* 0x0000000000116984 */ /* 0x0000e80000000800 */
[----:B------:R-:W-:Y:S06]  /*14a0*/  BAR.SYNC.DEFER_BLOCKING 0x0 ;  /* 0x0000000000007b1d */ /* 0x000fec0000010000 */
[----:B------:R-:W-:Y:S05]  /*14b0*/  BRA `(.L_x_1935) ;  /* 0x000001f000007947 */ /* 0x000fea0003800000 */
.L_x_1934:
        /* <DEDUP_REMOVED lines=30> */
.L_x_1941:
[----:B------:R-:W-:Y:S05]  /*16a0*/  BSYNC B0 ;  /* 0x0000000000007941 */ /* 0x000fea0003800000 */
.L_x_1935:
[----:B0-----:R-:W-:Y:S01]  /*16b0*/  ISETP.GT.AND P0, PT, R2, 0x1f, PT ;  /* 0x0000001f0200780c */ /* 0x001fe20003f04270 */
[----:B------:R-:W-:Y:S01]  /*16c0*/  BSSY B0, `(.L_x_1942) ;  /* 0x0000021000007945 */ /* 0x000fe20003800000 */
[----:B------:R-:W-:-:S11]  /*16d0*/  IMAD.MOV.U32 R3, RZ, RZ, RZ ;  /* 0x000000ffff037224 */ /* 0x000fd600078e00ff */
[----:B------:R-:W-:Y:S05]  /*16e0*/  @P0 BRA `(.L_x_1943) ;  /* 0x000001e000000947 */ /* 0x000fea0003800000 */
[----:B------:R-:W-:Y:S01]  /*16f0*/  SHF.R.S32.HI R3, RZ, 0x1f, R2 ;  /* 0x0000001fff037819 */ /* 0x000fe20000011402 */
[----:B--2---:R0:W-:Y:S03]  /*1700*/  STS [R2.X4+0x10], R22 ;  /* 0x0000101602007388 */ /* 0x0041e60000004800 */
[----:B------:R-:W-:-:S04]  /*1710*/  LEA.HI R3, R3, R2, RZ, 0x2 ;  /* 0x0000000203037211 */ /* 0x000fc800078f10ff */
[C---:B------:R-:W-:Y:S02]  /*1720*/  LOP3.LUT R5, R3.reuse, 0x7ffffffc, RZ, 0xc0, !PT ;  /* 0x7ffffffc03057812 */ /* 0x040fe400078ec0ff */
[----:B------:R-:W-:-:S03]  /*1730*/  SHF.L.U32 R3, R3, 0x1, RZ ;  /* 0x0000000103037819 */ /* 0x000fc600000006ff */
[----:B------:R-:W-:Y:S01]  /*1740*/  IMAD.IADD R5, R2, 0x1, -R5 ;  /* 0x0000000102057824 */ /* 0x000fe200078e0a05 */
[----:B------:R-:W-:-:S03]  /*1750*/  LOP3.LUT R3, R3, 0xfffffff8, RZ, 0xc0, !PT ;  /* 0xfffffff803037812 */ /* 0x000fc600078ec0ff */
[----:B------:R-:W-:Y:S01]  /*1760*/  IMAD R0, R16, 0x4, R5 ;  /* 0x0000000410007824 */ /* 0x000fe200078e0205 */
[----:B------:R-:W-:Y:S01]  /*1770*/  IADD3 R3, R3, UR42, RZ ;  /* 0x0000002a03037c10 */ /* 0x000fe2000fffe0ff */
[----:B------:R-:W-:Y:S02]  /*1780*/  IMAD.MOV.U32 R5, RZ, RZ, 0x2 ;  /* 0x00000002ff057424 */ /* 0x000fe400078e00ff */
[----:B------:R-:W-:-:S04]  /*1790*/  IMAD.SHL.U32 R0, R0, 0x2, RZ ;  /* 0x0000000200007824 */ /* 0x000fc800078e00ff */
[----:B------:R-:W-:-:S04]  /*17a0*/  IMAD R0, R3, c[0x0][0x1d4], R0 ;  /* 0x0000750003007a24 */ /* 0x000fc800078e0200 */
[----:B------:R-:W-:Y:S01]  /*17b0*/  IMAD.WIDE R4, R0, R5, c[0x0][0x198] ;  /* 0x0000660000047625 */ /* 0x000fe200078e0205 */
[----:B---3--:R-:W-:-:S04]  /*17c0*/  HFMA2.MMA R0, R22, R17, -RZ ;  /* 0x0000001116007235 */ /* 0x008fc800001000ff */
[----:B------:R0:W-:Y:S06]  /*17d0*/  STG.E [R4.64], R17 ;  /* 0x0000001104007986 */ /* 0x0001ec000c101924 */
[--C-:B------:R-:W-:Y:S02]  /*17e0*/  HADD2.F32 R3, -RZ, R0.reuse.H0_H0 ;  /* 0x20000000ff037230 */ /* 0x100fe40000004100 */
[----:B------:R-:W-:-:S05]  /*17f0*/  HADD2.F32 R0, -RZ, R0.H1_H1 ;  /* 0x30000000ff007230 */ /* 0x000fca0000004100 */
[----:B------:R-:W-:Y:S01]  /*1800*/  FADD.FTZ R3, R3, R0 ;  /* 0x0000000003037221 */ /* 0x000fe20000010000 */
[----:B------:R-:W-:Y:S05]  /*1810*/  BRA.DIV ~URZ, `(.L_x_1944) ;  /* 0x00003c827f007947 */ /* 0x000fea000b800000 */
[----:B0-----:R0:W2:Y:S02]  /*1820*/  SHFL.BFLY PT, R0, R3, 0x10, 0x1f ;  /* 0x0e001f0003007f89 */ /* 0x0010a400000e0000 */
.L_x_2000:
        /* <DEDUP_REMOVED lines=8> */
[----:B------:R0:W2:Y:S02]  /*18b0*/  SHFL.BFLY PT, R5, R4, 0x1, 0x1f ;  /* 0x0c201f0004057f89 */ /* 0x0000a400000e0000 */
.L_x_2001:
[----:B--2---:R-:W-:Y:S02]  /*18c0*/  FADD.FTZ R3, R5, R4 ;  /* 0x0000000405037221 */ /* 0x004fe40000010000 */
.L_x_1943:
[----:B------:R-:W-:Y:S05]  /*18d0*/  BSYNC B0 ;  /* 0x0000000000007941 */ /* 0x000fea0003800000 */
.L_x_1942:
        /* <DEDUP_REMOVED lines=21> */
.L_x_1947:
[----:B------:R4:W-:Y:S02]  /*1a30*/  STS [R7.X4+0x90], R0 ;  /* 0x0000900007007388 */ /* 0x0009e40000004800 */
.L_x_1946:
        /* <DEDUP_REMOVED lines=18> */
[----:B---3--:R-:W-:Y:S01]  /*1b60*/  MOV R17, UR47 ;  /* 0x0000002f00117c02 */ /* 0x008fe20008000f00 */
[----:B------:R-:W-:Y:S02]  /*1b70*/  IMAD.MOV.U32 R14, RZ, RZ, c[0x0][0x1e8] ;  /* 0x00007a00ff0e7624 */ /* 0x000fe400078e00ff */
[----:B------:R-:W-:Y:S02]  /*1b80*/  IMAD.IADD R15, R2, 0x1, -R3 ;  /* 0x00000001020f7824 */ /* 0x000fe400078e0a03 */
[----:B------:R-:W-:Y:S01]  /*1b90*/  IMAD.MOV.U32 R18, RZ, RZ, c[0x0][0x220] ;  /* 0x00008800ff127624 */ /* 0x000fe200078e00ff */
[----:B------:R-:W-:Y:S01]  /*1ba0*/  IADD3 R14, R14, c[0x0][0x210], RZ ;  /* 0x000084000e0e7a10 */ /* 0x000fe20007ffe0ff */
[----:B------:R-:W-:Y:S01]  /*1bb0*/  IMAD.SHL.U32 R11, R15, 0x2, RZ ;  /* 0x000000020f0b7824 */ /* 0x000fe200078e00ff */
[----:B------:R-:W3:Y:S01]  /*1bc0*/  LDS R3, [R15.X4+0x10] ;  /* 0x000010000f037984 */ /* 0x000ee20000004800 */
[----:B--2---:R-:W-:-:S02]  /*1bd0*/  IMAD.MOV.U32 R22, RZ, RZ, 0x2 ;  /* 0x00000002ff167424 */ /* 0x004fc400078e00ff */
[----:B------:R-:W-:Y:S01]  /*1be0*/  IMAD R11, R12, c[0x0][0x1d4], R11 ;  /* 0x000075000c0b7a24 */ /* 0x000fe200078e020b */
[----:B0-----:R-:W0:Y:S01]  /*1bf0*/  LDS R4, [R15.X4+0x20] ;  /* 0x000020000f047984 */ /* 0x001e220000004800 */
[----:B------:R-:W-:Y:S02]  /*1c00*/  IMAD.U32 R23, RZ, RZ, UR47 ;  /* 0x0000002fff177e24 */ /* 0x000fe4000f8e00ff */
[----:B------:R-:W-:Y:S01]  /*1c10*/  IMAD R12, R17, R18, UR43 ;  /* 0x0000002b110c7e24 */ /* 0x000fe2000f8e0212 */
[----:B------:R-:W2:Y:S01]  /*1c20*/  LDS R5, [R15.X4+0x30] ;  /* 0x000030000f057984 */ /* 0x000ea20000004800 */
[----:B------:R-:W-:-:S03]  /*1c30*/  IMAD.WIDE R22, R22, R23, c[0x0][0x228] ;  /* 0x00008a0016167625 */ /* 0x000fc600078e0217 */
[----:B------:R-:W4:Y:S04]  /*1c40*/  LDS R6, [R15.X4+0x40] ;  /* 0x000040000f067984 */ /* 0x000f280000004800 */
[----:B----4-:R-:W4:Y:S04]  /*1c50*/  LDS R7, [R15.X4+0x50] ;  /* 0x000050000f077984 */ /* 0x010f280000004800 */
[----:B------:R-:W1:Y:S04]  /*1c60*/  LDS R8, [R15.X4+0x60] ;  /* 0x000060000f087984 */ /* 0x000e680000004800 */
[----:B------:R-:W0:Y:S04]  /*1c70*/  LDS R9, [R15.X4+0x70] ;  /* 0x000070000f097984 */ /* 0x000e280000004800 */
[----:B------:R5:W0:Y:S02]  /*1c80*/  LDS R10, [R15.X4+0x80] ;  /* 0x000080000f0a7984 */ /* 0x000a240000004800 */
[----:B-----5:R-:W-:-:S02]  /*1c90*/  SHF.R.S32.HI R15, RZ, 0x1f, R11 ;  /* 0x0000001fff0f7819 */ /* 0x020fc4000001140b */
.L_x_1954:
[----:B------:R-:W-:Y:S02]  /*1ca0*/  IABS R27, c[0x0][0x1d4] ;  /* 0x00007500001b7a13 */ /* 0x000fe40000000000 */
[----:B------:R-:W-:-:S02]  /*1cb0*/  IABS R30, R13 ;  /* 0x0000000d001e7213 */ /* 0x000fc40000000000 */
[----:B------:R-:W5:Y:S01]  /*1cc0*/  I2F.RP R26, R27 ;  /* 0x0000001b001a7306 */ /* 0x000f620000209400 */
[C---:B------:R-:W-:Y:S02]  /*1cd0*/  ISETP.GE.AND P2, PT, R13.reuse, RZ, PT ;  /* 0x000000ff0d00720c */ /* 0x040fe40003f46270 */
[----:B------:R-:W-:Y:S02]  /*1ce0*/  ISETP.NE.AND P3, PT, RZ, c[0x0][0x1d4], PT ;  /* 0x00007500ff007a0c */ /* 0x000fe40003f65270 */
[----:B------:R-:W-:-:S03]  /*1cf0*/  ISETP.GE.AND P1, PT, R13, UR43, PT ;  /* 0x0000002b0d007c0c */ /* 0x000fc6000bf26270 */
[----:B-----5:R-:W5:Y:S02]  /*1d00*/  MUFU.RCP R26, R26 ;  /* 0x0000001a001a7308 */ /* 0x020f640000001000 */
[----:B-----5:R-:W-:-:S06]  /*1d10*/  IADD3 R28, R26, 0xffffffe, RZ ;  /* 0x0ffffffe1a1c7810 */ /* 0x020fcc0007ffe0ff */
[----:B------:R-:W5:Y:S02]  /*1d20*/  F2I.FTZ.U32.TRUNC.NTZ R25, R28 ;  /* 0x0000001c00197305 */ /* 0x000f64000021f000 */
[----:B-----5:R-:W-:-:S04]  /*1d30*/  IMAD.MOV R24, RZ, RZ, -R25 ;  /* 0x000000ffff187224 */ /* 0x020fc800078e0a19 */
        /* <DEDUP_REMOVED lines=11> */
[----:B------:R-:W-:-:S04]  /*1df0*/  IMAD.MOV.U32 R25, RZ, RZ, R24 ;  /* 0x000000ffff197224 */ /* 0x000fc800078e0018 */
[----:B------:R-:W-:Y:S01]  /*1e00*/  @!P2 IMAD.MOV R25, RZ, RZ, -R25 ;  /* 0x000000ffff19a224 */ /* 0x000fe200078e0a19 */
[----:B------:R-:W-:-:S04]  /*1e10*/  @!P3 LOP3.LUT R25, RZ, c[0x0][0x1d4], RZ, 0x33, !PT ;  /* 0x00007500ff19ba12 */ /* 0x000fc800078e33ff */
[C---:B------:R-:W-:Y:S01]  /*1e20*/  IADD3 R29, R25.reuse, c[0x0][0x1d4], RZ ;  /* 0x00007500191d7a10 */ /* 0x040fe20007ffe0ff */
[----:B------:R-:W-:-:S04]  /*1e30*/  @!P1 IMAD.SHL.U32 R24, R25, 0x8, RZ ;  /* 0x0000000819189824 */ /* 0x000fc800078e00ff */
[----:B------:R-:W-:Y:S01]  /*1e40*/  @!P1 IMAD.SHL.U32 R26, R29, 0x8, RZ ;  /* 0x000000081d1a9824 */ /* 0x000fe200078e00ff */
[----:B------:R-:W-:Y:S02]  /*1e50*/  @!P1 IADD3 R25, P0, R11, R24, RZ ;  /* 0x000000180b199210 */ /* 0x000fe40007f1e0ff */
[----:B------:R-:W-:Y:S02]  /*1e60*/  IADD3 R29, R29, c[0x0][0x1d4], RZ ;  /* 0x000075001d1d7a10 */ /* 0x000fe40007ffe0ff */
[----:B------:R-:W-:Y:S02]  /*1e70*/  @!P1 LEA.HI.X.SX32 R28, R24, R15, 0x1, P0 ;  /* 0x0000000f181c9211 */ /* 0x000fe400000f0eff */
[----:B------:R-:W-:Y:S02]  /*1e80*/  @!P1 LEA R24, P0, R25, c[0x0][0x198], 0x1 ;  /* 0x0000660019189a11 */ /* 0x000fe400078008ff */
[----:B------:R-:W-:Y:S02]  /*1e90*/  @!P1 IADD3 R27, P2, R11, R26, RZ ;  /* 0x0000001a0b1b9210 */ /* 0x000fe40007f5e0ff */
[----:B------:R-:W-:-:S02]  /*1ea0*/  @!P1 LEA.HI.X R25, R25, c[0x0][0x19c], R28, 0x1, P0 ;  /* 0x0000670019199a11 */ /* 0x000fc400000f0c1c */
[----:B------:R-:W-:Y:S02]  /*1eb0*/  @!P1 LEA.HI.X.SX32 R28, R26, R15, 0x1, P2 ;  /* 0x0000000f1a1c9211 */ /* 0x000fe400010f0eff */
[----:B------:R-:W-:Y:S01]  /*1ec0*/  @!P1 LEA R26, P0, R27, c[0x0][0x198], 0x1 ;  /* 0x000066001b1a9a11 */ /* 0x000fe200078008ff */
[----:B----4-:R5:W4:Y:S01]  /*1ed0*/  @!P1 LDG.E R18, [R24.64] ;  /* 0x0000002418129981 */ /* 0x010b22000c1e1900 */
[----:B------:R-:W-:Y:S02]  /*1ee0*/  IADD3 R35, R29, c[0x0][0x1d4], RZ ;  /* 0x000075001d237a10 */ /* 0x000fe40007ffe0ff */
[----:B------:R-:W-:Y:S01]  /*1ef0*/  @!P1 LEA.HI.X R27, R27, c[0x0][0x19c], R28, 0x1, P0 ;  /* 0x000067001b1b9a11 */ /* 0x000fe200000f0c1c */
[----:B------:R-:W-:Y:S02]  /*1f00*/  @!P1 IMAD.SHL.U32 R28, R29, 0x8, RZ ;  /* 0x000000081d1c9824 */ /* 0x000fe400078e00ff */
[----:B------:R-:W-:Y:S02]  /*1f10*/  @!P1 IMAD.SHL.U32 R30, R35, 0x8, RZ ;  /* 0x00000008231e9824 */ /* 0x000fe400078e00ff */
[----:B--2---:R3:W2:Y:S01]  /*1f20*/  @!P1 LDG.E R17, [R26.64] ;  /* 0x000000241a119981 */ /* 0x0046a2000c1e1900 */
[----:B------:R-:W-:-:S02]  /*1f30*/  @!P1 IADD3 R29, P0, R11, R28, RZ ;  /* 0x0000001c0b1d9210 */ /* 0x000fc40007f1e0ff */
[----:B------:R-:W-:Y:S02]  /*1f40*/  @!P1 IADD3 R31, P2, R11, R30, RZ ;  /* 0x0000001e0b1f9210 */ /* 0x000fe40007f5e0ff */
[-C--:B------:R-:W-:Y:S02]  /*1f50*/  @!P1 LEA.HI.X.SX32 R36, R28, R15.reuse, 0x1, P0 ;  /* 0x0000000f1c249211 */ /* 0x080fe400000f0eff */
[----:B------:R-:W-:Y:S02]  /*1f60*/  @!P1 LEA R28, P0, R29, c[0x0][0x198], 0x1 ;  /* 0x000066001d1c9a11 */ /* 0x000fe400078008ff */
[----:B------:R-:W-:Y:S02]  /*1f70*/  IADD3 R35, R35, c[0x0][0x1d4], RZ ;  /* 0x0000750023237a10 */ /* 0x000fe40007ffe0ff */
[----:B------:R-:W-:Y:S02]  /*1f80*/  @!P1 LEA.HI.X R29, R29, c[0x0][0x19c], R36, 0x1, P0 ;  /* 0x000067001d1d9a11 */ /* 0x000fe400000f0c24 */
[----:B------:R-:W-:Y:S01]  /*1f90*/  @!P1 LEA.HI.X.SX32 R36, R30, R15, 0x1, P2 ;  /* 0x0000000f1e249211 */ /* 0x000fe200010f0eff */
[----:B-----5:R-:W-:Y:S01]  /*1fa0*/  @!P1 IMAD.SHL.U32 R24, R35, 0x8, RZ ;  /* 0x0000000823189824 */ /* 0x020fe200078e00ff */
[----:B------:R-:W-:Y:S01]  /*1fb0*/  @!P1 LEA R30, P0, R31, c[0x0][0x198], 0x1 ;  /* 0x000066001f1e9a11 */ /* 0x000fe200078008ff */
[----:B------:R5:W2:Y:S01]  /*1fc0*/  @!P1 LDG.E R20, [R28.64] ;  /* 0x000000241c149981 */ /* 0x000aa2000c1e1900 */
[----:B------:R-:W-:-:S02]  /*1fd0*/  IADD3 R35, R35, c[0x0][0x1d4], RZ ;  /* 0x0000750023237a10 */ /* 0x000fc40007ffe0ff */
[----:B------:R-:W-:Y:S02]  /*1fe0*/  @!P1 LEA.HI.X R31, R31, c[0x0][0x19c], R36, 0x1, P0 ;  /* 0x000067001f1f9a11 */ /* 0x000fe400000f0c24 */
[----:B------:R-:W-:Y:S01]  /*1ff0*/  @!P1 IADD3 R25, P0, R11, R24, RZ ;  /* 0x000000180b199210 */ /* 0x000fe20007f1e0ff */
[----:B---3--:R-:W-:Y:S02]  /*2000*/  @!P1 IMAD.SHL.U32 R26, R35, 0x8, RZ ;  /* 0x00000008231a9824 */ /* 0x008fe400078e00ff */
[----:B------:R3:W2:Y:S01]  /*2010*/  @!P1 LDG.E R19, [R30.64] ;  /* 0x000000241e139981 */ /* 0x0006a2000c1e1900 */
[----:B------:R-:W-:Y:S02]  /*2020*/  @!P1 LEA.HI.X.SX32 R36, R24, R15, 0x1, P0 ;  /* 0x0000000f18249211 */ /* 0x000fe400000f0eff */
[----:B------:R-:W-:Y:S02]  /*2030*/  @!P1 LEA R24, P0, R25, c[0x0][0x198], 0x1 ;  /* 0x0000660019189a11 */ /* 0x000fe400078008ff */
[----:B------:R-:W-:-:S02]  /*2040*/  @!P1 IADD3 R27, P2, R11, R26, RZ ;  /* 0x0000001a0b1b9210 */ /* 0x000fc40007f5e0ff */
[----:B-----5:R-:W-:Y:S02]  /*2050*/  IADD3 R28, R35, c[0x0][0x1d4], RZ ;  /* 0x00007500231c7a10 */ /* 0x020fe40007ffe0ff */
[----:B------:R-:W-:Y:S02]  /*2060*/  @!P1 LEA.HI.X R25, R25, c[0x0][0x19c], R36, 0x1, P0 ;  /* 0x0000670019199a11 */ /* 0x000fe400000f0c24 */
[----:B------:R-:W-:Y:S02]  /*2070*/  @!P1 LEA.HI.X.SX32 R36, R26, R15, 0x1, P2 ;  /* 0x0000000f1a249211 */ /* 0x000fe400010f0eff */
[C---:B---3--:R-:W-:Y:S01]  /*2080*/  IADD3 R30, R28.reuse, c[0x0][0x1d4], RZ ;  /* 0x000075001c1e7a10 */ /* 0x048fe20007ffe0ff */
[----:B------:R-:W-:Y:S01]  /*2090*/  @!P1 IMAD.SHL.U32 R28, R28, 0x8, RZ ;  /* 0x000000081c1c9824 */ /* 0x000fe200078e00ff */
[C---:B------:R-:W-:Y:S01]  /*20a0*/  @!P1 LEA R26, P0, R27.reuse, c[0x0][0x198], 0x1 ;  /* 0x000066001b1a9a11 */ /* 0x040fe200078008ff */
[----:B------:R3:W5:Y:S03]  /*20b0*/  @!P1 LDG.E R32, [R24.64] ;  /* 0x0000002418209981 */ /* 0x000766000c1e1900 */
[----:B------:R-:W-:Y:S01]  /*20c0*/  @!P1 LEA.HI.X R27, R27, c[0x0][0x19c], R36, 0x1, P0 ;  /* 0x000067001b1b9a11 */ /* 0x000fe200000f0c24 */
[----:B------:R-:W-:Y:S01]  /*20d0*/  @!P1 IMAD.SHL.U32 R30, R30, 0x8, RZ ;  /* 0x000000081e1e9824 */ /* 0x000fe200078e00ff */
[----:B------:R-:W-:-:S03]  /*20e0*/  @!P1 IADD3 R29, P2, R11, R28, RZ ;  /* 0x0000001c0b1d9210 */ /* 0x000fc60007f5e0ff */
[----:B------:R1:W5:Y:S01]  /*20f0*/  @!P1 LDG.E R21, [R26.64] ;  /* 0x000000241a159981 */ /* 0x000362000c1e1900 */
[-C--:B------:R-:W-:Y:S02]  /*2100*/  @!P1 LEA.HI.X.SX32 R36, R28, R15.reuse, 0x1, P2 ;  /* 0x0000000f1c249211 */ /* 0x080fe400010f0eff */
[----:B------:R-:W-:Y:S02]  /*2110*/  @!P1 LEA R28, P2, R29, c[0x0][0x198], 0x1 ;  /* 0x000066001d1c9a11 */ /* 0x000fe400078408ff */
[----:B------:R-:W-:Y:S02]  /*2120*/  @!P1 IADD3 R31, P3, R11, R30, RZ ;  /* 0x0000001e0b1f9210 */ /* 0x000fe40007f7e0ff */
[----:B------:R-:W-:Y:S02]  /*2130*/  @!P1 LEA.HI.X R29, R29, c[0x0][0x19c], R36, 0x1, P2 ;  /* 0x000067001d1d9a11 */ /* 0x000fe400010f0c24 */
[----:B------:R-:W-:Y:S02]  /*2140*/  ISETP.NE.U32.AND P0, PT, RZ, c[0x0][0x200], PT ;  /* 0x00008000ff007a0c */ /* 0x000fe40003f05070 */
[----:B------:R-:W-:Y:S01]  /*2150*/  @!P1 LEA.HI.X.SX32 R30, R30, R15, 0x1, P3 ;  /* 0x0000000f1e1e9211 */ /* 0x000fe200018f0eff */
[----:B------:R-:W5:Y:S01]  /*2160*/  @!P1 LDG.E R34, [R28.64] ;  /* 0x000000241c229981 */ /* 0x000f62000c1e1900 */
[----:B---3--:R-:W-:-:S02]  /*2170*/  @!P1 LEA R24, P3, R31, c[0x0][0x198], 0x1 ;  /* 0x000066001f189a11 */ /* 0x008fc400078608ff */
[----:B------:R-:W-:Y:S02]  /*2180*/  ISETP.NE.AND.EX P0, PT, RZ, c[0x0][0x204], PT, P0 ;  /* 0x00008100ff007a0c */ /* 0x000fe40003f05300 */
[----:B------:R-:W-:Y:S02]  /*2190*/  @!P1 LEA.HI.X R25, R31, c[0x0][0x19c], R30, 0x1, P3 ;  /* 0x000067001f199a11 */ /* 0x000fe400018f0c1e */
[----:B------:R-:W-:-:S03]  /*21a0*/  MOV R30, UR48 ;  /* 0x00000030001e7c02 */ /* 0x000fc60008000f00 */
[----:B------:R4:W3:Y:S01]  /*21b0*/  @!P1 LDG.E R33, [R24.64] ;  /* 0x0000002418219981 */ /* 0x0008e2000c1e1900 */
[----:B------:R-:W-:-:S05]  /*21c0*/  IMAD.U32 R36, RZ, RZ, UR49 ;  /* 0x00000031ff247e24 */ /* 0x000fca000f8e00ff */
[----:B-1----:R-:W-:Y:S02]  /*21d0*/  @P0 IADD3 R26, P2, P3, R13, c[0x0][0x200], R30 ;  /* 0x000080000d1a0a10 */ /* 0x002fe40007b5e01e */
[----:B------:R-:W-:-:S04]  /*21e0*/  @P0 SHF.R.S32.HI R27, RZ, 0x1f, R13 ;  /* 0x0000001fff1b0819 */ /* 0x000fc8000001140d */
[----:B------:R-:W-:-:S05]  /*21f0*/  @P0 IADD3.X R27, R27, c[0x0][0x204], R36, P2, P3 ;  /* 0x000081001b1b0a10 */ /* 0x000fca00017e6424 */
[----:B------:R-:W3:Y:S01]  /*2200*/  @P0 LDG.E.U8 R26, [R26.64] ;  /* 0x000000241a1a0981 */ /* 0x000ee2000c1e1100 */
[----:B----4-:R-:W-:-:S06]  /*2210*/  HMUL2 R25, R3, R18 ;  /* 0x0000001203197232 */ /* 0x010fcc0000000000 */
[----:B0-2---:R-:W-:-:S10]  /*2220*/  HFMA2.MMA R25, R4, R17, R25 ;  /* 0x0000001104197235 */ /* 0x005fd40000000019 */
[----:B------:R-:W-:-:S06]  /*2230*/  HFMA2 R25, R5, R20, R25 ;  /* 0x0000001405197231 */ /* 0x000fcc0000000019 */
[----:B------:R-:W-:-:S10]  /*2240*/  HFMA2.MMA R25, R6, R19, R25 ;  /* 0x0000001306197235 */ /* 0x000fd40000000019 */
[----:B-----5:R-:W-:-:S06]  /*2250*/  HFMA2 R25, R7, R32, R25 ;  /* 0x0000002007197231 */ /* 0x020fcc0000000019 */
[----:B------:R-:W-:-:S10]  /*2260*/  HFMA2.MMA R25, R8, R21, R25 ;  /* 0x0000001508197235 */ /* 0x000fd40000000019 */
[----:B------:R-:W-:-:S06]  /*2270*/  HFMA2 R25, R9, R34, R25 ;  /* 0x0000002209197231 */ /* 0x000fcc0000000019 */
[----:B---3--:R-:W-:-:S10]  /*2280*/  HFMA2.MMA R25, R10, R33, R25 ;  /* 0x000000210a197235 */ /* 0x008fd40000000019 */
[--C-:B------:R-:W-:Y:S02]  /*2290*/  HADD2.F32 R24, -RZ, R25.reuse.H0_H0 ;  /* 0x20000019ff187230 */ /* 0x100fe40000004100 */
[----:B------:R-:W-:Y:S01]  /*22a0*/  HADD2.F32 R25, -RZ, R25.H1_H1 ;  /* 0x30000019ff197230 */ /* 0x000fe20000004100 */
[----:B------:R-:W-:-:S04]  /*22b0*/  ISETP.NE.AND P0, PT, R26, RZ, P0 ;  /* 0x000000ff1a00720c */ /* 0x000fc80000705270 */
[----:B------:R-:W-:Y:S01]  /*22c0*/  FADD.FTZ R31, R24, R25 ;  /* 0x00000019181f7221 */ /* 0x000fe20000010000 */
[----:B------:R-:W-:Y:S06]  /*22d0*/  BRA.DIV ~URZ, `(.L_x_1950) ;  /* 0x000034127f007947 */ /* 0x000fec000b800000 */
[----:B------:R0:W1:Y:S02]  /*22e0*/  SHFL.BFLY PT, R24, R31, 0x2, 0x1f ;  /* 0x0c401f001f187f89 */ /* 0x00006400000e0000 */
.L_x_2002:
[----:B01----:R-:W-:Y:S01]  /*22f0*/  FADD.FTZ R31, R31, R24 ;  /* 0x000000181f1f7221 */ /* 0x003fe20000010000 */
[----:B------:R-:W-:Y:S05]  /*2300*/  BRA.DIV ~URZ, `(.L_x_1951) ;  /* 0x000034627f007947 */ /* 0x000fea000b800000 */
[----:B------:R0:W1:Y:S02]  /*2310*/  SHFL.BFLY PT, R24, R31, 0x1, 0x1f ;  /* 0x0c201f001f187f89 */ /* 0x00006400000e0000 */
.L_x_2003:
        /* <DEDUP_REMOVED lines=26> */
.L_x_1953:
[----:B------:R-:W-:Y:S05]  /*24c0*/  BSYNC B1 ;  /* 0x0000000000017941 */ /* 0x000fea0003800000 */
.L_x_1952:
[----:B------:R-:W-:-:S04]  /*24d0*/  IADD3 R13, R13, 0x10, RZ ;  /* 0x000000100d0d7810 */ /* 0x000fc80007ffe0ff */
[----:B------:R-:W-:-:S13]  /*24e0*/  ISETP.GE.AND P0, PT, R13, UR5, PT ;  /* 0x000000050d007c0c */ /* 0x000fda000bf06270 */
[----:B0-----:R-:W-:Y:S05]  /*24f0*/  @!P0 BRA `(.L_x_1954) ;  /* 0xfffff7a000008947 */ /* 0x001fea000383ffff */
.L_x_1949:
[----:B------:R-:W-:Y:S05]  /*2500*/  BSYNC B0 ;  /* 0x0000000000007941 */ /* 0x000fea0003800000 */
.L_x_1948:
[----:B----4-:R-:W-:Y:S01]  /*2510*/  SHF.R.S32.HI R7, RZ, 0x1f, R2 ;  /* 0x0000001fff077819 */ /* 0x010fe20000011402 */
[----:B------:R-:W-:Y:S05]  /*2520*/  BRA.DIV ~URZ, `(.L_x_1955) ;  /* 0x000032c27f007947 */ /* 0x000fea000b800000 */
[----:B------:R4:W0:Y:S02]  /*2530*/  SHFL.BFLY PT, R3, R0, 0x10, 0x1f ;  /* 0x0e001f0000037f89 */ /* 0x00082400000e0000 */
.L_x_2004:
[----:B0-----:R-:W-:Y:S01]  /*2540*/  FMNMX.FTZ R5, R3, R0, !PT ;  /* 0x0000000003057209 */ /* 0x001fe20007810000 */
[----:B------:R-:W-:Y:S05]  /*2550*/  BRA.DIV ~URZ, `(.L_x_1956) ;  /* 0x000033127f007947 */ /* 0x000fea000b800000 */
[----:B----4-:R-:W0:Y:S02]  /*2560*/  SHFL.BFLY PT, R0, R5, 0x8, 0x1f ;  /* 0x0d001f0005007f89 */ /* 0x010e2400000e0000 */
[----:B0-----:R-:W-:-:S05]  /*2570*/  FMNMX.FTZ R0, R5, R0, !PT ;  /* 0x0000000005007209 */ /* 0x001fca0007810000 */
[----:B------:R0:W4:Y:S02]  /*2580*/  SHFL.BFLY PT, R3, R0, 0x4, 0x1f ;  /* 0x0c801f0000037f89 */ /* 0x00012400000e0000 */
.L_x_2005:
        /* <DEDUP_REMOVED lines=10> */
[----:B----4-:R-:W-:Y:S02]  /*2630*/  IMAD.MOV.U32 R3, RZ, RZ, -0x800001 ;  /* 0xff7fffffff037424 */ /* 0x010fe400078e00ff */
[----:B------:R-:W-:Y:S02]  /*2640*/  IMAD.MOV.U32 R6, RZ, RZ, RZ ;  /* 0x000000ffff067224 */ /* 0x000fe400078e00ff */
        /* <DEDUP_REMOVED lines=12> */
.L_x_1962:
        /* <DEDUP_REMOVED lines=13> */
.L_x_1960:
[----:B------:R-:W0:Y:S02]  /*27e0*/  LDS R4, [R8] ;  /* 0x0000000008047984 */ /* 0x000e240000000800 */
[----:B0---4-:R-:W-:-:S04]  /*27f0*/  FADD.FTZ R4, -R9, R4 ;  /* 0x0000000409047221 */ /* 0x011fc80000010100 */
[----:B------:R-:W-:-:S04]  /*2800*/  FMUL.FTZ R4, R4, 1.4426950216293334961 ;  /* 0x3fb8aa3b04047820 */ /* 0x000fc80000410000 */
[----:B------:R0:W4:Y:S03]  /*2810*/  MUFU.EX2 R7, R4 ;  /* 0x0000000400077308 */ /* 0x0001260000000800 */
.L_x_1961:
[----:B------:R-:W-:Y:S05]  /*2820*/  BSYNC B1 ;  /* 0x0000000000017941 */ /* 0x000fea0003800000 */
.L_x_1959:
[----:B----4-:R4:W-:Y:S01]  /*2830*/  STS [R8], R7 ;  /* 0x0000000708007388 */ /* 0x0109e20000000800 */
[----:B------:R-:W-:Y:S01]  /*2840*/  IADD3 R3, R3, 0x40, RZ ;  /* 0x0000004003037810 */ /* 0x000fe20007ffe0ff */
[----:B------:R-:W-:-:S03]  /*2850*/  FADD.FTZ R6, R7, R6 ;  /* 0x0000000607067221 */ /* 0x000fc60000010000 */
[----:B------:R-:W-:-:S13]  /*2860*/  ISETP.GT.AND P2, PT, R3, UR43, PT ;  /* 0x0000002b03007c0c */ /* 0x000fda000bf44270 */
[----:B----4-:R-:W-:Y:S05]  /*2870*/  @!P2 BRA `(.L_x_1962) ;  /* 0xfffffe900000a947 */ /* 0x010fea000383ffff */
.L_x_1958:
[----:B0-----:R-:W-:Y:S05]  /*2880*/  BSYNC B0 ;  /* 0x0000000000007941 */ /* 0x001fea0003800000 */
.L_x_1957:
[----:B------:R-:W0:Y:S01]  /*2890*/  SHFL.BFLY PT, R3, R6, 0x10, 0x1f ;  /* 0x0e001f0006037f89 */ /* 0x000e2200000e0000 */
[----:B----4-:R-:W-:Y:S01]  /*28a0*/  LOP3.LUT P0, R9, R2, 0x1f, RZ, 0xc0, !PT ;  /* 0x0000001f02097812 */ /* 0x010fe2000780c0ff */
        /* <DEDUP_REMOVED lines=9> */
[----:B0-----:R-:W-:Y:S01]  /*2940*/  FADD.FTZ R3, R3, R6 ;  /* 0x0000000603037221 */ /* 0x001fe20000010000 */
[----:B------:R-:W-:Y:S01]  /*2950*/  @!P0 SHF.R.U32.HI R6, RZ, 0x3, R2 ;  /* 0x00000003ff068819 */ /* 0x000fe20000011602 */
[----:B------:R-:W-:-:S03]  /*2960*/  UMOV UR4, URZ ;  /* 0x0000003f00047c82 */ /* 0x000fc60008000000 */
        /* <DEDUP_REMOVED lines=29> */
.L_x_1963:
[----:B------:R-:W-:Y:S01]  /*2b40*/  BSSY B0, `(.L_x_1964) ;  /* 0x0000014000007945 */ /* 0x000fe20003800000 */
[----:B------:R-:W-:Y:S05]  /*2b50*/  @P1 BRA `(.L_x_1965) ;  /* 0x0000012000001947 */ /* 0x000fea0003800000 */
[----:B0-----:R-:W-:Y:S01]  /*2b60*/  FADD.FTZ R4, R4, 9.9999999747524270788e-07 ;  /* 0x358637bd04047421 */ /* 0x001fe20000010000 */
[----:B------:R-:W-:-:S03]  /*2b70*/  MOV R3, UR6 ;  /* 0x0000000600037c02 */ /* 0x000fc60008000f00 */
[----:B------:R0:W4:Y:S01]  /*2b80*/  MUFU.RCP R9, R4 ;  /* 0x0000000400097308 */ /* 0x0001220000001000 */
[----:B------:R-:W-:-:S07]  /*2b90*/  IADD3 R3, R3, 0x90, RZ ;  /* 0x0000009003037810 */ /* 0x000fce0007ffe0ff */
.L_x_1966:
[C---:B------:R-:W-:Y:S02]  /*2ba0*/  IADD3 R8, R0.reuse, -UR45, RZ ;  /* 0x8000002d00087c10 */ /* 0x040fe4000fffe0ff */
[----:B0-----:R-:W-:-:S03]  /*2bb0*/  @P0 IADD3 R5, P1, R0, UR4, RZ ;  /* 0x0000000400050c10 */ /* 0x001fc6000ff3e0ff */
[----:B0-----:R-:W0:Y:S01]  /*2bc0*/  LDS R4, [R8.X4+0x90] ;  /* 0x0000900008047984 */ /* 0x001e220000004800 */
[C---:B------:R-:W-:Y:S02]  /*2bd0*/  @P0 LEA.HI.X.SX32 R6, R0.reuse, UR5, 0x1, P1 ;  /* 0x0000000500060c11 */ /* 0x040fe400088f0eff */
[----:B------:R-:W-:Y:S01]  /*2be0*/  IADD3 R0, R0, 0x40, RZ ;  /* 0x0000004000007810 */ /* 0x000fe20007ffe0ff */
[----:B0---4-:R-:W-:Y:S01]  /*2bf0*/  FMUL.FTZ R11, R4, R9 ;  /* 0x00000009040b7220 */ /* 0x011fe20000410000 */
[----:B------:R-:W-:-:S04]  /*2c00*/  @P0 LEA R4, P1, R5, c[0x0][0x260], 0x2 ;  /* 0x0000980005040a11 */ /* 0x000fc800078210ff */
[----:B------:R-:W-:Y:S01]  /*2c10*/  @P0 LEA.HI.X R5, R5, c[0x0][0x264], R6, 0x2, P1 ;  /* 0x0000990005050a11 */ /* 0x000fe200008f1406 */
[----:B------:R-:W-:Y:S01]  /*2c20*/  IMAD R6, R8, 0x2, R3 ;  /* 0x0000000208067824 */ /* 0x000fe200078e0203 */
[----:B------:R-:W-:Y:S02]  /*2c30*/  F2FP.PACK_AB R7, RZ, R11 ;  /* 0x0000000bff07723e */ /* 0x000fe400000000ff */
[----:B------:R-:W-:Y:S01]  /*2c40*/  ISETP.GT.AND P1, PT, R0, UR43, PT ;  /* 0x0000002b00007c0c */ /* 0x000fe2000bf24270 */
[----:B------:R0:W-:Y:S04]  /*2c50*/  @P0 STG.E [R4.64], R11 ;  /* 0x0000000b04000986 */ /* 0x0001e8000c101924 */
[----:B------:R0:W-:Y:S08]  /*2c60*/  STS.U16 [R6], R7 ;  /* 0x0000000706007388 */ /* 0x0001f00000000400 */
[----:B------:R-:W-:Y:S05]  /*2c70*/  @!P1 BRA `(.L_x_1966) ;  /* 0xffffff2000009947 */ /* 0x000fea000383ffff */
.L_x_1965:
[----:B------:R-:W-:Y:S05]  /*2c80*/  BSYNC B0 ;  /* 0x0000000000007941 */ /* 0x000fea0003800000 */
.L_x_1964:
[----:B------:R-:W-:Y:S01]  /*2c90*/  USHF.R.S32.HI UR4, URZ, 0x1f, UR43 ;  /* 0x0000001f3f047899 */ /* 0x000fe2000801142b */
[----:B------:R-:W-:Y:S01]  /*2ca0*/  SHF.R.S32.HI R3, RZ, 0x1f, R2 ;  /* 0x0000001fff037819 */ /* 0x000fe20000011402 */
[----:B0-----:R-:W-:Y:S01]  /*2cb0*/  CS2R R10, SRZ ;  /* 0x00000000000a7805 */ /* 0x001fe2000001ff00 */
        /* <DEDUP_REMOVED lines=18> */
[----:B------:R-:W-:Y:S01]  /*2de0*/  @!P0 IMAD.MOV.U32 R3, RZ, RZ, 0x2 ;  /* 0x00000002ff038424 */ /* 0x000fe200078e00ff */
[----:B------:R-:W-:Y:S01]  /*2df0*/  BSSY B0, `(.L_x_1967) ;  /* 0x00000ad000007945 */ /* 0x000fe20003800000 */
[----:B------:R-:W-:Y:S01]  /*2e00*/  IMAD.MOV.U32 R18, RZ, RZ, RZ ;  /* 0x000000ffff127224 */ /* 0x000fe200078e00ff */
[----:B------:R-:W-:Y:S01]  /*2e10*/  CS2R R6, SRZ ;  /* 0x0000000000067805 */ /* 0x000fe2000001ff00 */
[----:B---3--:R-:W-:Y:S02]  /*2e20*/  IMAD.MOV.U32 R17, RZ, RZ, RZ ;  /* 0x000000ffff117224 */ /* 0x008fe400078e00ff */
[----:B------:R-:W-:Y:S02]  /*2e30*/  IMAD.MOV.U32 R0, RZ, RZ, RZ ;  /* 0x000000ffff007224 */ /* 0x000fe400078e00ff */
[----:B0-----:R-:W-:-:S04]  /*2e40*/  @!P0 IMAD R4, R5, 0x40, R24 ;  /* 0x0000004005048824 */ /* 0x001fc800078e0218 */
[----:B------:R-:W-:-:S04]  /*2e50*/  @!P0 IMAD.WIDE R4, R4, R3, c[0x0][0x190] ;  /* 0x0000640004048625 */ /* 0x000fc800078e0203 */
[----:B------:R-:W-:Y:S01]  /*2e60*/  IMAD.U32 R3, RZ, RZ, UR46 ;  /* 0x0000002eff037e24 */ /* 0x000fe2000f8e00ff */
[----:B------:R0:W5:Y:S04]  /*2e70*/  @!P0 LDG.E.128 R8, [R4.64] ;  /* 0x0000002404088981 */ /* 0x000168000c1e1d00 */
[----:B------:R-:W-:Y:S01]  /*2e80*/  BAR.SYNC.DEFER_BLOCKING 0x0 ;  /* 0x0000000000007b1d */ /* 0x000fe20000010000 */
[----:B------:R-:W-:Y:S01]  /*2e90*/  IMAD R26, R3, c[0x0][0x1d4], R24 ;  /* 0x00007500031a7a24 */ /* 0x000fe200078e0218 */
[----:B------:R-:W-:Y:S01]  /*2ea0*/  ISETP.NE.AND P0, PT, R19, UR4, PT ;  /* 0x0000000413007c0c */ /* 0x000fe2000bf05270 */
[----:B------:R-:W-:Y:S01]  /*2eb0*/  IMAD.MOV.U32 R3, RZ, RZ, RZ ;  /* 0x000000ffff037224 */ /* 0x000fe200078e00ff */
[----:B0-----:R-:W-:Y:S02]  /*2ec0*/  CS2R R4, SRZ ;  /* 0x0000000000047805 */ /* 0x001fe4000001ff00 */
[----:B------:R-:W-:Y:S01]  /*2ed0*/  SHF.R.S32.HI R25, RZ, 0x1f, R26 ;  /* 0x0000001fff197819 */ /* 0x000fe2000001141a */
[----:B------:R-:W-:Y:S05]  /*2ee0*/  @P1 BRA `(.L_x_1968) ;  /* 0x000009d000001947 */ /* 0x000fea0003800000 */
[----:B------:R-:W-:Y:S01]  /*2ef0*/  MOV R0, UR45 ;  /* 0x0000002d00007c02 */ /* 0x000fe20008000f00 */
[----:B------:R-:W-:Y:S01]  /*2f00*/  ULOP3.LUT UR4, URZ, UR5, URZ, 0x33, !UPT ;  /* 0x000000053f047292 */ /* 0x000fe2000f8e333f */
[----:B------:R-:W-:Y:S01]  /*2f10*/  BSSY B1, `(.L_x_1969) ;  /* 0x0000034000017945 */ /* 0x000fe20003800000 */
[----:B------:R-:W-:Y:S01]  /*2f20*/  IMAD.MOV.U32 R30, RZ, RZ, R27 ;  /* 0x000000ffff1e7224 */ /* 0x000fe200078e001b */
[----:B------:R-:W-:Y:S01]  /*2f30*/  IADD3 R0, -R0, -0x2, -R19 ;  /* 0xfffffffe00007810 */ /* 0x000fe20007ffe913 */
[----:B------:R-:W-:Y:S01]  /*2f40*/  CS2R R6, SRZ ;  /* 0x0000000000067805 */ /* 0x000fe2000001ff00 */
[----:B------:R-:W-:-:S02]  /*2f50*/  IMAD.MOV.U32 R17, RZ, RZ, RZ ;  /* 0x000000ffff117224 */ /* 0x000fc400078e00ff */
[----:B------:R-:W-:Y:S01]  /*2f60*/  IADD3 R4, R0, -UR4, RZ ;  /* 0x8000000400047c10 */ /* 0x000fe2000fffe0ff */
[----:B------:R-:W-:Y:S02]  /*2f70*/  IMAD.MOV.U32 R0, RZ, RZ, RZ ;  /* 0x000000ffff007224 */ /* 0x000fe400078e00ff */
[----:B------:R-:W-:Y:S01]  /*2f80*/  IMAD.MOV.U32 R18, RZ, RZ, RZ ;  /* 0x000000ffff127224 */ /* 0x000fe200078e00ff */
[C---:B------:R-:W-:Y:S02]  /*2f90*/  LEA.HI R3, R4.reuse, 0x1, RZ, 0x1d ;  /* 0x0000000104037811 */ /* 0x040fe400078fe8ff */
[----:B------:R-:W-:Y:S02]  /*2fa0*/  ISETP.GE.U32.AND P2, PT, R4, 0x18, PT ;  /* 0x000000180400780c */ /* 0x000fe40003f46070 */
[----:B------:R-:W-:Y:S01]  /*2fb0*/  LOP3.LUT P1, R12, R3, 0x3, RZ, 0xc0, !PT ;  /* 0x00000003030c7812 */ /* 0x000fe2000782c0ff */
[----:B------:R-:W-:Y:S01]  /*2fc0*/  IMAD.MOV.U32 R3, RZ, RZ, RZ ;  /* 0x000000ffff037224 */ /* 0x000fe200078e00ff */
[----:B------:R-:W-:-:S11]  /*2fd0*/  CS2R R4, SRZ ;  /* 0x0000000000047805 */ /* 0x000fd6000001ff00 */
[----:B------:R-:W-:Y:S05]  /*2fe0*/  @!P1 BRA `(.L_x_1970) ;  /* 0x0000026000009947 */ /* 0x000fea0003800000 */
[----:B------:R-:W-:Y:S02]  /*2ff0*/  IMAD.SHL.U32 R0, R27, 0x40, RZ ;  /* 0x000000401b007824 */ /* 0x000fe400078e00ff */
        /* <DEDUP_REMOVED lines=9> */
.L_x_1971:
[----:B------:R-:W-:Y:S01]  /*3090*/  IMAD.MOV.U32 R12, RZ, RZ, R32 ;  /* 0x000000ffff0c7224 */ /* 0x000fe200078e0020 */
[----:B------:R-:W-:Y:S01]  /*30a0*/  MOV R13, R33 ;  /* 0x00000021000d7202 */ /* 0x000fe20000000f00 */
[----:B--2---:R0:W2:Y:S05]  /*30b0*/  LDS.U16 R22, [R21] ;  /* 0x0000000015167984 */ /* 0x0040aa0000000400 */
[----:B------:R-:W3:Y:S01]  /*30c0*/  LDG.E.128 R12, [R12.64] ;  /* 0x000000240c0c7981 */ /* 0x000ee2000c1e1d00 */
[----:B------:R-:W-:Y:S02]  /*30d0*/  IADD3 R20, R20, -0x1, RZ ;  /* 0xffffffff14147810 */ /* 0x000fe40007ffe0ff */
[----:B------:R-:W-:-:S02]  /*30e0*/  IADD3 R32, P3, R32, 0x400, RZ ;  /* 0x0000040020207810 */ /* 0x000fc40007f7e0ff */
[----:B------:R-:W-:Y:S02]  /*30f0*/  ISETP.NE.AND P1, PT, R20, RZ, PT ;  /* 0x000000ff1400720c */ /* 0x000fe40003f25270 */
[----:B------:R-:W-:Y:S01]  /*3100*/  IADD3 R30, R30, 0x8, RZ ;  /* 0x000000081e1e7810 */ /* 0x000fe20007ffe0ff */
[----:B------:R-:W-:Y:S01]  /*3110*/  IMAD.X R33, RZ, RZ, R33, P3 ;  /* 0x000000ffff217224 */ /* 0x000fe200018e0621 */
[----:B0-----:R-:W-:Y:S01]  /*3120*/  IADD3 R21, R21, 0x10, RZ ;  /* 0x0000001015157810 */ /* 0x001fe20007ffe0ff */
[----:B--2---:R-:W-:Y:S02]  /*3130*/  HADD2.F32 R22, -RZ, R22.H0_H0 ;  /* 0x20000016ff167230 */ /* 0x004fe40000004100 */
[--C-:B---3--:R-:W-:Y:S02]  /*3140*/  HADD2.F32 R23, -RZ, R12.reuse.H0_H0 ;  /* 0x2000000cff177230 */ /* 0x108fe40000004100 */
[----:B------:R-:W-:Y:S02]  /*3150*/  HADD2.F32 R28, -RZ, R12.H1_H1 ;  /* 0x3000000cff1c7230 */ /* 0x000fe40000004100 */
[--C-:B------:R-:W-:Y:S01]  /*3160*/  HADD2.F32 R31, -RZ, R14.reuse.H0_H0 ;  /* 0x2000000eff1f7230 */ /* 0x100fe20000004100 */
        /* <DEDUP_REMOVED lines=14> */
.L_x_1970:
[----:B------:R-:W-:Y:S05]  /*3250*/  BSYNC B1 ;  /* 0x0000000000017941 */ /* 0x000fea0003800000 */
.L_x_1969:
        /* <DEDUP_REMOVED lines=11> */
[----:B------:R-:W-:Y:S02]  /*3310*/  IADD3 R33, R12, 0x90, RZ ;  /* 0x000000900c217810 */ /* 0x000fe40007ffe0ff */
.L_x_1972:
[----:B------:R-:W-:Y:S02]  /*3320*/  IMAD.MOV.U32 R12, RZ, RZ, R32 ;  /* 0x000000ffff0c7224 */ /* 0x000fe400078e0020 */
[----:B------:R-:W-:Y:S01]  /*3330*/  IMAD.MOV.U32 R13, RZ, RZ, R35 ;  /* 0x000000ffff0d7224 */ /* 0x000fe200078e0023 */
[----:B------:R-:W-:Y:S01]  /*3340*/  IADD3 R20, R31, -0x400, RZ ;  /* 0xfffffc001f147810 */ /* 0x000fe20007ffe0ff */
[----:B------:R-:W0:Y:S04]  /*3350*/  LDS.U16 R39, [R33+-0x20] ;  /* 0xffffe00021277984 */ /* 0x000e280000000400 */
[----:B------:R-:W3:Y:S01]  /*3360*/  LDG.E.128 R12, [R12.64] ;  /* 0x000000240c0c7981 */ /* 0x000ee2000c1e1d00 */
[----:B------:R-:W-:-:S04]  /*3370*/  IADD3 R21, P1, R26, R20, RZ ;  /* 0x000000141a157210 */ /* 0x000fc80007f3e0ff */
[----:B------:R-:W-:Y:S02]  /*3380*/  LEA.HI.X.SX32 R20, R20, R25, 0x1, P1 ;  /* 0x0000001914147211 */ /* 0x000fe400008f0eff */
[----:B------:R-:W-:-:S04]  /*3390*/  LEA R28, P1, R21, c[0x0][0x1a0], 0x1 ;  /* 0x00006800151c7a11 */ /* 0x000fc800078208ff */
[----:B------:R-:W-:-:S05]  /*33a0*/  LEA.HI.X R29, R21, c[0x0][0x1a4], R20, 0x1, P1 ;  /* 0x00006900151d7a11 */ /* 0x000fca00008f0c14 */
[----:B--2---:R-:W2:Y:S01]  /*33b0*/  LDG.E.128 R20, [R28.64] ;  /* 0x000000241c147981 */ /* 0x004ea2000c1e1d00 */
[----:B0-----:R-:W-:Y:S02]  /*33c0*/  HADD2.F32 R39, -RZ, R39.H0_H0 ;  /* 0x20000027ff277230 */ /* 0x001fe40000004100 */
[--C-:B---3--:R-:W-:Y:S02]  /*33d0*/  HADD2.F32 R34, -RZ, R13.reuse.H1_H1 ;  /* 0x3000000dff227230 */ /* 0x108fe40000004100 */
[----:B------:R-:W-:Y:S02]  /*33e0*/  HADD2.F32 R41, -RZ, R12.H0_H0 ;  /* 0x2000000cff297230 */ /* 0x000fe40000004100 */
[----:B------:R-:W-:Y:S01]  /*33f0*/  HADD2.F32 R36, -RZ, R14.H0_H0 ;  /* 0x2000000eff247230 */ /* 0x000fe20000004100 */
[C---:B------:R-:W-:Y:S01]  /*3400*/  FFMA.FTZ R34, R39.reuse, R34, R5 ;  /* 0x0000002227227223 */ /* 0x040fe20000010005 */
[----:B------:R-:W-:Y:S01]  /*3410*/  HADD2.F32 R12, -RZ, R12.H1_H1 ;  /* 0x3000000cff0c7230 */ /* 0x000fe20000004100 */
[----:B------:R-:W0:Y:S01]  /*3420*/  LDS.U16 R5, [R33+-0x10] ;  /* 0xfffff00021057984 */ /* 0x000e220000000400 */
[C---:B------:R-:W-:Y:S01]  /*3430*/  FFMA.FTZ R41, R39.reuse, R41, R0 ;  /* 0x0000002927297223 */ /* 0x040fe20000010000 */
[----:B------:R-:W-:Y:S01]  /*3440*/  HADD2.F32 R0, -RZ, R13.H0_H0 ;  /* 0x2000000dff007230 */ /* 0x000fe20000004100 */
[C---:B------:R-:W-:Y:S01]  /*3450*/  FFMA.FTZ R36, R39.reuse, R36, R6 ;  /* 0x0000002427247223 */ /* 0x040fe20000010006 */
[----:B------:R-:W-:Y:S01]  /*3460*/  HADD2.F32 R14, -RZ, R14.H1_H1 ;  /* 0x3000000eff0e7230 */ /* 0x000fe20000004100 */
[----:B------:R-:W-:-:S02]  /*3470*/  FFMA.FTZ R3, R39, R12, R3 ;  /* 0x0000000c27037223 */ /* 0x000fc40000010003 */
[C---:B------:R-:W-:Y:S01]  /*3480*/  FFMA.FTZ R0, R39.reuse, R0, R4 ;  /* 0x0000000027007223 */ /* 0x040fe20000010004 */
[--C-:B------:R-:W-:Y:S01]  /*3490*/  HADD2.F32 R4, -RZ, R15.reuse.H0_H0 ;  /* 0x2000000fff047230 */ /* 0x100fe20000004100 */
[C---:B------:R-:W-:Y:S01]  /*34a0*/  FFMA.FTZ R37, R39.reuse, R14, R7 ;  /* 0x0000000e27257223 */ /* 0x040fe20000010007 */
[----:B------:R-:W-:Y:S02]  /*34b0*/  HADD2.F32 R15, -RZ, R15.H1_H1 ;  /* 0x3000000fff0f7230 */ /* 0x000fe40000004100 */
[----:B--2---:R-:W-:Y:S01]  /*34c0*/  HADD2.F32 R38, -RZ, R20.H0_H0 ;  /* 0x20000014ff267230 */ /* 0x004fe20000004100 */
[C---:B------:R-:W-:Y:S02]  /*34d0*/  FFMA.FTZ R17, R39.reuse, R4, R17 ;  /* 0x0000000427117223 */ /* 0x040fe40000010011 */
[----:B------:R-:W-:Y:S02]  /*34e0*/  FFMA.FTZ R39, R39, R15, R18 ;  /* 0x0000000f27277223 */ /* 0x000fe40000010012 */
[----:B------:R-:W2:Y:S01]  /*34f0*/  LDG.E.128 R12, [R28.64+0x400] ;  /* 0x000400241c0c7981 */ /* 0x000ea2000c1e1d00 */
[----:B0-----:R-:W-:-:S03]  /*3500*/  HADD2.F32 R18, -RZ, R5.H0_H0 ;  /* 0x20000005ff127230 */ /* 0x001fc60000004100 */
[----:B------:R-:W3:Y:S01]  /*3510*/  LDG.E.128 R4, [R28.64+0x800] ;  /* 0x000800241c047981 */ /* 0x000ee2000c1e1d00 */
[----:B------:R-:W-:Y:S01]  /*3520*/  HADD2.F32 R20, -RZ, R20.H1_H1 ;  /* 0x30000014ff147230 */ /* 0x000fe20000004100 */
[C---:B------:R-:W-:Y:S01]  /*3530*/  FFMA.FTZ R38, R18.reuse, R38, R41 ;  /* 0x0000002612267223 */ /* 0x040fe20000010029 */
[--C-:B------:R-:W-:Y:S02]  /*3540*/  HADD2.F32 R41, -RZ, R21.reuse.H0_H0 ;  /* 0x20000015ff297230 */ /* 0x100fe40000004100 */
[----:B------:R-:W-:Y:S01]  /*3550*/  HADD2.F32 R21, -RZ, R21.H1_H1 ;  /* 0x30000015ff157230 */ /* 0x000fe20000004100 */
[----:B------:R-:W-:Y:S01]  /*3560*/  FFMA.FTZ R3, R18, R20, R3 ;  /* 0x0000001412037223 */ /* 0x000fe20000010003 */
[----:B------:R-:W-:-:S03]  /*3570*/  HADD2.F32 R20, -RZ, R23.H0_H0 ;  /* 0x20000017ff147230 */ /* 0x000fc60000004100 */
[C---:B------:R-:W-:Y:S01]  /*3580*/  FFMA.FTZ R34, R18.reuse, R21, R34 ;  /* 0x0000001512227223 */ /* 0x040fe20000010022 */
[--C-:B------:R-:W-:Y:S02]  /*3590*/  HADD2.F32 R21, -RZ, R22.reuse.H0_H0 ;  /* 0x20000016ff157230 */ /* 0x100fe40000004100 */
[----:B------:R-:W-:Y:S02]  /*35a0*/  HADD2.F32 R22, -RZ, R22.H1_H1 ;  /* 0x30000016ff167230 */ /* 0x000fe40000004100 */
[----:B------:R-:W-:Y:S01]  /*35b0*/  HADD2.F32 R23, -RZ, R23.H1_H1 ;  /* 0x30000017ff177230 */ /* 0x000fe20000004100 */
[C---:B------:R-:W-:Y:S02]  /*35c0*/  FFMA.FTZ R0, R18.reuse, R41, R0 ;  /* 0x0000002912007223 */ /* 0x040fe40000010000 */
[C---:B------:R-:W-:Y:S02]  /*35d0*/  FFMA.FTZ R36, R18.reuse, R21, R36 ;  /* 0x0000001512247223 */ /* 0x040fe40000010024 */
[----:B------:R-:W-:-:S02]  /*35e0*/  FFMA.FTZ R37, R18, R22, R37 ;  /* 0x0000001612257223 */ /* 0x000fc40000010025 */
[C---:B------:R-:W-:Y:S02]  /*35f0*/  FFMA.FTZ R17, R18.reuse, R20, R17 ;  /* 0x0000001412117223 */ /* 0x040fe40000010011 */
[----:B------:R-:W-:Y:S01]  /*3600*/  FFMA.FTZ R39, R18, R23, R39 ;  /* 0x0000001712277223 */ /* 0x000fe20000010027 */
[----:B------:R-:W-:Y:S04]  /*3610*/  LDS.U16 R20, [R33+0x10] ;  /* 0x0000100021147984 */ /* 0x000fe80000000400 */
[----:B------:R-:W0:Y:S01]  /*3620*/  LDS.U16 R18, [R33] ;  /* 0x0000000021127984 */ /* 0x000e220000000400 */
[----:B------:R-:W-:-:S04]  /*3630*/  IADD3 R30, R30, 0x20, RZ ;  /* 0x000000201e1e7810 */ /* 0x000fc80007ffe0ff */
[----:B------:R-:W-:Y:S02]  /*3640*/  ISETP.GE.AND P1, PT, R30, UR5, PT ;  /* 0x000000051e007c0c */ /* 0x000fe4000bf26270 */
[----:B------:R-:W-:Y:S02]  /*3650*/  IADD3 R32, P2, R32, 0x1000, RZ ;  /* 0x0000100020207810 */ /* 0x000fe40007f5e0ff */
[----:B------:R-:W-:Y:S01]  /*3660*/  IADD3 R31, R31, 0x800, RZ ;  /* 0x000008001f1f7810 */ /* 0x000fe20007ffe0ff */
[----:B0-----:R-:W-:Y:S01]  /*3670*/  HADD2.F32 R18, -RZ, R18.H0_H0 ;  /* 0x20000012ff127230 */ /* 0x001fe20000004100 */
[----:B------:R-:W-:Y:S01]  /*3680*/  IADD3 R33, R33, 0x40, RZ ;  /* 0x0000004021217810 */ /* 0x000fe20007ffe0ff */
[----:B------:R-:W-:Y:S01]  /*3690*/  IMAD.X R35, RZ, RZ, R35, P2 ;  /* 0x000000ffff237224 */ /* 0x000fe200010e0623 */
[--C-:B--2---:R-:W-:Y:S02]  /*36a0*/  HADD2.F32 R21, -RZ, R12.reuse.H0_H0 ;  /* 0x2000000cff157230 */ /* 0x104fe40000004100 */
[----:B------:R-:W-:-:S03]  /*36b0*/  HADD2.F32 R12, -RZ, R12.H1_H1 ;  /* 0x3000000cff0c7230 */ /* 0x000fc60000004100 */
[C---:B------:R-:W-:Y:S01]  /*36c0*/  FFMA.FTZ R38, R18.reuse, R21, R38 ;  /* 0x0000001512267223 */ /* 0x040fe20000010026 */
[--C-:B------:R-:W-:Y:S02]  /*36d0*/  HADD2.F32 R21, -RZ, R13.reuse.H0_H0 ;  /* 0x2000000dff157230 */ /* 0x100fe40000004100 */
[----:B------:R-:W-:Y:S01]  /*36e0*/  HADD2.F32 R13, -RZ, R13.H1_H1 ;  /* 0x3000000dff0d7230 */ /* 0x000fe20000004100 */
[C---:B------:R-:W-:Y:S02]  /*36f0*/  FFMA.FTZ R3, R18.reuse, R12, R3 ;  /* 0x0000000c12037223 */ /* 0x040fe40000010003 */
[C---:B------:R-:W-:Y:S01]  /*3700*/  FFMA.FTZ R12, R18.reuse, R21, R0 ;  /* 0x00000015120c7223 */ /* 0x040fe20000010000 */
[----:B------:R-:W-:Y:S01]  /*3710*/  HADD2.F32 R0, -RZ, R15.H0_H0 ;  /* 0x2000000fff007230 */ /* 0x000fe20000004100 */
[----:B------:R-:W-:Y:S01]  /*3720*/  FFMA.FTZ R34, R18, R13, R34 ;  /* 0x0000000d12227223 */ /* 0x000fe20000010022 */
[----:B------:R-:W-:-:S03]  /*3730*/  HADD2.F32 R13, -RZ, R14.H0_H0 ;  /* 0x2000000eff0d7230 */ /* 0x000fc60000004100 */
[C---:B------:R-:W-:Y:S01]  /*3740*/  FFMA.FTZ R17, R18.reuse, R0, R17 ;  /* 0x0000000012117223 */ /* 0x040fe20000010011 */
[----:B------:R-:W-:Y:S01]  /*3750*/  HADD2.F32 R14, -RZ, R14.H1_H1 ;  /* 0x3000000eff0e7230 */ /* 0x000fe20000004100 */
[C---:B------:R-:W-:Y:S01]  /*3760*/  FFMA.FTZ R36, R18.reuse, R13, R36 ;  /* 0x0000000d12247223 */ /* 0x040fe20000010024 */
[----:B------:R-:W-:Y:S02]  /*3770*/  HADD2.F32 R13, -RZ, R20.H0_H0 ;  /* 0x20000014ff0d7230 */ /* 0x000fe40000004100 */
[----:B------:R-:W-:Y:S02]  /*3780*/  HADD2.F32 R15, -RZ, R15.H1_H1 ;  /* 0x3000000fff0f7230 */ /* 0x000fe40000004100 */
[--C-:B---3--:R-:W-:Y:S02]  /*3790*/  HADD2.F32 R0, -RZ, R4.reuse.H0_H0 ;  /* 0x20000004ff007230 */ /* 0x108fe40000004100 */
[----:B------:R-:W-:Y:S01]  /*37a0*/  HADD2.F32 R4, -RZ, R4.H1_H1 ;  /* 0x30000004ff047230 */ /* 0x000fe20000004100 */
[C---:B------:R-:W-:Y:S01]  /*37b0*/  FFMA.FTZ R37, R18.reuse, R14, R37 ;  /* 0x0000000e12257223 */ /* 0x040fe20000010025 */
[----:B------:R-:W-:Y:S01]  /*37c0*/  HADD2.F32 R14, -RZ, R6.H0_H0 ;  /* 0x20000006ff0e7230 */ /* 0x000fe20000004100 */
[----:B------:R-:W-:-:S02]  /*37d0*/  FFMA.FTZ R18, R18, R15, R39 ;  /* 0x0000000f12127223 */ /* 0x000fc40000010027 */
[C---:B------:R-:W-:Y:S01]  /*37e0*/  FFMA.FTZ R3, R13.reuse, R4, R3 ;  /* 0x000000040d037223 */ /* 0x040fe20000010003 */
[--C-:B------:R-:W-:Y:S02]  /*37f0*/  HADD2.F32 R4, -RZ, R5.reuse.H0_H0 ;  /* 0x20000005ff047230 */ /* 0x100fe40000004100 */
[----:B------:R-:W-:Y:S02]  /*3800*/  HADD2.F32 R5, -RZ, R5.H1_H1 ;  /* 0x30000005ff057230 */ /* 0x000fe40000004100 */
[----:B------:R-:W-:Y:S02]  /*3810*/  HADD2.F32 R20, -RZ, R6.H1_H1 ;  /* 0x30000006ff147230 */ /* 0x000fe40000004100 */
[--C-:B------:R-:W-:Y:S02]  /*3820*/  HADD2.F32 R22, -RZ, R7.reuse.H0_H0 ;  /* 0x20000007ff167230 */ /* 0x100fe40000004100 */
[----:B------:R-:W-:Y:S01]  /*3830*/  HADD2.F32 R15, -RZ, R7.H1_H1 ;  /* 0x30000007ff0f7230 */ /* 0x000fe20000004100 */
[----:B------:R-:W-:-:S02]  /*3840*/  FFMA.FTZ R0, R13, R0, R38 ;  /* 0x000000000d007223 */ /* 0x000fc40000010026 */
[C---:B------:R-:W-:Y:S02]  /*3850*/  FFMA.FTZ R4, R13.reuse, R4, R12 ;  /* 0x000000040d047223 */ /* 0x040fe4000001000c */
[C---:B------:R-:W-:Y:S02]  /*3860*/  FFMA.FTZ R5, R13.reuse, R5, R34 ;  /* 0x000000050d057223 */ /* 0x040fe40000010022 */
[C---:B------:R-:W-:Y:S02]  /*3870*/  FFMA.FTZ R6, R13.reuse, R14, R36 ;  /* 0x0000000e0d067223 */ /* 0x040fe40000010024 */
[C---:B------:R-:W-:Y:S02]  /*3880*/  FFMA.FTZ R7, R13.reuse, R20, R37 ;  /* 0x000000140d077223 */ /* 0x040fe40000010025 */
[C---:B------:R-:W-:Y:S02]  /*3890*/  FFMA.FTZ R17, R13.reuse, R22, R17 ;  /* 0x000000160d117223 */ /* 0x040fe40000010011 */
[----:B------:R-:W-:Y:S01]  /*38a0*/  FFMA.FTZ R18, R13, R15, R18 ;  /* 0x0000000f0d127223 */ /* 0x000fe20000010012 */
[----:B------:R-:W-:Y:S05]  /*38b0*/  @!P1 BRA `(.L_x_1972) ;  /* 0xfffffa6000009947 */ /* 0x000fea000383ffff */
.L_x_1968:
[----:B------:R-:W-:Y:S05]  /*38c0*/  BSYNC B0 ;  /* 0x0000000000007941 */ /* 0x000fea0003800000 */
.L_x_1967:
        /* <DEDUP_REMOVED lines=13> */
[----:B--2---:R-:W-:Y:S02]  /*39a0*/  IABS R22, R27 ;  /* 0x0000001b00167213 */ /* 0x004fe40000000000 */
        /* <DEDUP_REMOVED lines=45> */
.L_x_1978:
[----:B------:R-:W-:Y:S05]  /*3c80*/  BSYNC B2 ;  /* 0x0000000000027941 */ /* 0x000fea0003800000 */
.L_x_1977:
[----:B------:R-:W-:Y:S02]  /*3c90*/  IADD3 R27, R27, 0x8, RZ ;  /* 0x000000081b1b7810 */ /* 0x000fe40007ffe0ff */
.L_x_1976:
[----:B------:R-:W-:Y:S05]  /*3ca0*/  BSYNC B1 ;  /* 0x0000000000017941 */ /* 0x000fea0003800000 */
.L_x_1975:
[----:B------:R-:W-:-:S13]  /*3cb0*/  LOP3.LUT P1, RZ, R20, 0xfffffff8, RZ, 0xc0, !PT ;  /* 0xfffffff814ff7812 */ /* 0x000fda000782c0ff */
[----:B------:R-:W-:Y:S05]  /*3cc0*/  @!P1 BRA `(.L_x_1974) ;  /* 0x000006e000009947 */ /* 0x000fea0003800000 */
[----:B------:R-:W-:Y:S01]  /*3cd0*/  LEA R23, R27, UR6, 0x1 ;  /* 0x000000061b177c11 */ /* 0x000fe2000f8e08ff */
[----:B------:R-:W-:Y:S02]  /*3ce0*/  IMAD.U32 R12, RZ, RZ, UR45 ;  /* 0x0000002dff0c7e24 */ /* 0x000fe4000f8e00ff */
[----:B------:R-:W-:Y:S02]  /*3cf0*/  IMAD.MOV.U32 R20, RZ, RZ, RZ ;  /* 0x000000ffff147224 */ /* 0x000fe400078e00ff */
[----:B------:R-:W-:Y:S02]  /*3d00*/  IMAD R23, R12, -0x2, R23 ;  /* 0xfffffffe0c177824 */ /* 0x000fe400078e0217 */
.L_x_1983:
[C---:B------:R-:W-:Y:S01]  /*3d10*/  ISETP.GE.AND P2, PT, R27.reuse, c[0x0][0x1d4], PT ;  /* 0x000075001b007a0c */ /* 0x040fe20003f46270 */
[----:B------:R-:W-:Y:S01]  /*3d20*/  BSSY B1, `(.L_x_1979) ;  /* 0x0000033000017945 */ /* 0x000fe20003800000 */
[----:B------:R-:W-:Y:S01]  /*3d30*/  IADD3 R30, R27, 0x8, RZ ;  /* 0x000000081b1e7810 */ /* 0x000fe20007ffe0ff */
[----:B------:R-:W-:-:S03]  /*3d40*/  IMAD.IADD R21, R23, 0x1, R20 ;  /* 0x0000000117157824 */ /* 0x000fc600078e0214 */
[----:B------:R-:W-:-:S07]  /*3d50*/  ISETP.GE.AND P1, PT, R30, c[0x0][0x1d4], PT ;  /* 0x000075001e007a0c */ /* 0x000fce0003f26270 */
[----:B--2---:R-:W-:Y:S05]  /*3d60*/  @!P2 BRA `(.L_x_1980) ;  /* 0x000002e00000a947 */ /* 0x004fea0003800000 */
[----:B------:R-:W-:Y:S02]  /*3d70*/  IABS R15, c[0x0][0x1d4] ;  /* 0x00007500000f7a13 */ /* 0x000fe40000000000 */
[----:B------:R-:W-:Y:S02]  /*3d80*/  IABS R28, R27 ;  /* 0x0000001b001c7213 */ /* 0x000fe40000000000 */
[----:B------:R-:W0:Y:S01]  /*3d90*/  I2F.RP R14, R15 ;  /* 0x0000000f000e7306 */ /* 0x000e220000209400 */
[----:B------:R-:W-:Y:S02]  /*3da0*/  ISETP.GE.AND P3, PT, R27, RZ, PT ;  /* 0x000000ff1b00720c */ /* 0x000fe40003f66270 */
[----:B------:R-:W-:-:S05]  /*3db0*/  ISETP.NE.AND P4, PT, RZ, c[0x0][0x1d4], PT ;  /* 0x00007500ff007a0c */ /* 0x000fca0003f85270 */
[----:B0-----:R-:W0:Y:S02]  /*3dc0*/  MUFU.RCP R14, R14 ;  /* 0x0000000e000e7308 */ /* 0x001e240000001000 */
[----:B0-2---:R-:W-:-:S06]  /*3dd0*/  IADD3 R22, R14, 0xffffffe, RZ ;  /* 0x0ffffffe0e167810 */ /* 0x005fcc0007ffe0ff */
[----:B------:R0:W2:Y:S02]  /*3de0*/  F2I.FTZ.U32.TRUNC.NTZ R13, R22 ;  /* 0x00000016000d7305 */ /* 0x0000a4000021f000 */
[----:B0-----:R-:W0:Y:S01]  /*3df0*/  LDS.U16 R22, [R21+0x90] ;  /* 0x0000900015167984 */ /* 0x001e220000000400 */
        /* <DEDUP_REMOVED lines=37> */
.L_x_1980:
[----:B------:R-:W-:Y:S05]  /*4050*/  BSYNC B1 ;  /* 0x0000000000017941 */ /* 0x000fea0003800000 */
.L_x_1979:
[----:B------:R-:W-:Y:S01]  /*4060*/  BSSY B1, `(.L_x_1981) ;  /* 0x0000030000017945 */ /* 0x000fe20003800000 */
[----:B------:R-:W-:Y:S05]  /*4070*/  @!P1 BRA `(.L_x_1982) ;  /* 0x000002e000009947 */ /* 0x000fea0003800000 */
[----:B------:R-:W-:Y:S01]  /*4080*/  IABS R15, c[0x0][0x1d4] ;  /* 0x00007500000f7a13 */ /* 0x000fe20000000000 */
[----:B------:R-:W0:Y:S01]  /*4090*/  LDS.U16 R21, [R21+0xa0] ;  /* 0x0000a00015157984 */ /* 0x000e220000000400 */
[----:B------:R-:W-:Y:S02]  /*40a0*/  IABS R28, R30 ;  /* 0x0000001e001c7213 */ /* 0x000fe40000000000 */
[----:B------:R-:W3:Y:S01]  /*40b0*/  I2F.RP R14, R15 ;  /* 0x0000000f000e7306 */ /* 0x000ee20000209400 */
[----:B------:R-:W-:Y:S02]  /*40c0*/  ISETP.GE.AND P2, PT, R30, RZ, PT ;  /* 0x000000ff1e00720c */ /* 0x000fe40003f46270 */
[----:B------:R-:W-:-:S05]  /*40d0*/  ISETP.NE.AND P3, PT, RZ, c[0x0][0x1d4], PT ;  /* 0x00007500ff007a0c */ /* 0x000fca0003f65270 */
[----:B---3--:R-:W3:Y:S02]  /*40e0*/  MUFU.RCP R14, R14 ;  /* 0x0000000e000e7308 */ /* 0x008ee40000001000 */
[----:B--23--:R-:W-:-:S06]  /*40f0*/  IADD3 R22, R14, 0xffffffe, RZ ;  /* 0x0ffffffe0e167810 */ /* 0x00cfcc0007ffe0ff */
        /* <DEDUP_REMOVED lines=38> */
.L_x_1982:
[----:B------:R-:W-:Y:S05]  /*4360*/  BSYNC B1 ;  /* 0x0000000000017941 */ /* 0x000fea0003800000 */
.L_x_1981:
[----:B------:R-:W-:Y:S02]  /*4370*/  IADD3 R27, R27, 0x10, RZ ;  /* 0x000000101b1b7810 */ /* 0x000fe40007ffe0ff */
[----:B------:R-:W-:Y:S02]  /*4380*/  IADD3 R20, R20, 0x20, RZ ;  /* 0x0000002014147810 */ /* 0x000fe40007ffe0ff */
[----:B------:R-:W-:-:S13]  /*4390*/  ISETP.GE.AND P1, PT, R27, UR43, PT ;  /* 0x0000002b1b007c0c */ /* 0x000fda000bf26270 */
[----:B------:R-:W-:Y:S05]  /*43a0*/  @!P1 BRA `(.L_x_1983) ;  /* 0xfffff96000009947 */ /* 0x000fea000383ffff */
.L_x_1974:
[----:B------:R-:W-:Y:S05]  /*43b0*/  BSYNC B0 ;  /* 0x0000000000007941 */ /* 0x000fea0003800000 */
.L_x_1973:
        /* <DEDUP_REMOVED lines=8> */
[----:B--2---:R-:W0:Y:S02]  /*4440*/  @P2 S2R R22, SR_CTAID.X ;  /* 0x0000000000162919 */ /* 0x004e240000002500 */
        /* <DEDUP_REMOVED lines=50> */
[----:B------:R4:W1:Y:S01]  /*4770*/  I2F.S16 R33, R22 ;  /* 0x0000001600217306 */ /* 0x0008620000101400 */
[----:B--2---:R-:W-:-:S05]  /*4780*/  FMUL.FTZ R20, R21, R16 ;  /* 0x0000001015147220 */ /* 0x004fca0000410000 */
[----:B------:R-:W-:Y:S01]  /*4790*/  F2FP.PACK_AB R20, R20, R35 ;  /* 0x000000231414723e */ /* 0x000fe200000000ff */
[----:B---3--:R-:W-:-:S05]  /*47a0*/  FMUL.FTZ R30, R39, R16 ;  /* 0x00000010271e7220 */ /* 0x008fca0000410000 */
[----:B----4-:R-:W-:Y:S01]  /*47b0*/  F2FP.PACK_AB R22, R30, R31 ;  /* 0x0000001f1e16723e */ /* 0x010fe200000000ff */
[----:B-1----:R-:W-:-:S05]  /*47c0*/  FMUL.FTZ R16, R33, R16 ;  /* 0x0000001021107220 */ /* 0x002fca0000410000 */
[----:B------:R-:W-:-:S04]  /*47d0*/  F2FP.PACK_AB R21, R16, R37 ;  /* 0x000000251015723e */ /* 0x000fc800000000ff */
.L_x_1986:
        /* <DEDUP_REMOVED lines=26> */
.L_x_1985:
[----:B0-----:R-:W-:Y:S05]  /*4980*/  BSYNC B0 ;  /* 0x0000000000007941 */ /* 0x001fea0003800000 */
.L_x_1984:
        /* <DEDUP_REMOVED lines=21> */
.L_x_1988:
[----:B------:R-:W-:Y:S05]  /*4ae0*/  BSYNC B0 ;  /* 0x0000000000007941 */ /* 0x000fea0003800000 */
.L_x_1987:
        /* <DEDUP_REMOVED lines=10> */
[--C-:B------:R-:W-:Y:S01]  /*4b90*/  HADD2.F32 R14, -RZ, R11.reuse.H0_H0 ;  /* 0x2000000bff0e7230 */ /* 0x100fe20000004100 */
        /* <DEDUP_REMOVED lines=9> */
.L_x_1990:
[----:B------:R-:W-:Y:S05]  /*4c30*/  BSYNC B0 ;  /* 0x0000000000007941 */ /* 0x000fea0003800000 */
.L_x_1989:
        /* <DEDUP_REMOVED lines=8> */
.L_x_1992:
[----:B------:R-:W-:Y:S05]  /*4cc0*/  BSYNC B0 ;  /* 0x0000000000007941 */ /* 0x000fea0003800000 */
.L_x_1991:
        /* <DEDUP_REMOVED lines=20> */
.L_x_1994:
[----:B------:R-:W-:Y:S05]  /*4e10*/  BSYNC B0 ;  /* 0x0000000000007941 */ /* 0x000fea0003800000 */
.L_x_1993:
        /* <DEDUP_REMOVED lines=8> */
.L_x_1996:
[----:B------:R-:W-:Y:S05]  /*4ea0*/  BSYNC B0 ;  /* 0x0000000000007941 */ /* 0x000fea0003800000 */
.L_x_1995:
        /* <DEDUP_REMOVED lines=20> */
.L_x_1998:
[----:B------:R-:W-:Y:S05]  /*4ff0*/  BSYNC B0 ;  /* 0x0000000000007941 */ /* 0x000fea0003800000 */
.L_x_1997:
        /* <DEDUP_REMOVED lines=16> */
.L_x_1999:
[----:B------:R-:W-:Y:S01]  /*5100*/  MOV R8, c[0x0][0x250] ;  /* 0x0000940000087a02 */ /* 0x000fe20000000f00 */
[----:B------:R-:W-:-:S05]  /*5110*/  IMAD.MOV.U32 R9, RZ, RZ, c[0x0][0x254] ;  /* 0x00009500ff097624 */ /* 0x000fca00078e00ff */
[----:B------:R-:W3:Y:S01]  /*5120*/  LDG.E R8, [R8.64] ;  /* 0x0000002408087981 */ /* 0x000ee2000c1e1900 */
[----:B------:R-:W-:Y:S01]  /*5130*/  IADD3 R24, R24, UR42, RZ ;  /* 0x0000002a18187c10 */ /* 0x000fe2000fffe0ff */
[C---:B---3--:R-:W-:Y:S02]  /*5140*/  FMUL.FTZ R3, R8.reuse, R3 ;  /* 0x0000000308037220 */ /* 0x048fe40000410000 */
[C---:B------:R-:W-:Y:S02]  /*5150*/  FMUL.FTZ R4, R8.reuse, R4 ;  /* 0x0000000408047220 */ /* 0x040fe40000410000 */
[C---:B------:R-:W-:Y:S02]  /*5160*/  FMUL.FTZ R5, R8.reuse, R5 ;  /* 0x0000000508057220 */ /* 0x040fe40000410000 */
[----:B------:R-:W0:Y:S01]  /*5170*/  F2I.S8.NTZ R3, R3 ;  /* 0x0000000300037305 */ /* 0x000e220000202100 */
[C---:B------:R-:W-:Y:S02]  /*5180*/  FMUL.FTZ R6, R8.reuse, R6 ;  /* 0x0000000608067220 */ /* 0x040fe40000410000 */
[----:B------:R-:W-:-:S02]  /*5190*/  FMUL.FTZ R7, R8, R7 ;  /* 0x0000000708077220 */ /* 0x000fc40000410000 */
[C---:B------:R-:W-:Y:S02]  /*51a0*/  FMUL.FTZ R0, R8.reuse, R0 ;  /* 0x0000000008007220 */ /* 0x040fe40000410000 */
[C---:B------:R-:W-:Y:S01]  /*51b0*/  FMUL.FTZ R17, R8.reuse, R17 ;  /* 0x0000001108117220 */ /* 0x040fe20000410000 */
[----:B------:R-:W3:Y:S01]  /*51c0*/  F2I.S8.NTZ R4, R4 ;  /* 0x0000000400047305 */ /* 0x000ee20000202100 */
[----:B------:R-:W-:-:S07]  /*51d0*/  FMUL.FTZ R8, R8, R18 ;  /* 0x0000001208087220 */ /* 0x000fce0000410000 */
[----:B------:R-:W4:Y:S01]  /*51e0*/  F2I.S8.NTZ R5, R5 ;  /* 0x0000000500057305 */ /* 0x000f220000202100 */
[----:B0-----:R-:W-:-:S04]  /*51f0*/  PRMT R2, R3, 0x8880, RZ ;  /* 0x0000888003027816 */ /* 0x001fc800000000ff */
[----:B------:R-:W-:-:S03]  /*5200*/  PRMT R2, R2, 0x7710, RZ ;  /* 0x0000771002027816 */ /* 0x000fc600000000ff */
[----:B------:R-:W0:Y:S01]  /*5210*/  F2I.S8.NTZ R6, R6 ;  /* 0x0000000600067305 */ /* 0x000e220000202100 */
[----:B---3--:R-:W-:Y:S02]  /*5220*/  PRMT R9, R4, 0x8880, RZ ;  /* 0x0000888004097816 */ /* 0x008fe400000000ff */
[----:B------:R-:W-:Y:S02]  /*5230*/  LOP3.LUT R11, R2, 0xff, RZ, 0xc0, !PT ;  /* 0x000000ff020b7812 */ /* 0x000fe400078ec0ff */
[----:B------:R-:W-:-:S03]  /*5240*/  PRMT R3, R9, 0x7710, RZ ;  /* 0x0000771009037816 */ /* 0x000fc600000000ff */
[----:B------:R-:W3:Y:S01]  /*5250*/  F2I.S8.NTZ R7, R7 ;  /* 0x0000000700077305 */ /* 0x000ee20000202100 */
[----:B----4-:R-:W-:Y:S02]  /*5260*/  PRMT R10, R5, 0x8880, RZ ;  /* 0x00008880050a7816 */ /* 0x010fe400000000ff */
[----:B------:R-:W-:Y:S02]  /*5270*/  LOP3.LUT R9, R3, 0xff, RZ, 0xc0, !PT ;  /* 0x000000ff03097812 */ /* 0x000fe400078ec0ff */
[----:B------:R-:W-:-:S03]  /*5280*/  PRMT R4, R10, 0x7710, RZ ;  /* 0x000077100a047816 */ /* 0x000fc600000000ff */
[----:B------:R-:W4:Y:S01]  /*5290*/  F2I.S8.NTZ R0, R0 ;  /* 0x0000000000007305 */ /* 0x000f220000202100 */
[----:B------:R-:W-:Y:S02]  /*52a0*/  LOP3.LUT R5, R4, 0xff, RZ, 0xc0, !PT ;  /* 0x000000ff04057812 */ /* 0x000fe400078ec0ff */
[----:B0-----:R-:W-:Y:S02]  /*52b0*/  PRMT R2, R6, 0x8880, RZ ;  /* 0x0000888006027816 */ /* 0x001fe400000000ff */
[----:B------:R-:W-:Y:S02]  /*52c0*/  SHF.L.U64.HI R6, R11, 0x8, RZ ;  /* 0x000000080b067819 */ /* 0x000fe400000102ff */
[----:B------:R-:W-:Y:S01]  /*52d0*/  SHF.L.U64.HI R4, R9, 0x10, RZ ;  /* 0x0000001009047819 */ /* 0x000fe200000102ff */
[----:B------:R-:W0:Y:S01]  /*52e0*/  F2I.S8.NTZ R17, R17 ;  /* 0x0000001100117305 */ /* 0x000e220000202100 */
[----:B------:R-:W-:Y:S02]  /*52f0*/  SHF.L.U64.HI R3, R5, 0x18, RZ ;  /* 0x0000001805037819 */ /* 0x000fe400000102ff */
[----:B------:R-:W-:-:S02]  /*5300*/  PRMT R2, R2, 0x7710, RZ ;  /* 0x0000771002027816 */ /* 0x000fc400000000ff */
[----:B---3--:R-:W-:Y:S02]  /*5310*/  PRMT R7, R7, 0x8880, RZ ;  /* 0x0000888007077816 */ /* 0x008fe400000000ff */
[----:B------:R-:W-:Y:S01]  /*5320*/  LOP3.LUT R3, R3, R4, R6, 0xfe, !PT ;  /* 0x0000000403037212 */ /* 0x000fe200078efe06 */
[----:B------:R-:W3:Y:S01]  /*5330*/  F2I.S8.NTZ R8, R8 ;  /* 0x0000000800087305 */ /* 0x000ee20000202100 */
[----:B------:R-:W-:Y:S01]  /*5340*/  LOP3.LUT R4, R2, 0xff, RZ, 0xc0, !PT ;  /* 0x000000ff02047812 */ /* 0x000fe200078ec0ff */
[----:B------:R-:W-:Y:S01]  /*5350*/  IMAD.U32 R6, R9, 0x10000, RZ ;  /* 0x0001000009067824 */ /* 0x000fe200078e00ff */
[----:B----4-:R-:W-:Y:S02]  /*5360*/  PRMT R0, R0, 0x8880, RZ ;  /* 0x0000888000007816 */ /* 0x010fe400000000ff */
[----:B------:R-:W-:Y:S02]  /*5370*/  PRMT R2, R7, 0x7710, RZ ;  /* 0x0000771007027816 */ /* 0x000fe400000000ff */
[----:B------:R-:W-:-:S02]  /*5380*/  LOP3.LUT R4, R4, 0xffffff00, R3, 0xf8, !PT ;  /* 0xffffff0004047812 */ /* 0x000fc400078ef803 */
[----:B0-----:R-:W-:Y:S02]  /*5390*/  PRMT R17, R17, 0x8880, RZ ;  /* 0x0000888011117816 */ /* 0x001fe400000000ff */
[----:B------:R-:W-:Y:S02]  /*53a0*/  PRMT R0, R0, 0x7710, RZ ;  /* 0x0000771000007816 */ /* 0x000fe400000000ff */
[----:B------:R-:W-:Y:S02]  /*53b0*/  PRMT R3, R2, 0x7604, RZ ;  /* 0x0000760402037816 */ /* 0x000fe400000000ff */
[----:B------:R-:W-:Y:S02]  /*53c0*/  PRMT R2, R17, 0x7710, RZ ;  /* 0x0000771011027816 */ /* 0x000fe400000000ff */
[----:B------:R-:W-:Y:S02]  /*53d0*/  PRMT R7, R0, 0x6540, R11 ;  /* 0x0000654000077816 */ /* 0x000fe4000000000b */
[----:B------:R-:W-:-:S02]  /*53e0*/  LOP3.LUT R3, R3, 0xffff00ff, R4, 0xf8, !PT ;  /* 0xffff00ff03037812 */ /* 0x000fc400078ef804 */
[----:B------:R-:W-:Y:S02]  /*53f0*/  PRMT R2, R2, 0x7054, RZ ;  /* 0x0000705402027816 */ /* 0x000fe400000000ff */
[----:B---3--:R-:W-:Y:S02]  /*5400*/  PRMT R0, R8, 0x8880, RZ ;  /* 0x0000888008007816 */ /* 0x008fe400000000ff */
        /* <DEDUP_REMOVED lines=9> */
.L_x_1944:
[----:B0-----:R-:W-:Y:S01]  /*54a0*/  IMAD.MOV.U32 R26, RZ, RZ, R3 ;  /* 0x000000ffff1a7224 */ /* 0x001fe200078e0003 */
[----:B------:R-:W-:Y:S01]  /*54b0*/  MOV R24, 0x5500 ;  /* 0x0000550000187802 */ /* 0x000fe20000000f00 */
[----:B------:R-:W-:Y:S02]  /*54c0*/  IMAD.MOV.U32 R27, RZ, RZ, 0x10 ;  /* 0x00000010ff1b7424 */ /* 0x000fe400078e00ff */
[----:B------:R-:W-:Y:S02]  /*54d0*/  IMAD.MOV.U32 R28, RZ, RZ, 0x1f ;  /* 0x0000001fff1c7424 */ /* 0x000fe400078e00ff */
[----:B------:R-:W-:Y:S02]  /*54e0*/  IMAD.MOV.U32 R29, RZ, RZ, -0x1 ;  /* 0xffffffffff1d7424 */ /* 0x000fe400078e00ff */
[----:B-1----:R-:W-:Y:S05]  /*54f0*/  CALL.REL.NOINC `($__internal_17_$__cuda_sm70_shflsync_bfly_p) ;  /* 0x0000046000007944 */ /* 0x002fea0003c00000 */
[----:B-1----:R-:W-:Y:S01]  /*5500*/  IMAD.MOV.U32 R0, RZ, RZ, R26 ;  /* 0x000000ffff007224 */ /* 0x002fe200078e001a */
[----:B0-----:R-:W-:Y:S05]  /*5510*/  BRA `(.L_x_2000) ;  /* 0xffffc31000007947 */ /* 0x001fea000383ffff */
.L_x_1945:
[----:B------:R-:W-:Y:S01]  /*5520*/  IMAD.MOV.U32 R26, RZ, RZ, R7 ;  /* 0x000000ffff1a7224 */ /* 0x000fe200078e0007 */
[----:B------:R-:W-:Y:S01]  /*5530*/  MOV R29, 0xffffffff ;  /* 0xffffffff001d7802 */ /* 0x000fe20000000f00 */
[----:B------:R-:W-:Y:S01]  /*5540*/  IMAD.MOV.U32 R27, RZ, RZ, 0x8 ;  /* 0x00000008ff1b7424 */ /* 0x000fe200078e00ff */
[----:B------:R-:W-:Y:S01]  /*5550*/  MOV R24, 0x5580 ;  /* 0x0000558000187802 */ /* 0x000fe20000000f00 */
[----:B------:R-:W-:-:S02]  /*5560*/  IMAD.MOV.U32 R28, RZ, RZ, 0x1f ;  /* 0x0000001fff1c7424 */ /* 0x000fc400078e00ff */
[----:B01----:R-:W-:Y:S05]  /*5570*/  CALL.REL.NOINC `($__internal_17_$__cuda_sm70_shflsync_bfly_p) ;  /* 0x000003e000007944 */ /* 0x003fea0003c00000 */
[----:B-1----:R-:W-:Y:S01]  /*5580*/  FADD.FTZ R7, R7, R26 ;  /* 0x0000001a07077221 */ /* 0x002fe20000010000 */
[----:B------:R-:W-:Y:S01]  /*5590*/  MOV R24, 0x55f0 ;  /* 0x000055f000187802 */ /* 0x000fe20000000f00 */
[----:B0-----:R-:W-:-:S02]  /*55a0*/  IMAD.MOV.U32 R27, RZ, RZ, 0x4 ;  /* 0x00000004ff1b7424 */ /* 0x001fc400078e00ff */
[----:B------:R-:W-:Y:S02]  /*55b0*/  IMAD.MOV.U32 R28, RZ, RZ, 0x1f ;  /* 0x0000001fff1c7424 */ /* 0x000fe400078e00ff */
[----:B------:R-:W-:Y:S02]  /*55c0*/  IMAD.MOV.U32 R29, RZ, RZ, -0x1 ;  /* 0xffffffffff1d7424 */ /* 0x000fe400078e00ff */
[----:B------:R-:W-:Y:S02]  /*55d0*/  IMAD.MOV.U32 R26, RZ, RZ, R7 ;  /* 0x000000ffff1a7224 */ /* 0x000fe400078e0007 */
[----:B------:R-:W-:Y:S05]  /*55e0*/  CALL.REL.NOINC `($__internal_17_$__cuda_sm70_shflsync_bfly_p) ;  /* 0x0000037000007944 */ /* 0x000fea0003c00000 */
[----:B-1----:R-:W-:Y:S01]  /*55f0*/  FADD.FTZ R7, R7, R26 ;  /* 0x0000001a07077221 */ /* 0x002fe20000010000 */
[----:B------:R-:W-:Y:S01]  /*5600*/  MOV R24, 0x5660 ;  /* 0x0000566000187802 */ /* 0x000fe20000000f00 */
[----:B0-----:R-:W-:Y:S02]  /*5610*/  IMAD.MOV.U32 R27, RZ, RZ, 0x2 ;  /* 0x00000002ff1b7424 */ /* 0x001fe400078e00ff */
[----:B------:R-:W-:Y:S02]  /*5620*/  IMAD.MOV.U32 R28, RZ, RZ, 0x1f ;  /* 0x0000001fff1c7424 */ /* 0x000fe400078e00ff */
[----:B------:R-:W-:-:S02]  /*5630*/  IMAD.MOV.U32 R29, RZ, RZ, -0x1 ;  /* 0xffffffffff1d7424 */ /* 0x000fc400078e00ff */
[----:B------:R-:W-:Y:S02]  /*5640*/  IMAD.MOV.U32 R26, RZ, RZ, R7 ;  /* 0x000000ffff1a7224 */ /* 0x000fe400078e0007 */
[----:B------:R-:W-:Y:S05]  /*5650*/  CALL.REL.NOINC `($__internal_17_$__cuda_sm70_shflsync_bfly_p) ;  /* 0x0000030000007944 */ /* 0x000fea0003c00000 */
[----:B-1----:R-:W-:Y:S01]  /*5660*/  FADD.FTZ R4, R7, R26 ;  /* 0x0000001a07047221 */ /* 0x002fe20000010000 */
[----:B0-----:R-:W-:Y:S01]  /*5670*/  HFMA2.MMA R28, -RZ, RZ, 0, 1.847743988037109375e-06 ;  /* 0x0000001fff1c7435 */ /* 0x001fe200000001ff */
[----:B------:R-:W-:Y:S01]  /*5680*/  IMAD.MOV.U32 R27, RZ, RZ, 0x1 ;  /* 0x00000001ff1b7424 */ /* 0x000fe200078e00ff */
[----:B------:R-:W-:Y:S01]  /*5690*/  MOV R24, 0x56d0 ;  /* 0x000056d000187802 */ /* 0x000fe20000000f00 */
[----:B------:R-:W-:Y:S02]  /*56a0*/  IMAD.MOV.U32 R29, RZ, RZ, -0x1 ;  /* 0xffffffffff1d7424 */ /* 0x000fe400078e00ff */
[----:B------:R-:W-:Y:S02]  /*56b0*/  IMAD.MOV.U32 R26, RZ, RZ, R4 ;  /* 0x000000ffff1a7224 */ /* 0x000fe400078e0004 */
[----:B------:R-:W-:Y:S05]  /*56c0*/  CALL.REL.NOINC `($__internal_17_$__cuda_sm70_shflsync_bfly_p) ;  /* 0x0000029000007944 */ /* 0x000fea0003c00000 */
[----:B-1----:R-:W-:Y:S01]  /*56d0*/  IMAD.MOV.U32 R5, RZ, RZ, R26 ;  /* 0x000000ffff057224 */ /* 0x002fe200078e001a */
[----:B0-----:R-:W-:Y:S05]  /*56e0*/  BRA `(.L_x_2001) ;  /* 0xffffc1d000007947 */ /* 0x001fea000383ffff */
.L_x_1950:
[----:B------:R-:W-:Y:S01]  /*56f0*/  IMAD.MOV.U32 R26, RZ, RZ, R31 ;  /* 0x000000ffff1a7224 */ /* 0x000fe200078e001f */
[----:B------:R-:W-:Y:S01]  /*5700*/  MOV R24, 0x5750 ;  /* 0x0000575000187802 */ /* 0x000fe20000000f00 */
[----:B------:R-:W-:Y:S02]  /*5710*/  IMAD.MOV.U32 R27, RZ, RZ, 0x2 ;  /* 0x00000002ff1b7424 */ /* 0x000fe400078e00ff */
[----:B------:R-:W-:-:S02]  /*5720*/  IMAD.MOV.U32 R28, RZ, RZ, 0x1f ;  /* 0x0000001fff1c7424 */ /* 0x000fc400078e00ff */
[----:B------:R-:W-:Y:S02]  /*5730*/  IMAD.MOV.U32 R29, RZ, RZ, -0x1 ;  /* 0xffffffffff1d7424 */ /* 0x000fe400078e00ff */
[----:B------:R-:W-:Y:S05]  /*5740*/  CALL.REL.NOINC `($__internal_17_$__cuda_sm70_shflsync_bfly_p) ;  /* 0x0000021000007944 */ /* 0x000fea0003c00000 */
[----:B-1----:R-:W-:Y:S01]  /*5750*/  IMAD.MOV.U32 R24, RZ, RZ, R26 ;  /* 0x000000ffff187224 */ /* 0x002fe200078e001a */
[----:B0-----:R-:W-:Y:S05]  /*5760*/  BRA `(.L_x_2002) ;  /* 0xffffcb8000007947 */ /* 0x001fea000383ffff */
.L_x_1951:
[----:B------:R-:W-:Y:S01]  /*5770*/  IMAD.MOV.U32 R26, RZ, RZ, R31 ;  /* 0x000000ffff1a7224 */ /* 0x000fe200078e001f */
[----:B------:R-:W-:Y:S01]  /*5780*/  MOV R27, 0x1 ;  /* 0x00000001001b7802 */ /* 0x000fe20000000f00 */
[----:B------:R-:W-:Y:S01]  /*5790*/  IMAD.MOV.U32 R28, RZ, RZ, 0x1f ;  /* 0x0000001fff1c7424 */ /* 0x000fe200078e00ff */
[----:B------:R-:W-:Y:S01]  /*57a0*/  MOV R24, 0x57d0 ;  /* 0x000057d000187802 */ /* 0x000fe20000000f00 */
[----:B------:R-:W-:Y:S02]  /*57b0*/  IMAD.MOV.U32 R29, RZ, RZ, -0x1 ;  /* 0xffffffffff1d7424 */ /* 0x000fe400078e00ff */
[----:B------:R-:W-:Y:S05]  /*57c0*/  CALL.REL.NOINC `($__internal_17_$__cuda_sm70_shflsync_bfly_p) ;  /* 0x0000019000007944 */ /* 0x000fea0003c00000 */
[----:B-1----:R-:W-:Y:S01]  /*57d0*/  IMAD.MOV.U32 R24, RZ, RZ, R26 ;  /* 0x000000ffff187224 */ /* 0x002fe200078e001a */
[----:B0-----:R-:W-:Y:S05]  /*57e0*/  BRA `(.L_x_2003) ;  /* 0xffffcb3000007947 */ /* 0x001fea000383ffff */
.L_x_1955:
[----:B------:R-:W-:Y:S01]  /*57f0*/  IMAD.MOV.U32 R26, RZ, RZ, R0 ;  /* 0x000000ffff1a7224 */ /* 0x000fe200078e0000 */
[----:B------:R-:W-:Y:S01]  /*5800*/  MOV R24, 0x5850 ;  /* 0x0000585000187802 */ /* 0x000fe20000000f00 */
[----:B------:R-:W-:Y:S02]  /*5810*/  IMAD.MOV.U32 R27, RZ, RZ, 0x10 ;  /* 0x00000010ff1b7424 */ /* 0x000fe400078e00ff */
[----:B------:R-:W-:-:S02]  /*5820*/  IMAD.MOV.U32 R28, RZ, RZ, 0x1f ;  /* 0x0000001fff1c7424 */ /* 0x000fc400078e00ff */
[----:B------:R-:W-:Y:S02]  /*5830*/  IMAD.MOV.U32 R29, RZ, RZ, -0x1 ;  /* 0xffffffffff1d7424 */ /* 0x000fe400078e00ff */
[----:B0123--:R-:W-:Y:S05]  /*5840*/  CALL.REL.NOINC `($__internal_17_$__cuda_sm70_shflsync_bfly_p) ;  /* 0x0000011000007944 */ /* 0x00ffea0003c00000 */
[----:B-1----:R-:W-:Y:S01]  /*5850*/  IMAD.MOV.U32 R3, RZ, RZ, R26 ;  /* 0x000000ffff037224 */ /* 0x002fe200078e001a */
[----:B0-----:R-:W-:Y:S05]  /*5860*/  BRA `(.L_x_2004) ;  /* 0xffffccd000007947 */ /* 0x001fea000383ffff */
.L_x_1956:
[----:B------:R-:W-:Y:S01]  /*5870*/  HFMA2.MMA R27, -RZ, RZ, 0, 4.76837158203125e-07 ;  /* 0x00000008ff1b7435 */ /* 0x000fe200000001ff */
[----:B------:R-:W-:Y:S01]  /*5880*/  IMAD.MOV.U32 R26, RZ, RZ, R5 ;  /* 0x000000ffff1a7224 */ /* 0x000fe200078e0005 */
[----:B------:R-:W-:Y:S01]  /*5890*/  MOV R24, 0x58d0 ;  /* 0x000058d000187802 */ /* 0x000fe20000000f00 */
[----:B------:R-:W-:Y:S02]  /*58a0*/  IMAD.MOV.U32 R28, RZ, RZ, 0x1f ;  /* 0x0000001fff1c7424 */ /* 0x000fe400078e00ff */
[----:B------:R-:W-:Y:S02]  /*58b0*/  IMAD.MOV.U32 R29, RZ, RZ, -0x1 ;  /* 0xffffffffff1d7424 */ /* 0x000fe400078e00ff */
[----:B-1234-:R-:W-:Y:S05]  /*58c0*/  CALL.REL.NOINC `($__internal_17_$__cuda_sm70_shflsync_bfly_p) ;  /* 0x0000009000007944 */ /* 0x01efea0003c00000 */
[----:B-1----:R-:W-:Y:S01]  /*58d0*/  FMNMX.FTZ R0, R5, R26, !PT ;  /* 0x0000001a05007209 */ /* 0x002fe20007810000 */
[----:B0-----:R-:W-:Y:S01]  /*58e0*/  IMAD.MOV.U32 R27, RZ, RZ, 0x4 ;  /* 0x00000004ff1b7424 */ /* 0x001fe200078e00ff */
[----:B------:R-:W-:Y:S01]  /*58f0*/  MOV R24, 0x5940 ;  /* 0x0000594000187802 */ /* 0x000fe20000000f00 */
[----:B------:R-:W-:Y:S02]  /*5900*/  IMAD.MOV.U32 R28, RZ, RZ, 0x1f ;  /* 0x0000001fff1c7424 */ /* 0x000fe400078e00ff */
[----:B------:R-:W-:-:S02]  /*5910*/  IMAD.MOV.U32 R29, RZ, RZ, -0x1 ;  /* 0xffffffffff1d7424 */ /* 0x000fc400078e00ff */
[----:B------:R-:W-:Y:S02]  /*5920*/  IMAD.MOV.U32 R26, RZ, RZ, R0 ;  /* 0x000000ffff1a7224 */ /* 0x000fe400078e0000 */
[----:B------:R-:W-:Y:S05]  /*5930*/  CALL.REL.NOINC `($__internal_17_$__cuda_sm70_shflsync_bfly_p) ;  /* 0x0000002000007944 */ /* 0x000fea0003c00000 */
[----:B-1----:R-:W-:Y:S01]  /*5940*/  IMAD.MOV.U32 R3, RZ, RZ, R26 ;  /* 0x000000ffff037224 */ /* 0x002fe200078e001a */
[----:B0-----:R-:W-:Y:S05]  /*5950*/  BRA `(.L_x_2005) ;  /* 0xffffcc3000007947 */ /* 0x001fea000383ffff */
        .weak           $__internal_17_$__cuda_sm70_shflsync_bfly_p
        .type           $__internal_17_$__cuda_sm70_shflsync_bfly_p,@function
        .size           $__internal_17_$__cuda_sm70_shflsync_bfly_p,(.L_x_2440 - $__internal_17_$__cuda_sm70_shflsync_bfly_p)
$__internal_17_$__cuda_sm70_shflsync_bfly_p:
[----:B------:R-:W-:Y:S01]  /*5960*/  IMAD.MOV.U32 R25, RZ, RZ, 0x0 ;  /* 0x00000000ff197424 */ /* 0x000fe200078e00ff */
[----:B------:R-:W-:Y:S04]  /*5970*/  WARPSYNC R29 ;  /* 0x0000001d00007348 */ /* 0x000fe80003800000 */
[----:B------:R0:W1:Y:S01]  /*5980*/  SHFL.BFLY PT, R26, R26, R27, R28 ;  /* 0x0c00001b1a1a7389 */ /* 0x00006200000e001c */
[----:B------:R-:W-:Y:S05]  /*5990*/  RET.REL.NODEC R24 `(_ZN4mmha33masked_multihead_attention_kernelItLi64ELi64ELi4ELi8ELi64ELb0ELb0EEEv26Multihead_attention_paramsIT_XT5_EE) ;  /* 0xffffa66018007950 */ /* 0x000fea0003c3ffff */
.L_x_2006:
        /* <DEDUP_REMOVED lines=14> */
.L_x_2440:


//--------------------- .text._ZN4mmha33masked_multihead_attention_kernelIfLi64ELi64ELi1ELi16ELi256ELb0ELb1EEEv26Multihead_attention_paramsIT_XT5_EE --------------------------
	.section	.text._ZN4mmha33masked_multihead_attention_kernelIfLi64ELi64ELi1ELi16ELi256ELb0ELb1EEEv26Multihead_attention_paramsIT_XT5_EE,"ax",@progbits
	.sectioninfo	@"SHI_REGISTERS=167"
	.align	128
        .global         _ZN4mmha33masked_multihead_attention_kernelIfLi64ELi64ELi1ELi16ELi256ELb0ELb1EEEv26Multihead_attention_paramsIT_XT5_EE
        .type           _ZN4mmha33masked_multihead_attention_kernelIfLi64ELi64ELi1ELi16ELi256ELb0ELb1EEEv26Multihead_attention_paramsIT_XT5_EE,@function
        .size           _ZN4mmha33masked_multihead_attention_kernelIfLi64ELi64ELi1ELi16ELi256ELb0ELb1EEEv26Multihead_attention_paramsIT_XT5_EE,(.L_x_2441 - _ZN4mmha33masked_multihead_attention_kernelIfLi64ELi64ELi1ELi16ELi256ELb0ELb1EEEv26Multihead_attention_paramsIT_XT5_EE)
        .other          _ZN4mmha33masked_multihead_attention_kernelIfLi64ELi64ELi1ELi16ELi256ELb0ELb1EEEv26Multihead_attention_paramsIT_XT5_EE,@"STO_CUDA_ENTRY STV_DEFAULT"
_ZN4mmha33masked_multihead_attention_kernelIfLi64ELi64ELi1ELi16ELi256ELb0ELb1EEEv26Multihead_attention_paramsIT_XT5_EE:
.text._ZN4mmha33masked_multihead_attention_kernelIfLi64ELi64ELi1ELi16ELi256ELb0ELb1EEEv26Multihead_attention_paramsIT_XT5_EE:
        /* <DEDUP_REMOVED lines=11> */
.L_x_2007:
[----:B------:R-:W-:Y:S02]  /*00b0*/  ISETP.NE.U32.AND P0, PT, RZ, c[0x0][0x280], PT ;  /* 0x0000a000ff007a0c */ /* 0x000fe40003f05070 */
[----:B------:R-:W-:Y:S02]  /*00c0*/  IABS R7, c[0x0][0x1d0] ;  /* 0x0000740000077a13 */ /* 0x000fe40000000000 */
[----:B------:R-:W-:Y:S02]  /*00d0*/  ISETP.NE.AND.EX P0, PT, RZ, c[0x0][0x284], PT, P0 ;  /* 0x0000a100ff007a0c */ /* 0x000fe40003f05300 */
[----:B------:R-:W1:Y:S11]  /*00e0*/  I2F.RP R0, R7 ;  /* 0x0000000700007306 */ /* 0x000e760000209400 */
[----:B------:R-:W-:-:S04]  /*00f0*/  @P0 IMAD.MOV.U32 R3, RZ, RZ, 0x4 ;  /* 0x00000004ff030424 */ /* 0x000fc800078e00ff */
[----:B0-----:R-:W-:Y:S01]  /*0100*/  @P0 IMAD.WIDE R2, R20, R3, c[0x0][0x280] ;  /* 0x0000a00014020625 */ /* 0x001fe200078e0203 */
[----:B-1----:R-:W0:Y:S05]  /*0110*/  MUFU.RCP R0, R0 ;  /* 0x0000000000007308 */ /* 0x002e2a0000001000 */
[----:B------:R1:W2:Y:S01]  /*0120*/  @P0 LDG.E R3, [R2.64] ;  /* 0x0000002402030981 */ /* 0x0002a2000c1e1900 */
[----:B0-----:R-:W-:-:S04]  /*0130*/  IADD3 R4, R0, 0xffffffe, RZ ;  /* 0x0ffffffe00047810 */ /* 0x001fc80007ffe0ff */
[----:B------:R0:W3:Y:S01]  /*0140*/  F2I.FTZ.U32.TRUNC.NTZ R5, R4 ;  /* 0x0000000400057305 */ /* 0x0000e2000021f000 */
[----:B------:R-:W-:Y:S01]  /*0150*/  IABS R0, R20 ;  /* 0x0000001400007213 */ /* 0x000fe20000000000 */
[----:B0-----:R-:W-:Y:S02]  /*0160*/  IMAD.MOV.U32 R4, RZ, RZ, RZ ;  /* 0x000000ffff047224 */ /* 0x001fe400078e00ff */
[----:B---3--:R-:W-:-:S04]  /*0170*/  IMAD.MOV R6, RZ, RZ, -R5 ;  /* 0x000000ffff067224 */ /* 0x008fc800078e0a05 */
[----:B------:R-:W-:-:S04]  /*0180*/  IMAD R9, R6, R7, RZ ;  /* 0x0000000706097224 */ /* 0x000fc800078e02ff */
[----:B------:R-:W-:-:S06]  /*0190*/  IMAD.HI.U32 R5, R5, R9, R4 ;  /* 0x0000000905057227 */ /* 0x000fcc00078e0004 */
[----:B------:R-:W-:-:S05]  /*01a0*/  IMAD.HI.U32 R5, R5, R0, RZ ;  /* 0x0000000005057227 */ /* 0x000fca00078e00ff */
[----:B------:R-:W-:-:S05]  /*01b0*/  IADD3 R4, -R5, RZ, RZ ;  /* 0x000000ff05047210 */ /* 0x000fca0007ffe1ff */
[----:B------:R-:W-:-:S05]  /*01c0*/  IMAD R0, R7, R4, R0 ;  /* 0x0000000407007224 */ /* 0x000fca00078e0200 */
[----:B------:R-:W-:Y:S02]  /*01d0*/  ISETP.GT.U32.AND P3, PT, R7, R0, PT ;  /* 0x000000000700720c */ /* 0x000fe40003f64070 */
[----:B------:R-:W-:-:S11]  /*01e0*/  IABS R8, c[0x0][0x1d4] ;  /* 0x0000750000087a13 */ /* 0x000fd60000000000 */
[----:B------:R-:W-:-:S05]  /*01f0*/  @!P3 IMAD.IADD R0, R0, 0x1, -R7 ;  /* 0x000000010000b824 */ /* 0x000fca00078e0a07 */
[----:B------:R-:W-:Y:S02]  /*0200*/  ISETP.GE.U32.AND P2, PT, R0, R7, PT ;  /* 0x000000070000720c */ /* 0x000fe40003f46070 */
[----:B------:R-:W-:-:S04]  /*0210*/  LOP3.LUT R0, R20, c[0x0][0x1d0], RZ, 0x3c, !PT ;  /* 0x0000740014007a12 */ /* 0x000fc800078e3cff */
[----:B------:R-:W-:Y:S02]  /*0220*/  ISETP.GE.AND P4, PT, R0, RZ, PT ;  /* 0x000000ff0000720c */ /* 0x000fe40003f86270 */
[----:B------:R-:W0:Y:S08]  /*0230*/  I2F.RP R0, R8 ;  /* 0x0000000800007306 */ /* 0x000e300000209400 */
[----:B0-----:R-:W0:Y:S02]  /*0240*/  MUFU.RCP R0, R0 ;  /* 0x0000000000007308 */ /* 0x001e240000001000 */
[----:B0-----:R-:W-:-:S06]  /*0250*/  IADD3 R6, R0, 0xffffffe, RZ ;  /* 0x0ffffffe00067810 */ /* 0x001fcc0007ffe0ff */
[----:B------:R-:W0:Y:S02]  /*0260*/  F2I.FTZ.U32.TRUNC.NTZ R7, R6 ;  /* 0x0000000600077305 */ /* 0x000e24000021f000 */
[----:B0-----:R-:W-:Y:S02]  /*0270*/  IMAD.MOV R9, RZ, RZ, -R7 ;  /* 0x000000ffff097224 */ /* 0x001fe400078e0a07 */
[----:B------:R-:W-:Y:S01]  /*0280*/  IMAD.MOV.U32 R6, RZ, RZ, RZ ;  /* 0x000000ffff067224 */ /* 0x000fe200078e00ff */
[----:B------:R-:W-:Y:S01]  /*0290*/  ISETP.NE.U32.AND P1, PT, RZ, c[0x0][0x240], PT ;  /* 0x00009000ff007a0c */ /* 0x000fe20003f25070 */
[----:B------:R-:W0:Y:S01]  /*02a0*/  S2R R17, SR_TID.X ;  /* 0x0000000000117919 */ /* 0x000e220000002100 */
[----:B------:R-:W-:Y:S02]  /*02b0*/  @!P3 IADD3 R5, R5, 0x1, RZ ;  /* 0x000000010505b810 */ /* 0x000fe40007ffe0ff */
[----:B------:R-:W-:Y:S01]  /*02c0*/  ISETP.NE.AND P3, PT, RZ, c[0x0][0x1d0], PT ;  /* 0x00007400ff007a0c */ /* 0x000fe20003f65270 */
[----:B------:R-:W3:Y:S01]  /*02d0*/  S2R R81, SR_CTAID.X ;  /* 0x0000000000517919 */ /* 0x000ee20000002500 */
[----:B------:R-:W-:-:S02]  /*02e0*/  ISETP.NE.AND.EX P1, PT, RZ, c[0x0][0x244], PT, P1 ;  /* 0x00009100ff007a0c */ /* 0x000fc40003f25310 */
[----:B------:R-:W-:-:S05]  /*02f0*/  @P2 IADD3 R5, R5, 0x1, RZ ;  /* 0x0000000105052810 */ /* 0x000fca0007ffe0ff */
[----:B------:R-:W-:Y:S01]  /*0300*/  IMAD.MOV.U32 R34, RZ, RZ, R5 ;  /* 0x000000ffff227224 */ /* 0x000fe200078e0005 */
[----:B-1----:R-:W-:-:S03]  /*0310*/  HFMA2.MMA R2, -RZ, RZ, 0, 0 ;  /* 0x00000000ff027435 */ /* 0x002fc600000001ff */
[----:B------:R-:W-:Y:S01]  /*0320*/  @!P4 IMAD.MOV R34, RZ, RZ, -R34 ;  /* 0x000000ffff22c224 */ /* 0x000fe200078e0a22 */
[----:B------:R-:W-:Y:S01]  /*0330*/  @!P3 LOP3.LUT R34, RZ, c[0x0][0x1d0], RZ, 0x33, !PT ;  /* 0x00007400ff22ba12 */ /* 0x000fe200078e33ff */
[----:B------:R-:W-:-:S04]  /*0340*/  @P1 IMAD.MOV.U32 R5, RZ, RZ, 0x4 ;  /* 0x00000004ff051424 */ /* 0x000fc800078e00ff */
[----:B------:R-:W-:Y:S01]  /*0350*/  @P1 IMAD.WIDE R4, R34, R5, c[0x0][0x240] ;  /* 0x0000900022041625 */ /* 0x000fe200078e0205 */
[----:B0-----:R-:W-:-:S04]  /*0360*/  ISETP.GT.AND P5, PT, R17, 0x1f, PT ;  /* 0x0000001f1100780c */ /* 0x001fc80003fa4270 */
[----:B------:R0:W5:Y:S01]  /*0370*/  @P1 LDG.E R2, [R4.64] ;  /* 0x0000002404021981 */ /* 0x000162000c1e1900 */
[----:B---3--:R-:W-:Y:S02]  /*0380*/  IMAD.SHL.U32 R0, R81, 0x40, RZ ;  /* 0x0000004051007824 */ /* 0x008fe400078e00ff */
[C---:B------:R-:W-:Y:S01]  /*0390*/  IMAD R18, R20.reuse, c[0x0][0x1d8], R81 ;  /* 0x0000760014127a24 */ /* 0x040fe200078e0251 */
[----:B------:R-:W-:Y:S01]  /*03a0*/  ISETP.NE.AND P2, PT, RZ, c[0x0][0x1c8], PT ;  /* 0x00007200ff007a0c */ /* 0x000fe20003f45270 */
[----:B------:R-:W-:Y:S02]  /*03b0*/  IMAD R27, R20, c[0x0][0x1c8], R0 ;  /* 0x00007200141b7a24 */ /* 0x000fe400078e0200 */
[----:B------:R-:W-:Y:S01]  /*03c0*/  IMAD.MOV.U32 R21, RZ, RZ, 0x1 ;  /* 0x00000001ff157424 */ /* 0x000fe200078e00ff */
[----:B------:R-:W-:Y:S01]  /*03d0*/  SHF.L.U32 R22, R18, 0x6, RZ ;  /* 0x0000000612167819 */ /* 0x000fe200000006ff */
[----:B------:R-:W-:Y:S01]  /*03e0*/  IMAD R19, R20, c[0x0][0x1d4], RZ ;  /* 0x0000750014137a24 */ /* 0x000fe200078e02ff */
[----:B------:R-:W-:Y:S02]  /*03f0*/  BSSY B0, `(.L_x_2008) ;  /* 0x000002d000007945 */ /* 0x000fe40003800000 */
[----:B------:R-:W-:Y:S01]  /*0400*/  SEL R27, R22, R27, !P2 ;  /* 0x0000001b161b7207 */ /* 0x000fe20005000000 */
[----:B------:R-:W-:Y:S01]  /*0410*/  IMAD R34, R34, c[0x0][0x1d8], RZ ;  /* 0x0000760022227a24 */ /* 0x000fe200078e02ff */
[----:B0-----:R-:W-:-:S02]  /*0420*/  P2R R4, PR, RZ, 0x20 ;  /* 0x00000020ff047803 */ /* 0x001fc40000000000 */
[----:B------:R-:W-:Y:S02]  /*0430*/  SHF.R.S32.HI R26, RZ, 0x1f, R19 ;  /* 0x0000001fff1a7819 */ /* 0x000fe40000011413 */
[----:B--2---:R-:W-:Y:S01]  /*0440*/  @P0 IADD3 R16, R3, c[0x0][0x210], RZ ;  /* 0x0000840003100a10 */ /* 0x004fe20007ffe0ff */
[----:B------:R-:W-:Y:S02]  /*0450*/  IMAD.MOV.U32 R3, RZ, RZ, R9 ;  /* 0x000000ffff037224 */ /* 0x000fe400078e0009 */
[----:B------:R-:W-:Y:S02]  /*0460*/  @!P0 IMAD.MOV.U32 R16, RZ, RZ, c[0x0][0x1ec] ;  /* 0x00007b00ff108624 */ /* 0x000fe400078e00ff */
[----:B------:R-:W-:-:S03]  /*0470*/  IMAD R3, R3, R8, RZ ;  /* 0x0000000803037224 */ /* 0x000fc600078e02ff */
[----:B------:R-:W-:Y:S01]  /*0480*/  IABS R23, R16 ;  /* 0x0000001000177213 */ /* 0x000fe20000000000 */
[----:B------:R-:W-:-:S06]  /*0490*/  IMAD.HI.U32 R7, R7, R3, R6 ;  /* 0x0000000307077227 */ /* 0x000fcc00078e0006 */
[----:B------:R-:W-:-:S05]  /*04a0*/  IMAD.HI.U32 R7, R7, R23, RZ ;  /* 0x0000001707077227 */ /* 0x000fca00078e00ff */
[----:B------:R-:W-:-:S05]  /*04b0*/  IADD3 R7, -R7, RZ, RZ ;  /* 0x000000ff07077210 */ /* 0x000fca0007ffe1ff */
[----:B------:R-:W-:-:S05]  /*04c0*/  IMAD R23, R8, R7, R23 ;  /* 0x0000000708177224 */ /* 0x000fca00078e0217 */
[----:B------:R-:W-:-:S13]  /*04d0*/  ISETP.GT.U32.AND P0, PT, R8, R23, PT ;  /* 0x000000170800720c */ /* 0x000fda0003f04070 */
[----:B------:R-:W-:-:S05]  /*04e0*/  @!P0 IMAD.IADD R23, R23, 0x1, -R8 ;  /* 0x0000000117178824 */ /* 0x000fca00078e0a08 */
[----:B------:R-:W-:Y:S02]  /*04f0*/  ISETP.GT.U32.AND P0, PT, R8, R23, PT ;  /* 0x000000170800720c */ /* 0x000fe40003f04070 */
[----:B------:R-:W-:Y:S01]  /*0500*/  ISETP.GE.AND P1, PT, R16, RZ, PT ;  /* 0x000000ff1000720c */ /* 0x000fe20003f26270 */
[----:B------:R-:W-:-:S10]  /*0510*/  IMAD.SHL.U32 R3, R17, 0x2, RZ ;  /* 0x0000000211037824 */ /* 0x000fd400078e00ff */
[----:B------:R-:W-:Y:S01]  /*0520*/  @!P0 IMAD.IADD R23, R23, 0x1, -R8 ;  /* 0x0000000117178824 */ /* 0x000fe200078e0a08 */
[----:B------:R-:W-:Y:S02]  /*0530*/  ISETP.NE.AND P0, PT, RZ, c[0x0][0x1d4], PT ;  /* 0x00007500ff007a0c */ /* 0x000fe40003f05270 */
[----:B------:R-:W-:Y:S01]  /*0540*/  IADD3 R144, R16, -c[0x0][0x1d4], R21 ;  /* 0x8000750010907a10 */ /* 0x000fe20007ffe015 */
[----:B------:R-:W-:Y:S02]  /*0550*/  @!P1 IMAD.MOV R23, RZ, RZ, -R23 ;  /* 0x000000ffff179224 */ /* 0x000fe400078e0a17 */
[----:B------:R-:W-:Y:S01]  /*0560*/  IMAD.IADD R10, R0, 0x1, R3 ;  /* 0x00000001000a7824 */ /* 0x000fe200078e0203 */
[----:B------:R-:W-:Y:S01]  /*0570*/  IMNMX R144, RZ, R144, !PT ;  /* 0x00000090ff907217 */ /* 0x000fe20007800200 */
[----:B------:R-:W-:-:S06]  /*0580*/  IMAD.IADD R0, R3, 0x1, R27 ;  /* 0x0000000103007824 */ /* 0x000fcc00078e021b */
[----:B------:R-:W-:Y:S01]  /*0590*/  @!P0 LOP3.LUT R23, RZ, c[0x0][0x1d4], RZ, 0x33, !PT ;  /* 0x00007500ff178a12 */ /* 0x000fe200078e33ff */
[----:B------:R-:W-:Y:S05]  /*05a0*/  @P5 BRA `(.L_x_2009) ;  /* 0x0000010000005947 */ /* 0x000fea0003800000 */
[----:B------:R-:W-:-:S04]  /*05b0*/  MOV R4, c[0x0][0x258] ;  /* 0x0000960000047a02 */ /* 0x000fc80000000f00 */
[----:B------:R-:W-:-:S13]  /*05c0*/  ISETP.NE.AND P0, PT, R4, 0x2, PT ;  /* 0x000000020400780c */ /* 0x000fda0003f05270 */
[----:B------:R-:W-:-:S04]  /*05d0*/  @!P0 IADD3 R8, P1, R0, c[0x0][0x168], RZ ;  /* 0x00005a0000088a10 */ /* 0x000fc80007f3e0ff */
[----:B------:R-:W-:-:S05]  /*05e0*/  @!P0 LEA.HI.X.SX32 R9, R0, c[0x0][0x16c], 0x1, P1 ;  /* 0x00005b0000098a11 */ /* 0x000fca00008f0eff */
[----:B------:R-:W2:Y:S01]  /*05f0*/  @!P0 LDG.E.U16 R8, [R8.64] ;  /* 0x0000002408088981 */ /* 0x000ea2000c1e1500 */
[----:B------:R-:W-:Y:S02]  /*0600*/  @P0 IMAD.MOV.U32 R7, RZ, RZ, 0x4 ;  /* 0x00000004ff070424 */ /* 0x000fe400078e00ff */
        /* <DEDUP_REMOVED lines=8> */
[----:B-1----:R-:W-:Y:S01]  /*0690*/  @!P0 FMUL.FTZ R33, R12, R4 ;  /* 0x000000040c218220 */ /* 0x002fe20000410000 */
[----:B------:R-:W-:Y:S05]  /*06a0*/  BRA `(.L_x_2010) ;  /* 0x0000001000007947 */ /* 0x000fea0003800000 */
.L_x_2009:
[----:B------:R-:W-:Y:S02]  /*06b0*/  CS2R R32, SRZ ;  /* 0x0000000000207805 */ /* 0x000fe4000001ff00 */
.L_x_2010:
[----:B0-----:R-:W-:Y:S05]  /*06c0*/  BSYNC B0 ;  /* 0x0000000000007941 */ /* 0x001fea0003800000 */
.L_x_2008:
[----:B------:R-:W-:Y:S01]  /*06d0*/  MOV R4, c[0x0][0x258] ;  /* 0x0000960000047a02 */ /* 0x000fe20000000f00 */
[----:B------:R-:W-:Y:S01]  /*06e0*/  IMAD.MOV.U32 R24, RZ, RZ, c[0x0][0x248] ;  /* 0x00009200ff187624 */ /* 0x000fe200078e00ff */
[----:B------:R-:W-:Y:S01]  /*06f0*/  BSSY B0, `(.L_x_2011) ;  /* 0x0000014000007945 */ /* 0x000fe20003800000 */
[C---:B------:R-:W-:Y:S01]  /*0700*/  IMAD R5, R21.reuse, c[0x0][0x24c], RZ ;  /* 0x0000930015057a24 */ /* 0x040fe200078e02ff */
[----:B------:R-:W-:Y:S01]  /*0710*/  ISETP.NE.AND P0, PT, R4, 0x2, PT ;  /* 0x000000020400780c */ /* 0x000fe20003f05270 */
[----:B------:R-:W-:-:S04]  /*0720*/  IMAD.WIDE.U32 R24, R21, R24, c[0x2][0x0] ;  /* 0x0080000015187625 */ /* 0x000fc800078e0018 */
[----:B------:R-:W-:-:S08]  /*0730*/  IMAD.IADD R25, R25, 0x1, R5 ;  /* 0x0000000119197824 */ /* 0x000fd000078e0205 */
[----:B------:R-:W-:Y:S05]  /*0740*/  @!P0 BRA `(.L_x_2012) ;  /* 0x0000006000008947 */ /* 0x000fea0003800000 */
[----:B------:R-:W-:Y:S01]  /*0750*/  CS2R R30, SRZ ;  /* 0x00000000001e7805 */ /* 0x000fe2000001ff00 */
[----:B------:R-:W-:Y:S05]  /*0760*/  @P5 BRA `(.L_x_2013) ;  /* 0x000000c000005947 */ /* 0x000fea0003800000 */
[----:B------:R-:W-:-:S04]  /*0770*/  IMAD.MOV.U32 R5, RZ, RZ, 0x4 ;  /* 0x00000004ff057424 */ /* 0x000fc800078e00ff */
[----:B------:R-:W-:-:S05]  /*0780*/  IMAD.WIDE R4, R0, R5, c[0x0][0x178] ;  /* 0x00005e0000047625 */ /* 0x000fca00078e0205 */
[----:B------:R0:W5:Y:S01]  /*0790*/  LDG.E.64 R30, [R4.64] ;  /* 0x00000024041e7981 */ /* 0x000162000c1e1b00 */
[----:B------:R-:W-:Y:S05]  /*07a0*/  BRA `(.L_x_2013) ;  /* 0x0000008000007947 */ /* 0x000fea0003800000 */
.L_x_2012:
[C---:B------:R-:W-:Y:S01]  /*07b0*/  IADD3 R4, P0, R0.reuse, c[0x0][0x178], RZ ;  /* 0x00005e0000047a10 */ /* 0x040fe20007f1e0ff */
[----:B------:R-:W2:Y:S03]  /*07c0*/  LDG.E R7, [R24.64] ;  /* 0x0000002418077981 */ /* 0x000ea6000c1e1900 */
[----:B------:R-:W-:-:S05]  /*07d0*/  LEA.HI.X.SX32 R5, R0, c[0x0][0x17c], 0x1, P0 ;  /* 0x00005f0000057a11 */ /* 0x000fca00000f0eff */
[----:B------:R-:W3:Y:S02]  /*07e0*/  LDG.E.U16 R4, [R4.64] ;  /* 0x0000002404047981 */ /* 0x000ee4000c1e1500 */
[----:B---3--:R-:W2:Y:S08]  /*07f0*/  I2F.S8 R0, R4 ;  /* 0x0000000400007306 */ /* 0x008eb00000001400 */
[----:B------:R-:W0:Y:S01]  /*0800*/  I2F.S8 R6, R4.B1 ;  /* 0x1000000400067306 */ /* 0x000e220000001400 */
[----:B--2---:R-:W-:-:S02]  /*0810*/  FMUL.FTZ R30, R0, R7 ;  /* 0x00000007001e7220 */ /* 0x004fc40000410000 */
[----:B0-----:R-:W-:-:S05]  /*0820*/  FMUL.FTZ R31, R6, R7 ;  /* 0x00000007061f7220 */ /* 0x001fca0000410000 */
.L_x_2013:
[----:B------:R-:W-:Y:S05]  /*0830*/  BSYNC B0 ;  /* 0x0000000000007941 */ /* 0x000fea0003800000 */
.L_x_2011:
[----:B------:R-:W-:Y:S01]  /*0840*/  ISETP.GE.AND P0, PT, R17, 0x20, PT ;  /* 0x000000201100780c */ /* 0x000fe20003f06270 */
[----:B------:R-:W-:Y:S01]  /*0850*/  CS2R R12, SRZ ;  /* 0x00000000000c7805 */ /* 0x000fe2000001ff00 */
[----:B------:R-:W-:Y:S01]  /*0860*/  ISETP.EQ.U32.AND P1, PT, RZ, c[0x0][0x240], PT ;  /* 0x00009000ff007a0c */ /* 0x000fe20003f22070 */
[----:B------:R-:W-:Y:S01]  /*0870*/  CS2R R14, SRZ ;  /* 0x00000000000e7805 */ /* 0x000fe2000001ff00 */
[----:B------:R-:W-:Y:S02]  /*0880*/  ISETP.EQ.U32.AND P2, PT, RZ, c[0x0][0x180], PT ;  /* 0x00006000ff007a0c */ /* 0x000fe40003f42070 */
[----:B------:R-:W-:Y:S02]  /*0890*/  ISETP.EQ.OR.EX P1, PT, RZ, c[0x0][0x244], P0, P1 ;  /* 0x00009100ff007a0c */ /* 0x000fe40000722710 */
[----:B------:R-:W-:Y:S02]  /*08a0*/  ISETP.EQ.U32.AND P3, PT, RZ, c[0x0][0x170], PT ;  /* 0x00005c00ff007a0c */ /* 0x000fe40003f62070 */
[----:B------:R-:W-:-:S02]  /*08b0*/  ISETP.EQ.OR.EX P2, PT, RZ, c[0x0][0x184], P5, P2 ;  /* 0x00006100ff007a0c */ /* 0x000fc40002f42720 */
[----:B------:R-:W-:Y:S02]  /*08c0*/  ISETP.EQ.OR.EX P3, PT, RZ, c[0x0][0x174], P5, P3 ;  /* 0x00005d00ff007a0c */ /* 0x000fe40002f62730 */
[----:B------:R-:W-:-:S04]  /*08d0*/  ISETP.NE.U32.AND P4, PT, RZ, c[0x0][0x1f8], PT ;  /* 0x00007e00ff007a0c */ /* 0x000fc80003f85070 */
[----:B------:R-:W-:Y:S01]  /*08e0*/  ISETP.NE.AND.EX P4, PT, RZ, c[0x0][0x1fc], PT, P4 ;  /* 0x00007f00ff007a0c */ /* 0x000fe20003f85340 */
[----:B-----5:R-:W-:Y:S01]  /*08f0*/  @!P1 IMAD R0, R2, c[0x0][0x1d8], R81 ;  /* 0x0000760002009a24 */ /* 0x020fe200078e0251 */
[----:B------:R-:W-:-:S03]  /*0900*/  @!P1 MOV R9, 0x4 ;  /* 0x0000000400099802 */ /* 0x000fc60000000f00 */
[----:B------:R-:W-:Y:S02]  /*0910*/  @!P2 IMAD.MOV.U32 R7, RZ, RZ, 0x4 ;  /* 0x00000004ff07a424 */ /* 0x000fe400078e00ff */
[----:B------:R-:W-:Y:S02]  /*0920*/  @!P1 IMAD R0, R0, 0x40, R3 ;  /* 0x0000004000009824 */ /* 0x000fe400078e0203 */
[----:B0-----:R-:W-:Y:S02]  /*0930*/  @!P3 IMAD.MOV.U32 R5, RZ, RZ, 0x4 ;  /* 0x00000004ff05b424 */ /* 0x001fe400078e00ff */
[----:B------:R-:W-:-:S04]  /*0940*/  @!P2 IMAD.WIDE R6, R10, R7, c[0x0][0x180] ;  /* 0x000060000a06a625 */ /* 0x000fc800078e0207 */
[----:B------:R-:W-:Y:S01]  /*0950*/  @!P1 IMAD.WIDE R8, R0, R9, c[0x0][0x230] ;  /* 0x00008c0000089625 */ /* 0x000fe200078e0209 */
[----:B------:R-:W2:Y:S03]  /*0960*/  @!P2 LDG.E.64 R12, [R6.64] ;  /* 0x00000024060ca981 */ /* 0x000ea6000c1e1b00 */
[----:B------:R-:W-:Y:S02]  /*0970*/  @!P3 IMAD.WIDE R4, R10, R5, c[0x0][0x170] ;  /* 0x00005c000a04b625 */ /* 0x000fe400078e0205 */
[----:B------:R-:W3:Y:S02]  /*0980*/  @!P1 LDG.E.64 R8, [R8.64] ;  /* 0x0000002408089981 */ /* 0x000ee4000c1e1b00 */
[----:B------:R-:W-:Y:S02]  /*0990*/  @P4 IMAD.MOV.U32 R11, RZ, RZ, 0x4 ;  /* 0x00000004ff0b4424 */ /* 0x000fe400078e00ff */
[----:B------:R-:W-:Y:S01]  /*09a0*/  IMAD.MOV.U32 R145, RZ, RZ, RZ ;  /* 0x000000ffff917224 */ /* 0x000fe200078e00ff */
[----:B------:R-:W4:Y:S01]  /*09b0*/  @!P3 LDG.E.64 R14, [R4.64] ;  /* 0x00000024040eb981 */ /* 0x000f22000c1e1b00 */
[----:B------:R-:W-:-:S05]  /*09c0*/  @P4 IMAD.WIDE R10, R20, R11, c[0x0][0x1f8] ;  /* 0x00007e00140a4625 */ /* 0x000fca00078e020b */
[----:B------:R0:W5:Y:S01]  /*09d0*/  @P4 LDG.E R145, [R10.64] ;  /* 0x000000240a914981 */ /* 0x000162000c1e1900 */
[----:B------:R-:W1:Y:S01]  /*09e0*/  LDC.U8 R0, c[0x0][0x1e4] ;  /* 0x00007900ff007b82 */ /* 0x000e620000000000 */
[----:B------:R-:W-:Y:S02]  /*09f0*/  ISETP.LT.AND P3, PT, RZ, c[0x0][0x1e0], PT ;  /* 0x00007800ff007a0c */ /* 0x000fe40003f61270 */
[----:B-1----:R-:W-:Y:S01]  /*0a00*/  ISETP.NE.AND P2, PT, R0, RZ, PT ;  /* 0x000000ff0000720c */ /* 0x002fe20003f45270 */
[----:B--2---:R-:W-:Y:S02]  /*0a10*/  FADD.FTZ R30, R12, R30 ;  /* 0x0000001e0c1e7221 */ /* 0x004fe40000010000 */
[----:B------:R-:W-:Y:S02]  /*0a20*/  FADD.FTZ R31, R13, R31 ;  /* 0x0000001f0d1f7221 */ /* 0x000fe40000010000 */
[----:B---3--:R-:W-:Y:S02]  /*0a30*/  @!P1 FMUL.FTZ R30, R30, R8 ;  /* 0x000000081e1e9220 */ /* 0x008fe40000410000 */
[----:B------:R-:W-:-:S02]  /*0a40*/  @!P1 FMUL.FTZ R31, R31, R9 ;  /* 0x000000091f1f9220 */ /* 0x000fc40000410000 */
[----:B----4-:R-:W-:Y:S02]  /*0a50*/  FADD.FTZ R32, R14, R32 ;  /* 0x000000200e207221 */ /* 0x010fe40000010000 */
[----:B------:R-:W-:Y:S02]  /*0a60*/  FADD.FTZ R33, R15, R33 ;  /* 0x000000210f217221 */ /* 0x000fe40000010000 */
[----:B------:R-:W-:Y:S05]  /*0a70*/  @!P2 BRA P3, `(.L_x_2014) ;  /* 0x000007600000a947 */ /* 0x000fea0001800000 */
[----:B0-----:R-:W-:-:S13]  /*0a80*/  ISETP.GT.OR P1, PT, R21, c[0x0][0x1e0], !P2 ;  /* 0x0000780015007a0c */ /* 0x001fda0005724670 */
[----:B------:R-:W-:Y:S05]  /*0a90*/  @P1 BRA `(.L_x_2015) ;  /* 0x000008c000001947 */ /* 0x000fea0003800000 */
[----:B------:R-:W-:Y:S01]  /*0aa0*/  IMAD.MOV.U32 R0, RZ, RZ, c[0x0][0x1e0] ;  /* 0x00007800ff007624 */ /* 0x000fe200078e00ff */
[----:B------:R-:W-:-:S04]  /*0ab0*/  IABS R8, R3 ;  /* 0x0000000300087213 */ /* 0x000fc80000000000 */
[----:B------:R-:W-:-:S04]  /*0ac0*/  LEA.HI R0, R0, c[0x0][0x1e0], RZ, 0x1 ;  /* 0x0000780000007a11 */ /* 0x000fc800078f08ff */
        /* <DEDUP_REMOVED lines=8> */
[----:B0-----:R-:W-:Y:S01]  /*0b50*/  IMAD.MOV.U32 R4, RZ, RZ, RZ ;  /* 0x000000ffff047224 */ /* 0x001fe200078e00ff */
[----:B-1----:R-:W-:-:S05]  /*0b60*/  IADD3 R6, RZ, -R5, RZ ;  /* 0x80000005ff067210 */ /* 0x002fca0007ffe0ff */
        /* <DEDUP_REMOVED lines=15> */
[----:B------:R-:W-:Y:S02]  /*0c60*/  MOV R29, R5 ;  /* 0x00000005001d7202 */ /* 0x000fe40000000f00 */
[----:B------:R-:W-:Y:S02]  /*0c70*/  ISETP.NE.U32.AND P0, PT, R0, 0x1, PT ;  /* 0x000000010000780c */ /* 0x000fe40003f05070 */
[----:B------:R-:W-:Y:S01]  /*0c80*/  P2R R37, PR, RZ, 0x2 ;  /* 0x00000002ff257803 */ /* 0x000fe20000000000 */
[----:B------:R-:W-:Y:S01]  /*0c90*/  @!P3 IMAD.MOV R29, RZ, RZ, -R29 ;  /* 0x000000ffff1db224 */ /* 0x000fe200078e0a1d */
[----:B------:R-:W-:-:S05]  /*0ca0*/  @!P2 LOP3.LUT R29, RZ, R36, RZ, 0x33, !PT ;  /* 0x00000024ff1da212 */ /* 0x000fca00078e33ff */
[----:B------:R-:W-:-:S04]  /*0cb0*/  IMAD.MOV R0, RZ, RZ, -R29 ;  /* 0x000000ffff007224 */ /* 0x000fc800078e0a1d */
[----:B------:R-:W-:Y:S01]  /*0cc0*/  IMAD R35, R36, R0, R3 ;  /* 0x0000000024237224 */ /* 0x000fe200078e0203 */
[----:B------:R-:W-:Y:S05]  /*0cd0*/  @P0 BRA `(.L_x_2016) ;  /* 0x0000013000000947 */ /* 0x000fea0003800000 */
[----:B------:R-:W-:Y:S01]  /*0ce0*/  MOV R0, 0x0 ;  /* 0x0000000000007802 */ /* 0x000fe20000000f00 */
[----:B------:R-:W-:Y:S01]  /*0cf0*/  HFMA2.MMA R12, -RZ, RZ, 0, 5.9604644775390625e-08 ;  /* 0x00000001ff0c7435 */ /* 0x000fe200000001ff */
[----:B------:R-:W-:Y:S01]  /*0d00*/  IMAD.MOV.U32 R4, RZ, RZ, c[0x4][0xc8] ;  /* 0x01003200ff047624 */ /* 0x000fe200078e00ff */
[----:B------:R-:W-:Y:S01]  /*0d10*/  MOV R6, c[0x4][0xd0] ;  /* 0x0100340000067a02 */ /* 0x000fe20000000f00 */
[----:B------:R0:W1:Y:S01]  /*0d20*/  LDC.64 R14, c[0x4][R0] ;  /* 0x01000000000e7b82 */ /* 0x0000620000000a00 */
[----:B------:R-:W-:Y:S02]  /*0d30*/  IMAD.MOV.U32 R5, RZ, RZ, c[0x4][0xcc] ;  /* 0x01003300ff057624 */ /* 0x000fe400078e00ff */
[----:B------:R-:W-:Y:S02]  /*0d40*/  IMAD.MOV.U32 R7, RZ, RZ, c[0x4][0xd4] ;  /* 0x01003500ff077624 */ /* 0x000fe400078e00ff */
[----:B------:R-:W-:-:S02]  /*0d50*/  IMAD.MOV.U32 R8, RZ, RZ, 0x53f ;  /* 0x0000053fff087424 */ /* 0x000fc400078e00ff */
[----:B------:R-:W-:Y:S02]  /*0d60*/  IMAD.MOV.U32 R10, RZ, RZ, c[0x4][0x30] ;  /* 0x01000c00ff0a7624 */ /* 0x000fe400078e00ff */
[----:B------:R-:W-:Y:S02]  /*0d70*/  IMAD.MOV.U32 R11, RZ, RZ, c[0x4][0x34] ;  /* 0x01000d00ff0b7624 */ /* 0x000fe400078e00ff */
        /* <DEDUP_REMOVED lines=8> */
[----:B-1---5:R-:W-:Y:S05]  /*0e00*/  CALL.ABS.NOINC R14 ;  /* 0x000000000e007343 */ /* 0x022fea0003c00000 */
.L_x_2016:
[----:B------:R-:W-:Y:S01]  /*0e10*/  IMAD R0, R36, R29, R35 ;  /* 0x0000001d24007224 */ /* 0x000fe200078e0223 */
[----:B------:R-:W-:Y:S01]  /*0e20*/  ISETP.NE.AND P6, PT, R37, RZ, PT ;  /* 0x000000ff2500720c */ /* 0x000fe20003fc5270 */
[----:B------:R-:W-:Y:S01]  /*0e30*/  IMAD.MOV.U32 R5, RZ, RZ, c[0x0][0x1e0] ;  /* 0x00007800ff057624 */ /* 0x000fe200078e00ff */
[----:B------:R-:W-:Y:S02]  /*0e40*/  WARPSYNC 0xffffffff ;  /* 0xffffffff00007948 */ /* 0x000fe40003800000 */
[----:B------:R-:W-:-:S05]  /*0e50*/  LEA R10, R0, 0x140, 0x2 ;  /* 0x00000140000a7811 */ /* 0x000fca00078e10ff */
[----:B------:R-:W-:-:S04]  /*0e60*/  IMAD R11, R5, 0x4, R10 ;  /* 0x00000004050b7824 */ /* 0x000fc800078e020a */
[----:B------:R0:W-:Y:S04]  /*0e70*/  @P6 STS.64 [R10], R32 ;  /* 0x000000200a006388 */ /* 0x0001e80000000a00 */
[----:B------:R0:W-:Y:S04]  /*0e80*/  @P6 STS.64 [R11], R30 ;  /* 0x0000001e0b006388 */ /* 0x0001e80000000a00 */
[----:B------:R-:W-:Y:S06]  /*0e90*/  BAR.SYNC.DEFER_BLOCKING 0x0 ;  /* 0x0000000000007b1d */ /* 0x000fec0000010000 */
[----:B------:R-:W-:Y:S05]  /*0ea0*/  @!P6 BRA.U `(.L_x_2017) ;  /* 0x000002e10000e947 */ /* 0x000fea0003800000 */
[----:B------:R-:W-:Y:S01]  /*0eb0*/  SHF.R.S32.HI R0, RZ, 0x1f, R5 ;  /* 0x0000001fff007819 */ /* 0x000fe20000011405 */
[----:B------:R-:W-:Y:S01]  /*0ec0*/  BSSY B0, `(.L_x_2017) ;  /* 0x000002c000007945 */ /* 0x000fe20003800000 */
[----:B------:R-:W-:-:S02]  /*0ed0*/  LEA.HI R3, R35, R35, RZ, 0x1 ;  /* 0x0000002323037211 */ /* 0x000fc400078f08ff */
[----:B------:R-:W-:Y:S02]  /*0ee0*/  LEA.HI R0, R0, c[0x0][0x1e0], RZ, 0x2 ;  /* 0x0000780000007a11 */ /* 0x000fe400078f10ff */
[----:B------:R-:W-:Y:S02]  /*0ef0*/  SHF.R.S32.HI R3, RZ, 0x1, R3 ;  /* 0x00000001ff037819 */ /* 0x000fe40000011403 */
[----:B------:R-:W-:-:S05]  /*0f00*/  SHF.R.S32.HI R0, RZ, 0x2, R0 ;  /* 0x00000002ff007819 */ /* 0x000fca0000011400 */
[----:B------:R-:W-:Y:S01]  /*0f10*/  IMAD R0, R29, R0, R3 ;  /* 0x000000001d007224 */ /* 0x000fe200078e0203 */
[----:B------:R-:W-:Y:S05]  /*0f20*/  @!P6 BRA `(.L_x_2018) ;  /* 0x000002500000e947 */ /* 0x000fea0003800000 */
[C---:B------:R-:W-:Y:S01]  /*0f30*/  LEA R13, R0.reuse, 0x140, 0x2 ;  /* 0x00000140000d7811 */ /* 0x040fe200078e10ff */
[----:B0-----:R0:W1:Y:S01]  /*0f40*/  LDS R32, [R0.X4+0x140] ;  /* 0x0001400000207984 */ /* 0x0010620000004800 */
[----:B------:R-:W-:Y:S01]  /*0f50*/  SHF.L.U32 R7, R0, 0x1, RZ ;  /* 0x0000000100077819 */ /* 0x000fe200000006ff */
[----:B------:R-:W-:Y:S02]  /*0f60*/  BSSY B1, `(.L_x_2019) ;  /* 0x000001d000017945 */ /* 0x000fe40003800000 */
[--C-:B------:R-:W-:Y:S01]  /*0f70*/  IMAD R36, R36, 0x4, R13.reuse ;  /* 0x0000000424247824 */ /* 0x100fe200078e020d */
[----:B------:R-:W-:Y:S01]  /*0f80*/  ISETP.GE.AND P0, PT, R7, c[0x0][0x1e0], PT ;  /* 0x0000780007007a0c */ /* 0x000fe20003f06270 */
[C---:B------:R-:W-:Y:S02]  /*0f90*/  IMAD R15, R5.reuse, 0x4, R13 ;  /* 0x00000004050f7824 */ /* 0x040fe400078e020d */
[----:B------:R-:W-:Y:S01]  /*0fa0*/  IMAD R12, R5, 0x4, R36 ;  /* 0x00000004050c7824 */ /* 0x000fe200078e0224 */
[----:B------:R0:W2:Y:S04]  /*0fb0*/  LDS R33, [R36] ;  /* 0x0000000024217984 */ /* 0x0000a80000000800 */
[----:B------:R0:W3:Y:S04]  /*0fc0*/  LDS R30, [R15] ;  /* 0x000000000f1e7984 */ /* 0x0000e80000000800 */
[----:B------:R0:W4:Y:S01]  /*0fd0*/  LDS R31, [R12] ;  /* 0x000000000c1f7984 */ /* 0x0001220000000800 */
[----:B------:R-:W-:Y:S05]  /*0fe0*/  @P0 BRA `(.L_x_2020) ;  /* 0x0000014000000947 */ /* 0x000fea0003800000 */
[----:B------:R-:W0:Y:S02]  /*0ff0*/  I2F R3, c[0x0][0x1e0] ;  /* 0x0000780000037b06 */ /* 0x000e240000201400 */
[----:B0----5:R-:W-:-:S06]  /*1000*/  IADD3 R0, -R145, c[0x0][0x1ec], RZ ;  /* 0x00007b0091007a10 */ /* 0x021fcc0007ffe1ff */
[----:B------:R-:W-:Y:S08]  /*1010*/  I2F R4, R7 ;  /* 0x0000000700047306 */ /* 0x000ff00000201400 */
[----:B------:R-:W0:Y:S08]  /*1020*/  MUFU.RCP R3, R3 ;  /* 0x0000000300037308 */ /* 0x000e300000001000 */
[----:B------:R-:W-:Y:S01]  /*1030*/  I2F R0, R0 ;  /* 0x0000000000007306 */ /* 0x000fe20000201400 */
[----:B0-----:R-:W-:-:S04]  /*1040*/  FMUL.FTZ R4, R4, R3 ;  /* 0x0000000304047220 */ /* 0x001fc80000410000 */
[----:B------:R-:W-:-:S04]  /*1050*/  FMUL.FTZ R4, R4, 13.28771209716796875 ;  /* 0x41549a7804047820 */ /* 0x000fc80000410000 */
[----:B------:R-:W0:Y:S02]  /*1060*/  MUFU.EX2 R5, -R4 ;  /* 0x8000000400057308 */ /* 0x000e240000000800 */
[----:B0-----:R-:W-:-:S04]  /*1070*/  FMUL.FTZ R5, R0, R5 ;  /* 0x0000000500057220 */ /* 0x001fc80000410000 */
[----:B------:R-:W-:-:S04]  /*1080*/  FMUL.RZ R9, R5, 0.15915493667125701904 ;  /* 0x3e22f98305097820 */ /* 0x000fc8000040c000 */
[----:B------:R-:W0:Y:S08]  /*1090*/  MUFU.SIN R6, R9 ;  /* 0x0000000900067308 */ /* 0x000e300000000400 */
[----:B------:R-:W4:Y:S02]  /*10a0*/  MUFU.COS R5, R9 ;  /* 0x0000000900057308 */ /* 0x000f240000000000 */
[----:B0---4-:R-:W-:-:S02]  /*10b0*/  FMUL.FTZ R7, R31, R6 ;  /* 0x000000061f077220 */ /* 0x011fc40000410000 */
[CC--:B--2---:R-:W-:Y:S02]  /*10c0*/  FMUL.FTZ R3, R33.reuse, R6.reuse ;  /* 0x0000000621037220 */ /* 0x0c4fe40000410000 */
[-C--:B-1----:R-:W-:Y:S02]  /*10d0*/  FMUL.FTZ R8, R32, R6.reuse ;  /* 0x0000000620087220 */ /* 0x082fe40000410000 */
[C---:B---3--:R-:W-:Y:S02]  /*10e0*/  FMUL.FTZ R6, R30.reuse, R6 ;  /* 0x000000061e067220 */ /* 0x048fe40000410000 */
[-C--:B------:R-:W-:Y:S02]  /*10f0*/  FFMA.FTZ R30, R30, R5.reuse, -R7 ;  /* 0x000000051e1e7223 */ /* 0x080fe40000010807 */
[-C--:B------:R-:W-:Y:S02]  /*1100*/  FFMA.FTZ R32, R32, R5.reuse, -R3 ;  /* 0x0000000520207223 */ /* 0x080fe40000010803 */
[----:B------:R-:W-:-:S02]  /*1110*/  FFMA.FTZ R33, R33, R5, R8 ;  /* 0x0000000521217223 */ /* 0x000fc40000010008 */
[----:B------:R-:W-:Y:S02]  /*1120*/  FFMA.FTZ R31, R31, R5, R6 ;  /* 0x000000051f1f7223 */ /* 0x000fe40000010006 */
.L_x_2020:
[----:B------:R-:W-:Y:S05]  /*1130*/  BSYNC B1 ;  /* 0x0000000000017941 */ /* 0x000fea0003800000 */
.L_x_2019:
[----:B---3--:R3:W-:Y:S04]  /*1140*/  STS [R15], R30 ;  /* 0x0000001e0f007388 */ /* 0x0087e80000000800 */
[----:B----4-:R3:W-:Y:S04]  /*1150*/  STS [R12], R31 ;  /* 0x0000001f0c007388 */ /* 0x0107e80000000800 */
[----:B-1----:R3:W-:Y:S04]  /*1160*/  STS [R13], R32 ;  /* 0x000000200d007388 */ /* 0x0027e80000000800 */
[----:B--2---:R3:W-:Y:S02]  /*1170*/  STS [R36], R33 ;  /* 0x0000002124007388 */ /* 0x0047e40000000800 */
.L_x_2018:
[----:B------:R-:W-:Y:S05]  /*1180*/  BSYNC B0 ;  /* 0x0000000000007941 */ /* 0x000fea0003800000 */
.L_x_2017:
[----:B------:R-:W-:Y:S06]  /*1190*/  BAR.SYNC.DEFER_BLOCKING 0x0 ;  /* 0x0000000000007b1d */ /* 0x000fec0000010000 */
[----:B0--3--:R0:W1:Y:S04]  /*11a0*/  @P6 LDS.64 R32, [R10] ;  /* 0x000000000a206984 */ /* 0x0090680000000a00 */
[----:B------:R0:W2:Y:S04]  /*11b0*/  @P6 LDS.64 R30, [R11] ;  /* 0x000000000b1e6984 */ /* 0x0000a80000000a00 */
[----:B------:R-:W-:Y:S06]  /*11c0*/  BAR.SYNC.DEFER_BLOCKING 0x0 ;  /* 0x0000000000007b1d */ /* 0x000fec0000010000 */
[----:B------:R-:W-:Y:S05]  /*11d0*/  BRA `(.L_x_2015) ;  /* 0x0000018000007947 */ /* 0x000fea0003800000 */
.L_x_2014:
[----:B0-----:R-:W-:Y:S01]  /*11e0*/  ISETP.GE.AND P0, PT, R3, c[0x0][0x1e0], PT ;  /* 0x0000780003007a0c */ /* 0x001fe20003f06270 */
[----:B------:R-:W-:-:S12]  /*11f0*/  BSSY B0, `(.L_x_2015) ;  /* 0x0000016000007945 */ /* 0x000fd80003800000 */
[----:B------:R-:W-:Y:S05]  /*1200*/  @P0 BRA `(.L_x_2021) ;  /* 0x0000014000000947 */ /* 0x000fea0003800000 */
[----:B------:R-:W0:Y:S01]  /*1210*/  I2F R6, c[0x0][0x1e0] ;  /* 0x0000780000067b06 */ /* 0x000e220000201400 */
[----:B-----5:R-:W-:-:S07]  /*1220*/  IADD3 R9, -R145, c[0x0][0x1ec], RZ ;  /* 0x00007b0091097a10 */ /* 0x020fce0007ffe1ff */
        /* <DEDUP_REMOVED lines=18> */
.L_x_2021:
[----:B------:R-:W-:Y:S05]  /*1350*/  BSYNC B0 ;  /* 0x0000000000007941 */ /* 0x000fea0003800000 */
.L_x_2015:
[----:B0-----:R-:W-:Y:S01]  /*1360*/  ISETP.GT.AND P0, PT, R17, 0x1f, PT ;  /* 0x0000001f1100780c */ /* 0x001fe20003f04270 */
[----:B------:R-:W-:Y:S01]  /*1370*/  BSSY B0, `(.L_x_2022) ;  /* 0x000001e000007945 */ /* 0x000fe20003800000 */
[----:B------:R-:W-:-:S11]  /*1380*/  IMAD.MOV.U32 R4, RZ, RZ, RZ ;  /* 0x000000ffff047224 */ /* 0x000fd600078e00ff */
[----:B------:R-:W-:Y:S05]  /*1390*/  @P0 BRA `(.L_x_2023) ;  /* 0x000001b000000947 */ /* 0x000fea0003800000 */
[----:B------:R-:W-:Y:S01]  /*13a0*/  LEA.HI R0, R17, R17, RZ, 0x1 ;  /* 0x0000001111007211 */ /* 0x000fe200078f08ff */
[----:B------:R-:W-:Y:S01]  /*13b0*/  IMAD.MOV.U32 R5, RZ, RZ, 0x4 ;  /* 0x00000004ff057424 */ /* 0x000fe200078e00ff */
[----:B-1----:R0:W-:Y:S02]  /*13c0*/  STS.64 [R17.X8+0x40], R32 ;  /* 0x0000402011007388 */ /* 0x0021e40000008a00 */
[C---:B------:R-:W-:Y:S01]  /*13d0*/  LOP3.LUT R4, R0.reuse, 0x7ffffffe, RZ, 0xc0, !PT ;  /* 0x7ffffffe00047812 */ /* 0x040fe200078ec0ff */
[----:B------:R-:W-:-:S03]  /*13e0*/  IMAD.SHL.U32 R0, R0, 0x2, RZ ;  /* 0x0000000200007824 */ /* 0x000fc600078e00ff */
[----:B------:R-:W-:Y:S02]  /*13f0*/  IADD3 R4, -R4, R17, RZ ;  /* 0x0000001104047210 */ /* 0x000fe40007ffe1ff */
[----:B------:R-:W-:-:S03]  /*1400*/  LOP3.LUT R3, R0, 0xfffffffc, RZ, 0xc0, !PT ;  /* 0xfffffffc00037812 */ /* 0x000fc600078ec0ff */
[----:B------:R-:W-:Y:S02]  /*1410*/  IMAD R0, R23, 0x2, R4 ;  /* 0x0000000217007824 */ /* 0x000fe400078e0204 */
[----:B------:R-:W-:Y:S02]  /*1420*/  IMAD.IADD R3, R22, 0x1, R3 ;  /* 0x0000000116037824 */ /* 0x000fe400078e0203 */
[----:B------:R-:W-:-:S04]  /*1430*/  IMAD.SHL.U32 R0, R0, 0x2, RZ ;  /* 0x0000000200007824 */ /* 0x000fc800078e00ff */
[----:B------:R-:W-:Y:S02]  /*1440*/  IMAD R0, R3, c[0x0][0x1d4], R0 ;  /* 0x0000750003007a24 */ /* 0x000fe400078e0200 */
[----:B--2---:R-:W-:Y:S02]  /*1450*/  FMUL.FTZ R3, R31, R33 ;  /* 0x000000211f037220 */ /* 0x004fe40000410000 */
[----:B------:R-:W-:-:S04]  /*1460*/  IMAD.WIDE R4, R0, R5, c[0x0][0x198] ;  /* 0x0000660000047625 */ /* 0x000fc800078e0205 */
[----:B------:R-:W-:Y:S01]  /*1470*/  FFMA.FTZ R6, R30, R32, R3 ;  /* 0x000000201e067223 */ /* 0x000fe20000010003 */
[----:B------:R0:W-:Y:S01]  /*1480*/  STG.E.64 [R4.64], R30 ;  /* 0x0000001e04007986 */ /* 0x0001e2000c101b24 */
[----:B------:R-:W-:Y:S05]  /*1490*/  BRA.DIV ~URZ, `(.L_x_2024) ;  /* 0x00003f527f007947 */ /* 0x000fea000b800000 */
[----:B------:R1:W2:Y:S02]  /*14a0*/  SHFL.BFLY PT, R0, R6, 0x10, 0x1f ;  /* 0x0e001f0006007f89 */ /* 0x0002a400000e0000 */
.L_x_2066:
        /* <DEDUP_REMOVED lines=9> */
.L_x_2067:
[----:B-1----:R-:W-:Y:S02]  /*1540*/  FADD.FTZ R4, R5, R6 ;  /* 0x0000000605047221 */ /* 0x002fe40000010000 */
.L_x_2023:
[----:B------:R-:W-:Y:S05]  /*1550*/  BSYNC B0 ;  /* 0x0000000000007941 */ /* 0x000fea0003800000 */
.L_x_2022:
[----:B------:R-:W-:Y:S02]  /*1560*/  ISETP.NE.AND P0, PT, R17, RZ, PT ;  /* 0x000000ff1100720c */ /* 0x000fe40003f05270 */
[----:B0-----:R-:W-:-:S04]  /*1570*/  IADD3 R6, -R144, R16, RZ ;  /* 0x0000001090067210 */ /* 0x001fc80007ffe1ff */
[----:B------:R-:W-:-:S07]  /*1580*/  LEA R0, R6, 0x140, 0x2 ;  /* 0x0000014006007811 */ /* 0x000fce00078e10ff */
[----:B------:R-:W-:Y:S01]  /*1590*/  @P0 IMAD.MOV.U32 R3, RZ, RZ, -0x800001 ;  /* 0xff7fffffff030424 */ /* 0x000fe200078e00ff */
[----:B------:R-:W-:Y:S05]  /*15a0*/  @P0 BRA `(.L_x_2026) ;  /* 0x000000c000000947 */ /* 0x000fea0003800000 */
[----:B------:R-:W-:Y:S01]  /*15b0*/  ISETP.NE.U32.AND P0, PT, RZ, c[0x0][0x218], PT ;  /* 0x00008600ff007a0c */ /* 0x000fe20003f05070 */
[----:B------:R-:W-:-:S03]  /*15c0*/  FMUL.FTZ R3, R4, c[0x0][0x1f0] ;  /* 0x00007c0004037a20 */ /* 0x000fc60000410000 */
[----:B------:R-:W-:-:S13]  /*15d0*/  ISETP.NE.AND.EX P0, PT, RZ, c[0x0][0x21c], PT, P0 ;  /* 0x00008700ff007a0c */ /* 0x000fda0003f05300 */
[----:B------:R-:W-:Y:S05]  /*15e0*/  @!P0 BRA `(.L_x_2027) ;  /* 0x0000007000008947 */ /* 0x000fea0003800000 */
[----:B-----5:R-:W-:Y:S02]  /*15f0*/  IMAD.IADD R4, R16, 0x1, -R145 ;  /* 0x0000000110047824 */ /* 0x020fe400078e0a91 */
[----:B------:R-:W-:Y:S02]  /*1600*/  IMAD.MOV.U32 R8, RZ, RZ, 0x4 ;  /* 0x00000004ff087424 */ /* 0x000fe400078e00ff */
[----:B------:R-:W-:-:S04]  /*1610*/  IMAD R5, R81, c[0x0][0x220], R4 ;  /* 0x0000880051057a24 */ /* 0x000fc800078e0204 */
[----:B------:R-:W-:-:S04]  /*1620*/  IMAD R5, R5, c[0x0][0x220], R4 ;  /* 0x0000880005057a24 */ /* 0x000fc800078e0204 */
[----:B------:R-:W-:-:S06]  /*1630*/  IMAD.WIDE R4, R5, R8, c[0x0][0x218] ;  /* 0x0000860005047625 */ /* 0x000fcc00078e0208 */
[----:B------:R-:W3:Y:S02]  /*1640*/  LDG.E R4, [R4.64] ;  /* 0x0000002404047981 */ /* 0x000ee4000c1e1900 */
[----:B---3--:R-:W-:-:S05]  /*1650*/  FADD.FTZ R3, R3, R4 ;  /* 0x0000000403037221 */ /* 0x008fca0000010000 */
.L_x_2027:
[----:B------:R0:W-:Y:S02]  /*1660*/  STS [R0], R3 ;  /* 0x0000000300007388 */ /* 0x0001e40000000800 */
.L_x_2026:
[----:B------:R-:W-:Y:S02]  /*1670*/  WARPSYNC 0xffffffff ;  /* 0xffffffff00007948 */ /* 0x000fe40003800000 */
[----:B------:R-:W-:Y:S01]  /*1680*/  IADD3 R4, R6, 0x1f, RZ ;  /* 0x0000001f06047810 */ /* 0x000fe20007ffe0ff */
[----:B------:R-:W-:Y:S01]  /*1690*/  IMAD.IADD R157, R144, 0x1, R17 ;  /* 0x00000001909d7824 */ /* 0x000fe200078e0211 */
[----:B------:R-:W-:Y:S01]  /*16a0*/  BAR.SYNC.DEFER_BLOCKING 0x0 ;  /* 0x0000000000007b1d */ /* 0x000fe20000010000 */
[----:B------:R-:W-:Y:S01]  /*16b0*/  IMAD R34, R34, c[0x0][0x1d0], R81 ;  /* 0x0000740022227a24 */ /* 0x000fe200078e0251 */
[----:B------:R-:W-:-:S03]  /*16c0*/  SHF.R.S32.HI R5, RZ, 0x1f, R4 ;  /* 0x0000001fff057819 */ /* 0x000fc60000011404 */
[----:B------:R-:W-:Y:S01]  /*16d0*/  IMAD.SHL.U32 R153, R34, 0x40, RZ ;  /* 0x0000004022997824 */ /* 0x000fe200078e00ff */
[----:B------:R-:W-:Y:S01]  /*16e0*/  LEA.HI R5, R5, R4, RZ, 0x5 ;  /* 0x0000000405057211 */ /* 0x000fe200078f28ff */
[----:B------:R-:W-:Y:S03]  /*16f0*/  BSSY B0, `(.L_x_2028) ;  /* 0x000014a000007945 */ /* 0x000fe60003800000 */
[----:B------:R-:W-:-:S04]  /*1700*/  LOP3.LUT R5, R5, 0xffffffe0, RZ, 0xc0, !PT ;  /* 0xffffffe005057812 */ /* 0x000fc800078ec0ff */
[----:B------:R-:W-:-:S04]  /*1710*/  IADD3 R152, R144, R5, RZ ;  /* 0x0000000590987210 */ /* 0x000fc80007ffe0ff */
[----:B------:R-:W-:-:S13]  /*1720*/  ISETP.GE.AND P0, PT, R157, R152, PT ;  /* 0x000000989d00720c */ /* 0x000fda0003f06270 */
[----:B------:R-:W-:Y:S05]  /*1730*/  @P0 BRA `(.L_x_2029) ;  /* 0x0000145000000947 */ /* 0x000fea0003800000 */
[----:B------:R-:W-:Y:S01]  /*1740*/  IABS R154, c[0x0][0x1d4] ;  /* 0x00007500009a7a13 */ /* 0x000fe20000000000 */
[----:B------:R-:W3:Y:S01]  /*1750*/  LDS.128 R4, [0x40] ;  /* 0x00004000ff047984 */ /* 0x000ee20000000c00 */
[----:B------:R-:W-:Y:S01]  /*1760*/  IMAD R156, R153, c[0x0][0x1d4], RZ ;  /* 0x00007500999c7a24 */ /* 0x000fe200078e02ff */
[----:B------:R-:W-:Y:S01]  /*1770*/  MOV R160, c[0x0][0x1e8] ;  /* 0x00007a0000a07a02 */ /* 0x000fe20000000f00 */
[----:B------:R-:W4:Y:S01]  /*1780*/  I2F.RP R20, R154 ;  /* 0x0000009a00147306 */ /* 0x000f220000209400 */
[----:B------:R-:W0:Y:S01]  /*1790*/  LDS.128 R8, [0x50] ;  /* 0x00005000ff087984 */ /* 0x000e220000000c00 */
[----:B------:R-:W-:Y:S01]  /*17a0*/  IMAD R158, R81, c[0x0][0x220], R16 ;  /* 0x00008800519e7a24 */ /* 0x000fe200078e0210 */
[----:B------:R-:W-:Y:S02]  /*17b0*/  IADD3 R160, R160, c[0x0][0x210], RZ ;  /* 0x00008400a0a07a10 */ /* 0x000fe40007ffe0ff */
[----:B------:R-:W2:Y:S01]  /*17c0*/  LDS.128 R12, [0x60] ;  /* 0x00006000ff0c7984 */ /* 0x000ea20000000c00 */
[----:B------:R-:W-:-:S03]  /*17d0*/  SHF.R.S32.HI R159, RZ, 0x1f, R156 ;  /* 0x0000001fff9f7819 */ /* 0x000fc6000001149c */
[----:B--2---:R-:W2:Y:S04]  /*17e0*/  LDS.128 R28, [0x70] ;  /* 0x00007000ff1c7984 */ /* 0x004ea80000000c00 */
[----:B-1----:R-:W1:Y:S01]  /*17f0*/  LDS.128 R32, [0x80] ;  /* 0x00008000ff207984 */ /* 0x002e620000000c00 */
[----:B----4-:R-:W4:Y:S03]  /*1800*/  MUFU.RCP R20, R20 ;  /* 0x0000001400147308 */ /* 0x010f260000001000 */
[----:B------:R-:W0:Y:S04]  /*1810*/  LDS.128 R36, [0x90] ;  /* 0x00009000ff247984 */ /* 0x000e280000000c00 */
[----:B------:R-:W0:Y:S04]  /*1820*/  LDS.128 R40, [0xa0] ;  /* 0x0000a000ff287984 */ /* 0x000e280000000c00 */
[----:B------:R-:W0:Y:S04]  /*1830*/  LDS.128 R44, [0xb0] ;  /* 0x0000b000ff2c7984 */ /* 0x000e280000000c00 */
[----:B------:R-:W0:Y:S01]  /*1840*/  LDS.128 R48, [0xc0] ;  /* 0x0000c000ff307984 */ /* 0x000e220000000c00 */
[----:B----4-:R-:W-:-:S03]  /*1850*/  IADD3 R21, R20, 0xffffffe, RZ ;  /* 0x0ffffffe14157810 */ /* 0x010fc60007ffe0ff */
[----:B------:R-:W4:Y:S01]  /*1860*/  LDS.128 R52, [0xd0] ;  /* 0x0000d000ff347984 */ /* 0x000f220000000c00 */
[----:B------:R-:W-:-:S03]  /*1870*/  IMAD.MOV.U32 R20, RZ, RZ, RZ ;  /* 0x000000ffff147224 */ /* 0x000fc600078e00ff */
[----:B------:R-:W0:Y:S01]  /*1880*/  LDS.128 R56, [0xe0] ;  /* 0x0000e000ff387984 */ /* 0x000e220000000c00 */
[----:B------:R-:W1:Y:S03]  /*1890*/  F2I.FTZ.U32.TRUNC.NTZ R21, R21 ;  /* 0x0000001500157305 */ /* 0x000e66000021f000 */
[----:B------:R-:W0:Y:S04]  /*18a0*/  LDS.128 R60, [0xf0] ;  /* 0x0000f000ff3c7984 */ /* 0x000e280000000c00 */
[----:B------:R-:W0:Y:S04]  /*18b0*/  LDS.128 R64, [0x100] ;  /* 0x00010000ff407984 */ /* 0x000e280000000c00 */
[----:B------:R-:W0:Y:S04]  /*18c0*/  LDS.128 R68, [0x110] ;  /* 0x00011000ff447984 */ /* 0x000e280000000c00 */
[----:B------:R-:W0:Y:S01]  /*18d0*/  LDS.128 R72, [0x120] ;  /* 0x00012000ff487984 */ /* 0x000e220000000c00 */
[----:B-1----:R-:W-:-:S03]  /*18e0*/  IMAD.MOV R155, RZ, RZ, -R21 ;  /* 0x000000ffff9b7224 */ /* 0x002fc600078e0a15 */
[----:B------:R-:W1:Y:S01]  /*18f0*/  LDS.128 R76, [0x130] ;  /* 0x00013000ff4c7984 */ /* 0x000e620000000c00 */
[----:B------:R-:W-:-:S04]  /*1900*/  IMAD R155, R155, R154, RZ ;  /* 0x0000009a9b9b7224 */ /* 0x000fc800078e02ff */
[----:B------:R-:W-:-:S04]  /*1910*/  IMAD.HI.U32 R155, R21, R155, R20 ;  /* 0x0000009b159b7227 */ /* 0x000fc800078e0014 */
[----:B------:R-:W-:-:S04]  /*1920*/  IMAD.MOV.U32 R20, RZ, RZ, 0x4 ;  /* 0x00000004ff147424 */ /* 0x000fc800078e00ff */
[----:B--23--:R-:W-:-:S04]  /*1930*/  IMAD.WIDE R20, R81, R20, c[0x0][0x228] ;  /* 0x00008a0051147625 */ /* 0x00cfc800078e0214 */
.L_x_2032:
[----:B------:R-:W-:Y:S02]  /*1940*/  IABS R148, R157 ;  /* 0x0000009d00947213 */ /* 0x000fe40000000000 */
[----:B------:R-:W-:Y:S02]  /*1950*/  IABS R149, c[0x0][0x1d4] ;  /* 0x0000750000957a13 */ /* 0x000fe40000000000 */
[----:B------:R-:W-:Y:S01]  /*1960*/  ISETP.GE.AND P1, PT, R157, RZ, PT ;  /* 0x000000ff9d00720c */ /* 0x000fe20003f26270 */
[----:B0-----:R-:W-:-:S04]  /*1970*/  IMAD.HI.U32 R146, R155, R148, RZ ;  /* 0x000000949b927227 */ /* 0x001fc800078e00ff */
[----:B------:R-:W-:-:S04]  /*1980*/  IMAD.MOV R147, RZ, RZ, -R146 ;  /* 0x000000ffff937224 */ /* 0x000fc800078e0a92 */
[----:B------:R-:W-:-:S05]  /*1990*/  IMAD R148, R149, R147, R148 ;  /* 0x0000009395947224 */ /* 0x000fca00078e0294 */
[----:B------:R-:W-:-:S13]  /*19a0*/  ISETP.GT.U32.AND P0, PT, R154, R148, PT ;  /* 0x000000949a00720c */ /* 0x000fda0003f04070 */
[----:B------:R-:W-:-:S05]  /*19b0*/  @!P0 IMAD.IADD R148, R148, 0x1, -R149 ;  /* 0x0000000194948824 */ /* 0x000fca00078e0a95 */
[----:B------:R-:W-:-:S13]  /*19c0*/  ISETP.GT.U32.AND P0, PT, R154, R148, PT ;  /* 0x000000949a00720c */ /* 0x000fda0003f04070 */
[----:B------:R-:W-:Y:S01]  /*19d0*/  @!P0 IMAD.IADD R148, R148, 0x1, -R149 ;  /* 0x0000000194948824 */ /* 0x000fe200078e0a95 */
[----:B------:R-:W-:-:S03]  /*19e0*/  ISETP.NE.AND P0, PT, RZ, c[0x0][0x1d4], PT ;  /* 0x00007500ff007a0c */ /* 0x000fc60003f05270 */
[----:B------:R-:W-:Y:S01]  /*19f0*/  @!P1 IMAD.MOV R148, RZ, RZ, -R148 ;  /* 0x000000ffff949224 */ /* 0x000fe200078e0a94 */
[----:B------:R-:W-:-:S09]  /*1a00*/  ISETP.GE.AND P1, PT, R157, R16, PT ;  /* 0x000000109d00720c */ /* 0x000fd20003f26270 */
[----:B------:R-:W-:-:S04]  /*1a10*/  @!P0 LOP3.LUT R148, RZ, c[0x0][0x1d4], RZ, 0x33, !PT ;  /* 0x00007500ff948a12 */ /* 0x000fc800078e33ff */
[----:B------:R-:W-:-:S04]  /*1a20*/  IADD3 R147, P0, R19, R148, RZ ;  /* 0x0000009413937210 */ /* 0x000fc80007f1e0ff */
[----:B------:R-:W-:Y:S02]  /*1a30*/  LEA.HI.X.SX32 R150, R148, R26, 0x1, P0 ;  /* 0x0000001a94967211 */ /* 0x000fe400000f0eff */
[----:B------:R-:W-:-:S04]  /*1a40*/  LEA R146, P0, R147, c[0x0][0x1a8], 0x2 ;  /* 0x00006a0093927a11 */ /* 0x000fc800078010ff */
[----:B------:R-:W-:-:S05]  /*1a50*/  LEA.HI.X R147, R147, c[0x0][0x1ac], R150, 0x2, P0 ;  /* 0x00006b0093937a11 */ /* 0x000fca00000f1496 */
[----:B------:R-:W2:Y:S04]  /*1a60*/  @!P1 LDG.E R150, [R146.64] ;  /* 0x0000002492969981 */ /* 0x000ea8000c1e1900 */
[----:B------:R-:W3:Y:S01]  /*1a70*/  @!P1 LDG.E R149, [R146.64] ;  /* 0x0000002492959981 */ /* 0x000ee2000c1e1900 */
[C---:B------:R-:W-:Y:S01]  /*1a80*/  @!P1 IMAD.SHL.U32 R151, R148.reuse, 0x4, RZ ;  /* 0x0000000494979824 */ /* 0x040fe200078e00ff */
[----:B------:R-:W-:Y:S02]  /*1a90*/  IADD3 R161, R148, c[0x0][0x1d4], RZ ;  /* 0x0000750094a17a10 */ /* 0x000fe40007ffe0ff */
[----:B----4-:R-:W4:Y:S03]  /*1aa0*/  @!P1 LDG.E R163, [R146.64] ;  /* 0x0000002492a39981 */ /* 0x010f26000c1e1900 */
[----:B------:R-:W-:-:S02]  /*1ab0*/  @!P1 IMAD.SHL.U32 R148, R161, 0x4, RZ ;  /* 0x00000004a1949824 */ /* 0x000fc400078e00ff */
[----:B--2---:R-:W-:-:S05]  /*1ac0*/  @!P1 IMAD R150, R150, c[0x0][0x1d8], RZ ;  /* 0x0000760096969a24 */ /* 0x004fca00078e02ff */
[----:B------:R-:W-:Y:S01]  /*1ad0*/  @!P1 SHF.L.U32 R150, R150, 0x6, RZ ;  /* 0x0000000696969819 */ /* 0x000fe200000006ff */
[----:B---3--:R-:W-:-:S04]  /*1ae0*/  @!P1 IMAD R149, R149, c[0x0][0x1d8], RZ ;  /* 0x0000760095959a24 */ /* 0x008fc800078e02ff */
[----:B------:R-:W-:Y:S02]  /*1af0*/  @!P1 IMAD R150, R150, c[0x0][0x1d4], R151 ;  /* 0x0000750096969a24 */ /* 0x000fe400078e0297 */
[----:B------:R-:W-:-:S03]  /*1b00*/  @!P1 IMAD.SHL.U32 R149, R149, 0x40, RZ ;  /* 0x0000004095959824 */ /* 0x000fc600078e00ff */
[----:B------:R-:W-:Y:S01]  /*1b10*/  @!P1 IADD3 R151, P0, R156, R150, RZ ;  /* 0x000000969c979210 */ /* 0x000fe20007f1e0ff */
[----:B------:R-:W-:-:S03]  /*1b20*/  @!P1 IMAD R148, R149, c[0x0][0x1d4], R148 ;  /* 0x0000750095949a24 */ /* 0x000fc600078e0294 */
[----:B------:R-:W-:Y:S02]  /*1b30*/  @!P1 LEA.HI.X.SX32 R162, R150, R159, 0x1, P0 ;  /* 0x0000009f96a29211 */ /* 0x000fe400000f0eff */
        /* <DEDUP_REMOVED lines=8> */
[----:B------:R-:W-:Y:S02]  /*1bc0*/  @!P1 LEA.HI.X R149, R149, c[0x0][0x19c], R162, 0x2, P0 ;  /* 0x0000670095959a11 */ /* 0x000fe400000f14a2 */
[----:B------:R-:W3:Y:S01]  /*1bd0*/  @!P1 LDG.E R162, [R146.64] ;  /* 0x0000002492a29981 */ /* 0x000ee2000c1e1900 */
[----:B--2---:R-:W-:Y:S01]  /*1be0*/  @!P1 SHF.L.U32 R150, R161, 0x2, RZ ;  /* 0x00000002a1969819 */ /* 0x004fe200000006ff */
[----:B------:R-:W-:Y:S01]  /*1bf0*/  @!P1 IMAD.SHL.U32 R163, R163, 0x40, RZ ;  /* 0x00000040a3a39824 */ /* 0x000fe200078e00ff */
[----:B------:R-:W-:Y:S01]  /*1c00*/  IADD3 R161, R161, c[0x0][0x1d4], RZ ;  /* 0x00007500a1a17a10 */ /* 0x000fe20007ffe0ff */
[----:B------:R2:W5:Y:S02]  /*1c10*/  @!P1 LDG.E.128 R84, [R148.64] ;  /* 0x0000002494549981 */ /* 0x000564000c1e1d00 */
[----:B------:R-:W-:Y:S02]  /*1c20*/  @!P1 IMAD R150, R163, c[0x0][0x1d4], R150 ;  /* 0x00007500a3969a24 */ /* 0x000fe400078e0296 */
[----:B------:R-:W4:Y:S03]  /*1c30*/  @!P1 LDG.E R163, [R146.64] ;  /* 0x0000002492a39981 */ /* 0x000f26000c1e1900 */
[----:B------:R-:W-:Y:S01]  /*1c40*/  @!P1 IADD3 R151, P0, R156, R150, RZ ;  /* 0x000000969c979210 */ /* 0x000fe20007f1e0ff */
[----:B--2---:R-:W-:-:S03]  /*1c50*/  @!P1 IMAD.SHL.U32 R148, R161, 0x4, RZ ;  /* 0x00000004a1949824 */ /* 0x004fc600078e00ff */
[----:B------:R-:W-:Y:S02]  /*1c60*/  @!P1 LEA.HI.X.SX32 R164, R150, R159, 0x1, P0 ;  /* 0x0000009f96a49211 */ /* 0x000fe400000f0eff */
[----:B------:R-:W-:-:S04]  /*1c70*/  @!P1 LEA R150, P0, R151, c[0x0][0x198], 0x2 ;  /* 0x0000660097969a11 */ /* 0x000fc800078010ff */
[----:B------:R-:W-:Y:S01]  /*1c80*/  @!P1 LEA.HI.X R151, R151, c[0x0][0x19c], R164, 0x2, P0 ;  /* 0x0000670097979a11 */ /* 0x000fe200000f14a4 */
[----:B---3--:R-:W-:Y:S01]  /*1c90*/  @!P1 IMAD R162, R162, c[0x0][0x1d8], RZ ;  /* 0x00007600a2a29a24 */ /* 0x008fe200078e02ff */
[----:B------:R-:W-:-:S03]  /*1ca0*/  IADD3 R161, R161, c[0x0][0x1d4], RZ ;  /* 0x00007500a1a17a10 */ /* 0x000fc60007ffe0ff */
[----:B------:R2:W5:Y:S01]  /*1cb0*/  @!P1 LDG.E.128 R88, [R150.64] ;  /* 0x0000002496589981 */ /* 0x000562000c1e1d00 */
[----:B------:R-:W-:-:S04]  /*1cc0*/  @!P1 IMAD.SHL.U32 R149, R162, 0x40, RZ ;  /* 0x00000040a2959824 */ /* 0x000fc800078e00ff */
[----:B------:R-:W-:-:S05]  /*1cd0*/  @!P1 IMAD R148, R149, c[0x0][0x1d4], R148 ;  /* 0x0000750095949a24 */ /* 0x000fca00078e0294 */
[----:B------:R-:W-:-:S04]  /*1ce0*/  @!P1 IADD3 R149, P0, R156, R148, RZ ;  /* 0x000000949c959210 */ /* 0x000fc80007f1e0ff */
[----:B------:R-:W-:Y:S02]  /*1cf0*/  @!P1 LEA.HI.X.SX32 R162, R148, R159, 0x1, P0 ;  /* 0x0000009f94a29211 */ /* 0x000fe400000f0eff */
[----:B------:R-:W-:-:S04]  /*1d00*/  @!P1 LEA R148, P0, R149, c[0x0][0x198], 0x2 ;  /* 0x0000660095949a11 */ /* 0x000fc800078010ff */
[----:B------:R-:W-:Y:S02]  /*1d10*/  @!P1 LEA.HI.X R149, R149, c[0x0][0x19c], R162, 0x2, P0 ;  /* 0x0000670095959a11 */ /* 0x000fe400000f14a2 */
[----:B------:R-:W3:Y:S01]  /*1d20*/  @!P1 LDG.E R162, [R146.64] ;  /* 0x0000002492a29981 */ /* 0x000ee2000c1e1900 */
[----:B--2---:R-:W-:-:S03]  /*1d30*/  @!P1 IMAD.SHL.U32 R150, R161, 0x4, RZ ;  /* 0x00000004a1969824 */ /* 0x004fc600078e00ff */
[----:B------:R2:W5:Y:S01]  /*1d40*/  @!P1 LDG.E.128 R92, [R148.64] ;  /* 0x00000024945c9981 */ /* 0x000562000c1e1d00 */
[----:B---3--:R-:W-:-:S04]  /*1d50*/  @!P1 IMAD R162, R162, c[0x0][0x1d8], RZ ;  /* 0x00007600a2a29a24 */ /* 0x008fc800078e02ff */
[----:B------:R-:W-:-:S04]  /*1d60*/  @!P1 IMAD.SHL.U32 R151, R162, 0x40, RZ ;  /* 0x00000040a2979824 */ /* 0x000fc800078e00ff */
[----:B------:R-:W-:-:S05]  /*1d70*/  @!P1 IMAD R150, R151, c[0x0][0x1d4], R150 ;  /* 0x0000750097969a24 */ /* 0x000fca00078e0296 */
[----:B------:R-:W-:-:S04]  /*1d80*/  @!P1 IADD3 R151, P0, R156, R150, RZ ;  /* 0x000000969c979210 */ /* 0x000fc80007f1e0ff */
[----:B------:R-:W-:Y:S02]  /*1d90*/  @!P1 LEA.HI.X.SX32 R162, R150, R159, 0x1, P0 ;  /* 0x0000009f96a29211 */ /* 0x000fe400000f0eff */
[----:B------:R-:W-:-:S04]  /*1da0*/  @!P1 LEA R150, P0, R151, c[0x0][0x198], 0x2 ;  /* 0x0000660097969a11 */ /* 0x000fc800078010ff */
[----:B------:R-:W-:Y:S02]  /*1db0*/  @!P1 LEA.HI.X R151, R151, c[0x0][0x19c], R162, 0x2, P0 ;  /* 0x0000670097979a11 */ /* 0x000fe400000f14a2 */
[----:B------:R-:W3:Y:S01]  /*1dc0*/  @!P1 LDG.E R162, [R146.64] ;  /* 0x0000002492a29981 */ /* 0x000ee2000c1e1900 */
[----:B------:R-:W-:-:S03]  /*1dd0*/  IADD3 R161, R161, c[0x0][0x1d4], RZ ;  /* 0x00007500a1a17a10 */ /* 0x000fc60007ffe0ff */
[----:B------:R1:W5:Y:S02]  /*1de0*/  @!P1 LDG.E.128 R96, [R150.64] ;  /* 0x0000002496609981 */ /* 0x000364000c1e1d00 */
[----:B--2---:R-:W-:Y:S02]  /*1df0*/  @!P1 IMAD.SHL.U32 R148, R161, 0x4, RZ ;  /* 0x00000004a1949824 */ /* 0x004fe400078e00ff */
[----:B---3--:R-:W-:-:S05]  /*1e00*/  @!P1 IMAD R162, R162, c[0x0][0x1d8], RZ ;  /* 0x00007600a2a29a24 */ /* 0x008fca00078e02ff */
[----:B------:R-:W-:-:S05]  /*1e10*/  @!P1 SHF.L.U32 R149, R162, 0x6, RZ ;  /* 0x00000006a2959819 */ /* 0x000fca00000006ff */
[----:B------:R-:W-:-:S05]  /*1e20*/  @!P1 IMAD R148, R149, c[0x0][0x1d4], R148 ;  /* 0x0000750095949a24 */ /* 0x000fca00078e0294 */
[----:B------:R-:W-:-:S04]  /*1e30*/  @!P1 IADD3 R149, P0, R156, R148, RZ ;  /* 0x000000949c959210 */ /* 0x000fc80007f1e0ff */
[----:B------:R-:W-:Y:S02]  /*1e40*/  @!P1 LEA.HI.X.SX32 R162, R148, R159, 0x1, P0 ;  /* 0x0000009f94a29211 */ /* 0x000fe400000f0eff */
[----:B------:R-:W-:-:S04]  /*1e50*/  @!P1 LEA R148, P0, R149, c[0x0][0x198], 0x2 ;  /* 0x0000660095949a11 */ /* 0x000fc800078010ff */
[----:B------:R-:W-:Y:S02]  /*1e60*/  @!P1 LEA.HI.X R149, R149, c[0x0][0x19c], R162, 0x2, P0 ;  /* 0x0000670095959a11 */ /* 0x000fe400000f14a2 */
[----:B------:R-:W2:Y:S01]  /*1e70*/  @!P1 LDG.E R162, [R146.64] ;  /* 0x0000002492a29981 */ /* 0x000ea2000c1e1900 */
[----:B------:R-:W-:-:S03]  /*1e80*/  IADD3 R161, R161, c[0x0][0x1d4], RZ ;  /* 0x00007500a1a17a10 */ /* 0x000fc60007ffe0ff */
[----:B------:R3:W5:Y:S02]  /*1e90*/  @!P1 LDG.E.128 R100, [R148.64] ;  /* 0x0000002494649981 */ /* 0x000764000c1e1d00 */
        /* <DEDUP_REMOVED lines=10> */
[----:B------:R1:W5:Y:S01]  /*1f40*/  @!P1 LDG.E.128 R104, [R150.64] ;  /* 0x0000002496689981 */ /* 0x000362000c1e1d00 */
[----:B---3--:R-:W-:Y:S01]  /*1f50*/  @!P1 SHF.L.U32 R148, R161, 0x2, RZ ;  /* 0x00000002a1949819 */ /* 0x008fe200000006ff */
        /* <DEDUP_REMOVED lines=21> */
[----:B---3--:R-:W-:Y:S02]  /*20b0*/  @!P1 IMAD.SHL.U32 R148, R161, 0x4, RZ ;  /* 0x00000004a1949824 */ /* 0x008fe400078e00ff */
        /* <DEDUP_REMOVED lines=11> */
[----:B--2---:R-:W-:-:S05]  /*2170*/  @!P1 IMAD R162, R162, c[0x0][0x1d8], RZ ;  /* 0x00007600a2a29a24 */ /* 0x004fca00078e02ff */
        /* <DEDUP_REMOVED lines=20> */
[----:B-1----:R-:W-:Y:S01]  /*22c0*/  @!P1 SHF.L.U32 R150, R161, 0x2, RZ ;  /* 0x00000002a1969819 */ /* 0x002fe200000006ff */
        /* <DEDUP_REMOVED lines=20> */
[----:B----4-:R-:W-:Y:S01]  /*2410*/  @!P1 IMAD R163, R163, c[0x0][0x1d8], RZ ;  /* 0x00007600a3a39a24 */ /* 0x010fe200078e02ff */
[----:B------:R-:W-:Y:S01]  /*2420*/  ISETP.NE.U32.AND P0, PT, RZ, c[0x0][0x200], PT ;  /* 0x00008000ff007a0c */ /* 0x000fe20003f05070 */
[----:B------:R3:W5:Y:S02]  /*2430*/  @!P1 LDG.E.128 R132, [R148.64] ;  /* 0x0000002494849981 */ /* 0x000764000c1e1d00 */
[----:B-1----:R-:W-:Y:S01]  /*2440*/  @!P1 IMAD.SHL.U32 R150, R161, 0x4, RZ ;  /* 0x00000004a1969824 */ /* 0x002fe200078e00ff */
[----:B------:R-:W-:Y:S01]  /*2450*/  ISETP.NE.AND.EX P0, PT, RZ, c[0x0][0x204], PT, P0 ;  /* 0x00008100ff007a0c */ /* 0x000fe20003f05300 */
[----:B--2---:R-:W-:-:S04]  /*2460*/  @!P1 IMAD R162, R162, c[0x0][0x1d8], RZ ;  /* 0x00007600a2a29a24 */ /* 0x004fc800078e02ff */
[----:B------:R-:W-:-:S04]  /*2470*/  @!P1 IMAD.SHL.U32 R151, R162, 0x40, RZ ;  /* 0x00000040a2979824 */ /* 0x000fc800078e00ff */
[----:B------:R-:W-:Y:S01]  /*2480*/  @!P1 IMAD R150, R151, c[0x0][0x1d4], R150 ;  /* 0x0000750097969a24 */ /* 0x000fe200078e0296 */
[----:B------:R-:W-:Y:S02]  /*2490*/  IADD3 R151, R161, c[0x0][0x1d4], RZ ;  /* 0x00007500a1977a10 */ /* 0x000fe40007ffe0ff */
[----:B------:R-:W-:Y:S02]  /*24a0*/  @!P1 SHF.L.U32 R162, R163, 0x6, RZ ;  /* 0x00000006a3a29819 */ /* 0x000fe400000006ff */
[----:B------:R-:W-:Y:S01]  /*24b0*/  @!P1 IADD3 R147, P2, R156, R150, RZ ;  /* 0x000000969c939210 */ /* 0x000fe20007f5e0ff */
[----:B------:R-:W-:-:S03]  /*24c0*/  @!P1 IMAD.SHL.U32 R151, R151, 0x4, RZ ;  /* 0x0000000497979824 */ /* 0x000fc600078e00ff */
[----:B------:R-:W-:Y:S01]  /*24d0*/  @!P1 LEA.HI.X.SX32 R150, R150, R159, 0x1, P2 ;  /* 0x0000009f96969211 */ /* 0x000fe200010f0eff */
[----:B------:R-:W-:Y:S01]  /*24e0*/  @!P1 IMAD R151, R162, c[0x0][0x1d4], R151 ;  /* 0x00007500a2979a24 */ /* 0x000fe200078e0297 */
[----:B------:R-:W-:-:S04]  /*24f0*/  @!P1 LEA R146, P2, R147, c[0x0][0x198], 0x2 ;  /* 0x0000660093929a11 */ /* 0x000fc800078410ff */
[----:B------:R-:W-:Y:S02]  /*2500*/  @!P1 LEA.HI.X R147, R147, c[0x0][0x19c], R150, 0x2, P2 ;  /* 0x0000670093939a11 */ /* 0x000fe400010f1496 */
[----:B---3--:R-:W-:-:S03]  /*2510*/  @!P1 IADD3 R149, P2, R156, R151, RZ ;  /* 0x000000979c959210 */ /* 0x008fc60007f5e0ff */
[----:B------:R1:W5:Y:S01]  /*2520*/  @!P1 LDG.E.128 R136, [R146.64] ;  /* 0x0000002492889981 */ /* 0x000362000c1e1d00 */
[----:B------:R-:W-:Y:S02]  /*2530*/  @!P1 LEA.HI.X.SX32 R150, R151, R159, 0x1, P2 ;  /* 0x0000009f97969211 */ /* 0x000fe400010f0eff */
[C---:B------:R-:W-:Y:S02]  /*2540*/  @!P1 LEA R148, P2, R149.reuse, c[0x0][0x198], 0x2 ;  /* 0x0000660095949a11 */ /* 0x040fe400078410ff */
[----:B------:R-:W-:Y:S02]  /*2550*/  @P0 SHF.R.S32.HI R151, RZ, 0x1f, R157 ;  /* 0x0000001fff970819 */ /* 0x000fe4000001149d */
[----:B------:R-:W-:Y:S02]  /*2560*/  @!P1 LEA.HI.X R149, R149, c[0x0][0x19c], R150, 0x2, P2 ;  /* 0x0000670095959a11 */ /* 0x000fe400010f1496 */
[----:B------:R-:W-:-:S03]  /*2570*/  @P0 IADD3 R150, P2, P3, R157, c[0x0][0x200], R19 ;  /* 0x000080009d960a10 */ /* 0x000fc60007b5e013 */
[----:B------:R1:W5:Y:S01]  /*2580*/  @!P1 LDG.E.128 R140, [R148.64] ;  /* 0x00000024948c9981 */ /* 0x000362000c1e1d00 */
[----:B------:R-:W-:-:S05]  /*2590*/  @P0 IADD3.X R151, R151, c[0x0][0x204], R26, P2, P3 ;  /* 0x0000810097970a10 */ /* 0x000fca00017e641a */
[----:B------:R-:W2:Y:S01]  /*25a0*/  @P0 LDG.E.U8 R150, [R150.64] ;  /* 0x0000002496960981 */ /* 0x000ea2000c1e1100 */
[----:B------:R-:W-:Y:S01]  /*25b0*/  BSSY B1, `(.L_x_2030) ;  /* 0x0000059000017945 */ /* 0x000fe20003800000 */
[----:B--2---:R-:W-:Y:S01]  /*25c0*/  ISETP.NE.AND P0, PT, R150, RZ, P0 ;  /* 0x000000ff9600720c */ /* 0x004fe20000705270 */
        /* <DEDUP_REMOVED lines=8> */
[----:B------:R-:W2:Y:S05]  /*2650*/  @P1 LDG.E R148, [R20.64] ;  /* 0x0000002414941981 */ /* 0x000eaa000c1e1900 */
[----:B------:R1:W3:Y:S01]  /*2660*/  @P2 LDG.E R146, [R146.64] ;  /* 0x0000002492922981 */ /* 0x0002e2000c1e1900 */
[----:B0----5:R-:W-:Y:S02]  /*2670*/  FMUL.FTZ R149, R8, R84 ;  /* 0x0000005408957220 */ /* 0x021fe40000410000 */
[----:B------:R-:W-:Y:S02]  /*2680*/  FMUL.FTZ R150, R9, R85 ;  /* 0x0000005509967220 */ /* 0x000fe40000410000 */
        /* <DEDUP_REMOVED lines=24> */
[----:B-1----:R-:W-:-:S02]  /*2810*/  FMUL.FTZ R147, R10, R86 ;  /* 0x000000560a937220 */ /* 0x002fc40000410000 */
        /* <DEDUP_REMOVED lines=9> */
[----:B------:R-:W-:Y:S02]  /*28b0*/  FADD.FTZ R147, R151, R150 ;  /* 0x0000009697937221 */ /* 0x000fe40000010000 */
        /* <DEDUP_REMOVED lines=20> */
[----:B------:R-:W-:Y:S01]  /*2a00*/  FFMA.FTZ R150, R59, R123, R150 ;  /* 0x0000007b3b967223 */ /* 0x000fe20000010096 */
[----:B------:R-:W-:Y:S01]  /*2a10*/  @P1 ISETP.GE.AND P3, PT, R157, R160, PT ;  /* 0x000000a09d00120c */ /* 0x000fe20003f66270 */
[----:B------:R-:W-:Y:S02]  /*2a20*/  FFMA.FTZ R149, R74, R138, R149 ;  /* 0x0000008a4a957223 */ /* 0x000fe40000010095 */
[----:B------:R-:W-:Y:S02]  /*2a30*/  FFMA.FTZ R150, R63, R127, R150 ;  /* 0x0000007f3f967223 */ /* 0x000fe40000010096 */
[----:B------:R-:W-:Y:S02]  /*2a40*/  FFMA.FTZ R162, R78, R142, R149 ;  /* 0x0000008e4ea27223 */ /* 0x000fe40000010095 */
[----:B------:R-:W-:Y:S01]  /*2a50*/  FFMA.FTZ R150, R67, R131, R150 ;  /* 0x0000008343967223 */ /* 0x000fe20000010096 */
[----:B------:R-:W-:-:S03]  /*2a60*/  @P1 SEL R149, R145, RZ, !P3 ;  /* 0x000000ff91951207 */ /* 0x000fc60005800000 */
[----:B------:R-:W-:Y:S01]  /*2a70*/  FFMA.FTZ R150, R71, R135, R150 ;  /* 0x0000008747967223 */ /* 0x000fe20000010096 */
[----:B------:R-:W-:-:S03]  /*2a80*/  @P1 IADD3 R149, R149, R157, -R16 ;  /* 0x0000009d95951210 */ /* 0x000fc60007ffe810 */
[----:B------:R-:W-:Y:S02]  /*2a90*/  FFMA.FTZ R150, R75, R139, R150 ;  /* 0x0000008b4b967223 */ /* 0x000fe40000010096 */
[----:B------:R-:W-:Y:S01]  /*2aa0*/  FADD.FTZ R147, R162, R147 ;  /* 0x00000093a2937221 */ /* 0x000fe20000010000 */
[----:B------:R-:W2:Y:S01]  /*2ab0*/  @P1 I2F R149, R149 ;  /* 0x0000009500951306 */ /* 0x000ea20000201400 */
[----:B------:R-:W-:-:S04]  /*2ac0*/  FFMA.FTZ R150, R79, R143, R150 ;  /* 0x0000008f4f967223 */ /* 0x000fc80000010096 */
[----:B------:R-:W-:-:S04]  /*2ad0*/  FADD.FTZ R147, R150, R147 ;  /* 0x0000009396937221 */ /* 0x000fc80000010000 */
[----:B------:R-:W-:-:S04]  /*2ae0*/  FMUL.FTZ R147, R147, c[0x0][0x1f0] ;  /* 0x00007c0093937a20 */ /* 0x000fc80000410000 */
[----:B---3--:R-:W-:Y:S02]  /*2af0*/  @P2 FADD.FTZ R147, R147, R146 ;  /* 0x0000009293932221 */ /* 0x008fe40000010000 */
[----:B------:R-:W-:Y:S02]  /*2b00*/  IMAD.IADD R146, R157, 0x1, -R144 ;  /* 0x000000019d927824 */ /* 0x000fe400078e0a90 */
[----:B--2---:R-:W-:-:S05]  /*2b10*/  @P1 FFMA.FTZ R147, R149, R148, R147 ;  /* 0x0000009495931223 */ /* 0x004fca0000010093 */
[----:B------:R0:W-:Y:S01]  /*2b20*/  STS [R146.X4+0x140], R147 ;  /* 0x0001409392007388 */ /* 0x0001e20000004800 */
[----:B------:R-:W-:-:S03]  /*2b30*/  @!P0 FMNMX.FTZ R3, R3, R147, !PT ;  /* 0x0000009303038209 */ /* 0x000fc60007810000 */
.L_x_2031:
[----:B-1----:R-:W-:Y:S05]  /*2b40*/  BSYNC B1 ;  /* 0x0000000000017941 */ /* 0x002fea0003800000 */
.L_x_2030:
[----:B------:R-:W-:-:S04]  /*2b50*/  IADD3 R157, R157, 0x100, RZ ;  /* 0x000001009d9d7810 */ /* 0x000fc80007ffe0ff */
[----:B------:R-:W-:-:S13]  /*2b60*/  ISETP.GE.AND P0, PT, R157, R152, PT ;  /* 0x000000989d00720c */ /* 0x000fda0003f06270 */
[----:B------:R-:W-:Y:S01]  /*2b70*/  @P0 CALL.REL.NOINC `(.L_x_2029) ;  /* 0x0000001000000944 */ /* 0x000fe20003c00000 */
[----:B------:R-:W-:Y:S05]  /*2b80*/  BRA `(.L_x_2032) ;  /* 0xffffedb000007947 */ /* 0x000fea000383ffff */
.L_x_2029:
[----:B------:R-:W-:Y:S05]  /*2b90*/  BSYNC B0 ;  /* 0x0000000000007941 */ /* 0x000fea0003800000 */
.L_x_2028:
[----:B------:R-:W3:Y:S01]  /*2ba0*/  SHFL.BFLY PT, R4, R3, 0x10, 0x1f ;  /* 0x0e001f0003047f89 */ /* 0x000ee200000e0000 */
[----:B0-----:R-:W-:Y:S01]  /*2bb0*/  SHF.R.S32.HI R10, RZ, 0x1f, R17 ;  /* 0x0000001fff0a7819 */ /* 0x001fe20000011411 */
[----:B------:R-:W-:Y:S03]  /*2bc0*/  BSSY B0, `(.L_x_2033) ;  /* 0x0000037000007945 */ /* 0x000fe60003800000 */
[----:B------:R-:W-:-:S04]  /*2bd0*/  LEA.HI R9, R10, R17, RZ, 0x5 ;  /* 0x000000110a097211 */ /* 0x000fc800078f28ff */
[----:B------:R-:W-:-:S05]  /*2be0*/  LOP3.LUT R12, R9, 0xffffffe0, RZ, 0xc0, !PT ;  /* 0xffffffe0090c7812 */ /* 0x000fca00078ec0ff */
[----:B------:R-:W-:-:S05]  /*2bf0*/  IMAD.IADD R12, R17, 0x1, -R12 ;  /* 0x00000001110c7824 */ /* 0x000fca00078e0a0c */
[C---:B------:R-:W-:Y:S02]  /*2c00*/  ISETP.NE.AND P0, PT, R12.reuse, RZ, PT ;  /* 0x000000ff0c00720c */ /* 0x040fe40003f05270 */
[----:B------:R-:W-:Y:S02]  /*2c10*/  ISETP.GT.AND P1, PT, R12, 0x7, PT ;  /* 0x000000070c00780c */ /* 0x000fe40003f24270 */
[----:B---3--:R-:W-:Y:S02]  /*2c20*/  FMNMX.FTZ R4, R4, R3, !PT ;  /* 0x0000000304047209 */ /* 0x008fe40007810000 */
[----:B------:R-:W-:-:S03]  /*2c30*/  MOV R3, 0xff7fffff ;  /* 0xff7fffff00037802 */ /* 0x000fc60000000f00 */
[----:B------:R-:W0:Y:S04]  /*2c40*/  SHFL.BFLY PT, R5, R4, 0x8, 0x1f ;  /* 0x0d001f0004057f89 */ /* 0x000e2800000e0000 */
[----:B------:R-:W-:Y:S02]  /*2c50*/  @!P0 SHF.R.S32.HI R9, RZ, 0x5, R9 ;  /* 0x00000005ff098819 */ /* 0x000fe40000011409 */
[----:B0-----:R-:W-:-:S05]  /*2c60*/  FMNMX.FTZ R5, R4, R5, !PT ;  /* 0x0000000504057209 */ /* 0x001fca0007810000 */
[----:B------:R-:W0:Y:S02]  /*2c70*/  SHFL.BFLY PT, R6, R5, 0x4, 0x1f ;  /* 0x0c801f0005067f89 */ /* 0x000e2400000e0000 */
[----:B0-----:R-:W-:-:S05]  /*2c80*/  FMNMX.FTZ R6, R5, R6, !PT ;  /* 0x0000000605067209 */ /* 0x001fca0007810000 */
[----:B------:R-:W0:Y:S02]  /*2c90*/  SHFL.BFLY PT, R7, R6, 0x2, 0x1f ;  /* 0x0c401f0006077f89 */ /* 0x000e2400000e0000 */
[----:B0-----:R-:W-:-:S05]  /*2ca0*/  FMNMX.FTZ R7, R6, R7, !PT ;  /* 0x0000000706077209 */ /* 0x001fca0007810000 */
[----:B------:R-:W0:Y:S02]  /*2cb0*/  SHFL.BFLY PT, R8, R7, 0x1, 0x1f ;  /* 0x0c201f0007087f89 */ /* 0x000e2400000e0000 */
[----:B0-----:R-:W-:Y:S01]  /*2cc0*/  FMNMX.FTZ R8, R7, R8, !PT ;  /* 0x0000000807087209 */ /* 0x001fe20007810000 */
[----:B------:R-:W-:-:S04]  /*2cd0*/  IMAD.MOV.U32 R7, RZ, RZ, RZ ;  /* 0x000000ffff077224 */ /* 0x000fc800078e00ff */
[----:B------:R-:W-:Y:S04]  /*2ce0*/  @!P0 STS [R9.X4], R8 ;  /* 0x0000000809008388 */ /* 0x000fe80000004800 */
[----:B------:R-:W-:Y:S06]  /*2cf0*/  BAR.SYNC.DEFER_BLOCKING 0x0 ;  /* 0x0000000000007b1d */ /* 0x000fec0000010000 */
[----:B------:R-:W0:Y:S04]  /*2d00*/  @!P1 LDS R3, [R12.X4] ;  /* 0x000000000c039984 */ /* 0x000e280000004800 */
[----:B0-----:R-:W0:Y:S02]  /*2d10*/  SHFL.BFLY PT, R4, R3, 0x4, 0x1f ;  /* 0x0c801f0003047f89 */ /* 0x001e2400000e0000 */
[----:B0-----:R-:W-:Y:S01]  /*2d20*/  FMNMX.FTZ R4, R4, R3, !PT ;  /* 0x0000000304047209 */ /* 0x001fe20007810000 */
[----:B------:R-:W-:-:S04]  /*2d30*/  IMAD.IADD R3, R144, 0x1, R17 ;  /* 0x0000000190037824 */ /* 0x000fc800078e0211 */
[----:B------:R-:W0:Y:S01]  /*2d40*/  SHFL.BFLY PT, R5, R4, 0x2, 0x1f ;  /* 0x0c401f0004057f89 */ /* 0x000e2200000e0000 */
[----:B------:R-:W-:Y:S02]  /*2d50*/  ISETP.GT.AND P1, PT, R3, R16, PT ;  /* 0x000000100300720c */ /* 0x000fe40003f24270 */
[----:B0-----:R-:W-:-:S05]  /*2d60*/  FMNMX.FTZ R5, R4, R5, !PT ;  /* 0x0000000504057209 */ /* 0x001fca0007810000 */
[----:B------:R-:W0:Y:S02]  /*2d70*/  SHFL.BFLY PT, R6, R5, 0x1, 0x1f ;  /* 0x0c201f0005067f89 */ /* 0x000e2400000e0000 */
[----:B0-----:R-:W-:-:S05]  /*2d80*/  FMNMX.FTZ R6, R5, R6, !PT ;  /* 0x0000000605067209 */ /* 0x001fca0007810000 */
[----:B------:R0:W3:Y:S01]  /*2d90*/  SHFL.IDX PT, R11, R6, RZ, 0x1f ;  /* 0x00001fff060b7589 */ /* 0x0000e200000e0000 */
[----:B------:R-:W-:Y:S05]  /*2da0*/  @P1 BRA `(.L_x_2034) ;  /* 0x0000018000001947 */ /* 0x000fea0003800000 */
[----:B------:R-:W-:Y:S01]  /*2db0*/  ISETP.NE.U32.AND P0, PT, RZ, c[0x0][0x200], PT ;  /* 0x00008000ff007a0c */ /* 0x000fe20003f05070 */
[----:B------:R-:W-:-:S03]  /*2dc0*/  IMAD.MOV.U32 R7, RZ, RZ, RZ ;  /* 0x000000ffff077224 */ /* 0x000fc600078e00ff */
[----:B------:R-:W-:-:S07]  /*2dd0*/  ISETP.NE.AND.EX P0, PT, RZ, c[0x0][0x204], PT, P0 ;  /* 0x00008100ff007a0c */ /* 0x000fce0003f05300 */
.L_x_2038:
[----:B0-----:R-:W-:Y:S01]  /*2de0*/  IMAD.IADD R4, R3, 0x1, -R144 ;  /* 0x0000000103047824 */ /* 0x001fe200078e0a90 */
[----:B------:R-:W-:Y:S04]  /*2df0*/  BSSY B1, `(.L_x_2035) ;  /* 0x000000e000017945 */ /* 0x000fe80003800000 */
[----:B------:R-:W-:Y:S01]  /*2e00*/  LEA R9, R4, 0x140, 0x2 ;  /* 0x0000014004097811 */ /* 0x000fe200078e10ff */
[----:B------:R-:W-:Y:S05]  /*2e10*/  @!P0 BRA `(.L_x_2036) ;  /* 0x0000007000008947 */ /* 0x000fea0003800000 */
[----:B------:R-:W-:Y:S02]  /*2e20*/  SHF.R.S32.HI R5, RZ, 0x1f, R3 ;  /* 0x0000001fff057819 */ /* 0x000fe40000011403 */
[----:B------:R-:W-:-:S04]  /*2e30*/  IADD3 R4, P2, P3, R3, c[0x0][0x200], R19 ;  /* 0x0000800003047a10 */ /* 0x000fc80007b5e013 */
[----:B------:R-:W-:-:S05]  /*2e40*/  IADD3.X R5, R5, c[0x0][0x204], R26, P2, P3 ;  /* 0x0000810005057a10 */ /* 0x000fca00017e641a */
[----:B------:R-:W4:Y:S02]  /*2e50*/  LDG.E.U8 R4, [R4.64] ;  /* 0x0000002404047981 */ /* 0x000f24000c1e1100 */
[----:B----4-:R-:W-:-:S13]  /*2e60*/  ISETP.NE.AND P2, PT, R4, RZ, PT ;  /* 0x000000ff0400720c */ /* 0x010fda0003f45270 */
[----:B0-----:R-:W-:Y:S01]  /*2e70*/  @P2 MOV R6, RZ ;  /* 0x000000ff00062202 */ /* 0x001fe20000000f00 */
[----:B------:R-:W-:Y:S05]  /*2e80*/  @P2 BRA `(.L_x_2037) ;  /* 0x0000004000002947 */ /* 0x000fea0003800000 */
.L_x_2036:
[----:B------:R-:W4:Y:S02]  /*2e90*/  LDS R4, [R9] ;  /* 0x0000000009047984 */ /* 0x000f240000000800 */
[----:B---34-:R-:W-:-:S04]  /*2ea0*/  FADD.FTZ R4, -R11, R4 ;  /* 0x000000040b047221 */ /* 0x018fc80000010100 */
[----:B------:R-:W-:-:S04]  /*2eb0*/  FMUL.FTZ R4, R4, 1.4426950216293334961 ;  /* 0x3fb8aa3b04047820 */ /* 0x000fc80000410000 */
[----:B0-----:R0:W3:Y:S03]  /*2ec0*/  MUFU.EX2 R6, R4 ;  /* 0x0000000400067308 */ /* 0x0010e60000000800 */
.L_x_2037:
[----:B------:R-:W-:Y:S05]  /*2ed0*/  BSYNC B1 ;  /* 0x0000000000017941 */ /* 0x000fea0003800000 */
.L_x_2035:
[----:B---3--:R3:W-:Y:S01]  /*2ee0*/  STS [R9], R6 ;  /* 0x0000000609007388 */ /* 0x0087e20000000800 */
[----:B------:R-:W-:Y:S01]  /*2ef0*/  IADD3 R3, R3, 0x100, RZ ;  /* 0x0000010003037810 */ /* 0x000fe20007ffe0ff */
[----:B------:R-:W-:-:S03]  /*2f00*/  FADD.FTZ R7, R6, R7 ;  /* 0x0000000706077221 */ /* 0x000fc60000010000 */
[----:B------:R-:W-:-:S13]  /*2f10*/  ISETP.GT.AND P2, PT, R3, R16, PT ;  /* 0x000000100300720c */ /* 0x000fda0003f44270 */
[----:B---3--:R-:W-:Y:S05]  /*2f20*/  @!P2 BRA `(.L_x_2038) ;  /* 0xfffffeb00000a947 */ /* 0x008fea000383ffff */
.L_x_2034:
[----:B------:R-:W-:Y:S05]  /*2f30*/  BSYNC B0 ;  /* 0x0000000000007941 */ /* 0x000fea0003800000 */
.L_x_2033:
[----:B0-----:R-:W0:Y:S01]  /*2f40*/  SHFL.BFLY PT, R4, R7, 0x10, 0x1f ;  /* 0x0e001f0007047f89 */ /* 0x001e2200000e0000 */
[----:B------:R-:W-:-:S04]  /*2f50*/  LOP3.LUT P0, R9, R17, 0x1f, RZ, 0xc0, !PT ;  /* 0x0000001f11097812 */ /* 0x000fc8000780c0ff */
        /* <DEDUP_REMOVED lines=22> */
[----:B------:R-:W-:Y:S05]  /*30c0*/  @P1 BRA.U `(.L_x_2039) ;  /* 0x000001b100001947 */ /* 0x000fea0003800000 */
[----:B------:R-:W0:Y:S01]  /*30d0*/  LDC.U8 R3, c[0x0][0x26c] ;  /* 0x00009b00ff037b82 */ /* 0x000e220000000000 */
[----:B------:R-:W-:Y:S01]  /*30e0*/  BSSY B0, `(.L_x_2039) ;  /* 0x0000019000007945 */ /* 0x000fe20003800000 */
[----:B0-----:R-:W-:Y:S01]  /*30f0*/  CS2R R4, SRZ ;  /* 0x0000000000047805 */ /* 0x001fe2000001ff00 */
[----:B------:R-:W-:-:S13]  /*3100*/  ISETP.NE.AND P0, PT, R3, RZ, PT ;  /* 0x000000ff0300720c */ /* 0x000fda0003f05270 */
[----:B------:R-:W-:-:S04]  /*3110*/  @P0 IMAD.MOV.U32 R3, RZ, RZ, c[0x0][0x268] ;  /* 0x00009a00ff030624 */ /* 0x000fc800078e00ff */
[----:B------:R-:W-:-:S04]  /*3120*/  @P0 IMAD R3, R18, R3, c[0x0][0x1ec] ;  /* 0x00007b0012030624 */ /* 0x000fc800078e0203 */
[----:B------:R-:W-:-:S04]  /*3130*/  @P0 IMAD R3, R3, c[0x0][0x1d4], RZ ;  /* 0x0000750003030a24 */ /* 0x000fc800078e02ff */
[--C-:B------:R-:W-:Y:S01]  /*3140*/  @P0 IMAD.MOV.U32 R4, RZ, RZ, R3.reuse ;  /* 0x000000ffff040224 */ /* 0x100fe200078e0003 */
[----:B------:R-:W-:Y:S01]  /*3150*/  @P0 SHF.R.S32.HI R5, RZ, 0x1f, R3 ;  /* 0x0000001fff050819 */ /* 0x000fe20000011403 */
[----:B------:R-:W-:Y:S05]  /*3160*/  @P1 BRA `(.L_x_2040) ;  /* 0x0000010000001947 */ /* 0x000fea0003800000 */
[----:B----4-:R-:W-:Y:S02]  /*3170*/  FADD.FTZ R3, R6, 9.9999999747524270788e-07 ;  /* 0x358637bd06037421 */ /* 0x010fe40000010000 */
[----:B------:R-:W-:Y:S02]  /*3180*/  IMAD.IADD R9, R144, 0x1, R17 ;  /* 0x0000000190097824 */ /* 0x000fe400078e0211 */
[----:B------:R0:W4:Y:S05]  /*3190*/  MUFU.RCP R12, R3 ;  /* 0x00000003000c7308 */ /* 0x00012a0000001000 */
.L_x_2041:
[C---:B0-----:R-:W-:Y:S01]  /*31a0*/  IMAD.IADD R3, R9.reuse, 0x1, -R144 ;  /* 0x0000000109037824 */ /* 0x041fe200078e0a90 */
[----:B------:R-:W-:-:S04]  /*31b0*/  @P0 IADD3 R8, P1, R9, R4, RZ ;  /* 0x0000000409080210 */ /* 0x000fc80007f3e0ff */
[----:B------:R-:W0:Y:S01]  /*31c0*/  LDS R7, [R3.X4+0x140] ;  /* 0x0001400003077984 */ /* 0x000e220000004800 */
[----:B---3--:R-:W-:Y:S02]  /*31d0*/  @P0 LEA.HI.X.SX32 R11, R9, R5, 0x1, P1 ;  /* 0x00000005090b0211 */ /* 0x008fe400008f0eff */
[C---:B------:R-:W-:Y:S02]  /*31e0*/  @P0 LEA R6, P1, R8.reuse, c[0x0][0x260], 0x2 ;  /* 0x0000980008060a11 */ /* 0x040fe400078210ff */
[----:B------:R-:W-:Y:S02]  /*31f0*/  LEA R13, R3, 0x140, 0x2 ;  /* 0x00000140030d7811 */ /* 0x000fe400078e10ff */
[----:B------:R-:W-:Y:S01]  /*3200*/  IADD3 R9, R9, 0x100, RZ ;  /* 0x0000010009097810 */ /* 0x000fe20007ffe0ff */
[----:B0---4-:R-:W-:Y:S01]  /*3210*/  FMUL.FTZ R14, R7, R12 ;  /* 0x0000000c070e7220 */ /* 0x011fe20000410000 */
[----:B------:R-:W-:Y:S02]  /*3220*/  @P0 LEA.HI.X R7, R8, c[0x0][0x264], R11, 0x2, P1 ;  /* 0x0000990008070a11 */ /* 0x000fe400008f140b */
[----:B------:R-:W-:-:S02]  /*3230*/  ISETP.GT.AND P1, PT, R9, R16, PT ;  /* 0x000000100900720c */ /* 0x000fc40003f24270 */
[----:B------:R0:W-:Y:S04]  /*3240*/  STS [R13], R14 ;  /* 0x0000000e0d007388 */ /* 0x0001e80000000800 */
[----:B------:R0:W-:Y:S07]  /*3250*/  @P0 STG.E [R6.64], R14 ;  /* 0x0000000e06000986 */ /* 0x0001ee000c101924 */
[----:B------:R-:W-:Y:S05]  /*3260*/  @!P1 BRA `(.L_x_2041) ;  /* 0xffffff3000009947 */ /* 0x000fea000383ffff */
.L_x_2040:
[----:B------:R-:W-:Y:S05]  /*3270*/  BSYNC B0 ;  /* 0x0000000000007941 */ /* 0x000fea0003800000 */
.L_x_2039:
[----:B------:R-:W-:Y:S01]  /*3280*/  SHF.R.S32.HI R3, RZ, 0x1f, R16 ;  /* 0x0000001fff037819 */ /* 0x000fe20000011410 */
[----:B0---4-:R-:W-:Y:S01]  /*3290*/  CS2R R6, SRZ ;  /* 0x0000000000067805 */ /* 0x011fe2000001ff00 */
[----:B------:R-:W-:Y:S01]  /*32a0*/  ISETP.NE.U32.AND P0, PT, RZ, c[0x0][0x190], PT ;  /* 0x00006400ff007a0c */ /* 0x000fe20003f05070 */
[----:B------:R-:W-:Y:S01]  /*32b0*/  CS2R R4, SRZ ;  /* 0x0000000000047805 */ /* 0x000fe2000001ff00 */
[----:B------:R-:W-:-:S02]  /*32c0*/  LEA.HI R3, R3, R16, RZ, 0x4 ;  /* 0x0000001003037211 */ /* 0x000fc400078f20ff */
[----:B------:R-:W-:Y:S02]  /*32d0*/  LEA.HI R10, R10, R17, RZ, 0x4 ;  /* 0x000000110a0a7211 */ /* 0x000fe400078f20ff */
[----:B------:R-:W-:Y:S02]  /*32e0*/  LOP3.LUT R3, R3, 0xfffffff0, RZ, 0xc0, !PT ;  /* 0xfffffff003037812 */ /* 0x000fe400078ec0ff */
[----:B------:R-:W-:Y:S02]  /*32f0*/  ISETP.NE.AND.EX P0, PT, RZ, c[0x0][0x194], PT, P0 ;  /* 0x00006500ff007a0c */ /* 0x000fe40003f05300 */
[----:B------:R-:W-:Y:S02]  /*3300*/  SHF.R.S32.HI R21, RZ, 0x4, R10 ;  /* 0x00000004ff157819 */ /* 0x000fe4000001140a */
[----:B------:R-:W-:Y:S02]  /*3310*/  IADD3 R8, -R3, R16, RZ ;  /* 0x0000001003087210 */ /* 0x000fe40007ffe1ff */
[----:B------:R-:W-:-:S02]  /*3320*/  LOP3.LUT R10, R10, 0x3ffffff0, RZ, 0xc0, !PT ;  /* 0x3ffffff00a0a7812 */ /* 0x000fc400078ec0ff */
[----:B------:R-:W-:-:S03]  /*3330*/  ISETP.NE.OR P0, PT, R21, R8, !P0 ;  /* 0x000000081500720c */ /* 0x000fc60004705670 */
[----:B------:R-:W-:Y:S01]  /*3340*/  IMAD.IADD R3, R17, 0x1, -R10 ;  /* 0x0000000111037824 */ /* 0x000fe200078e0a0a */
[----:B------:R-:W-:Y:S02]  /*3350*/  IMNMX R52, R16, c[0x0][0x1d4], PT ;  /* 0x0000750010347a17 */ /* 0x000fe40003800200 */
[----:B------:R-:W-:Y:S01]  /*3360*/  IADD3 R37, R144, R21, RZ ;  /* 0x0000001590257210 */ /* 0x000fe20007ffe0ff */
[----:B------:R-:W-:-:S06]  /*3370*/  IMAD.SHL.U32 R3, R3, 0x4, RZ ;  /* 0x0000000403037824 */ /* 0x000fcc00078e00ff */
[----:B------:R-:W0:Y:S01]  /*3380*/  @!P0 S2R R12, SR_CTAID.X ;  /* 0x00000000000c8919 */ /* 0x000e220000002500 */
[----:B------:R-:W-:Y:S01]  /*3390*/  ISETP.GE.AND P1, PT, R37, R52, PT ;  /* 0x000000342500720c */ /* 0x000fe20003f26270 */
[----:B------:R-:W-:Y:S02]  /*33a0*/  @!P0 IMAD.MOV.U32 R13, RZ, RZ, 0x4 ;  /* 0x00000004ff0d8424 */ /* 0x000fe400078e00ff */
[----:B------:R-:W-:Y:S01]  /*33b0*/  IMAD R153, R153, c[0x0][0x1d4], R3 ;  /* 0x0000750099997a24 */ /* 0x000fe200078e0203 */
[----:B------:R-:W-:Y:S01]  /*33c0*/  BSSY B0, `(.L_x_2042) ;  /* 0x0000078000007945 */ /* 0x000fe20003800000 */
[----:B------:R-:W-:Y:S01]  /*33d0*/  IMAD R18, R18, c[0x0][0x1d4], RZ ;  /* 0x0000750012127a24 */ /* 0x000fe200078e02ff */
[----:B---3--:R-:W-:Y:S02]  /*33e0*/  CS2R R10, SRZ ;  /* 0x00000000000a7805 */ /* 0x008fe4000001ff00 */
[----:B------:R-:W-:Y:S01]  /*33f0*/  SHF.R.S32.HI R20, RZ, 0x1f, R153 ;  /* 0x0000001fff147819 */ /* 0x000fe20000011499 */
[----:B0-----:R-:W-:-:S04]  /*3400*/  @!P0 IMAD R12, R12, 0x40, R3 ;  /* 0x000000400c0c8824 */ /* 0x001fc800078e0203 */
[----:B------:R-:W-:-:S05]  /*3410*/  @!P0 IMAD.WIDE R12, R12, R13, c[0x0][0x190] ;  /* 0x000064000c0c8625 */ /* 0x000fca00078e020d */
[----:B------:R0:W5:Y:S04]  /*3420*/  @!P0 LDG.E.128 R4, [R12.64] ;  /* 0x000000240c048981 */ /* 0x000168000c1e1d00 */
[----:B------:R-:W-:Y:S01]  /*3430*/  BAR.SYNC.DEFER_BLOCKING 0x0 ;  /* 0x0000000000007b1d */ /* 0x000fe20000010000 */
[----:B------:R-:W-:Y:S02]  /*3440*/  ISETP.NE.AND P0, PT, R21, R8, PT ;  /* 0x000000081500720c */ /* 0x000fe40003f05270 */
[----:B------:R-:W-:-:S03]  /*3450*/  CS2R R8, SRZ ;  /* 0x0000000000087805 */ /* 0x000fc6000001ff00 */
[----:B------:R-:W-:Y:S05]  /*3460*/  @P1 BRA `(.L_x_2043) ;  /* 0x000006d000001947 */ /* 0x000fea0003800000 */
[----:B0-----:R-:W-:Y:S01]  /*3470*/  IADD3 R8, -R144, -0x2, -R21 ;  /* 0xfffffffe90087810 */ /* 0x001fe20007ffe915 */
[----:B------:R-:W-:Y:S01]  /*3480*/  BSSY B1, `(.L_x_2044) ;  /* 0x0000024000017945 */ /* 0x000fe20003800000 */
[----:B------:R-:W-:Y:S01]  /*3490*/  LOP3.LUT R9, RZ, R52, RZ, 0x33, !PT ;  /* 0x00000034ff097212 */ /* 0x000fe200078e33ff */
[----:B------:R-:W-:Y:S01]  /*34a0*/  IMAD.MOV.U32 R45, RZ, RZ, R37 ;  /* 0x000000ffff2d7224 */ /* 0x000fe200078e0025 */
[----:B------:R-:W-:-:S03]  /*34b0*/  CS2R R10, SRZ ;  /* 0x00000000000a7805 */ /* 0x000fc6000001ff00 */
[----:B------:R-:W-:-:S05]  /*34c0*/  IMAD.IADD R9, R8, 0x1, -R9 ;  /* 0x0000000108097824 */ /* 0x000fca00078e0a09 */
[C---:B------:R-:W-:Y:S02]  /*34d0*/  LEA.HI R8, R9.reuse, 0x1, RZ, 0x1c ;  /* 0x0000000109087811 */ /* 0x040fe400078fe0ff */
[----:B------:R-:W-:Y:S02]  /*34e0*/  ISETP.GE.U32.AND P1, PT, R9, 0x30, PT ;  /* 0x000000300900780c */ /* 0x000fe40003f26070 */
[----:B------:R-:W-:Y:S02]  /*34f0*/  LOP3.LUT P2, R12, R8, 0x3, RZ, 0xc0, !PT ;  /* 0x00000003080c7812 */ /* 0x000fe4000784c0ff */
[----:B------:R-:W-:-:S11]  /*3500*/  CS2R R8, SRZ ;  /* 0x0000000000087805 */ /* 0x000fd6000001ff00 */
[----:B------:R-:W-:Y:S05]  /*3510*/  @!P2 BRA `(.L_x_2045) ;  /* 0x000001a00000a947 */ /* 0x000fea0003800000 */
[----:B------:R-:W-:Y:S01]  /*3520*/  HFMA2.MMA R8, -RZ, RZ, 0, 0 ;  /* 0x00000000ff087435 */ /* 0x000fe200000001ff */
[----:B------:R-:W-:Y:S02]  /*3530*/  IMAD.MOV.U32 R28, RZ, RZ, R12 ;  /* 0x000000ffff1c7224 */ /* 0x000fe400078e000c */
[----:B------:R-:W-:-:S05]  /*3540*/  IMAD.MOV.U32 R45, RZ, RZ, R37 ;  /* 0x000000ffff2d7224 */ /* 0x000fca00078e0025 */
.L_x_2046:
[----:B------:R-:W-:-:S04]  /*3550*/  IADD3 R13, P2, R19, R45, RZ ;  /* 0x0000002d130d7210 */ /* 0x000fc80007f5e0ff */
[----:B------:R-:W-:Y:S02]  /*3560*/  LEA.HI.X.SX32 R14, R45, R26, 0x1, P2 ;  /* 0x0000001a2d0e7211 */ /* 0x000fe400010f0eff */
[----:B------:R-:W-:-:S04]  /*3570*/  LEA R12, P2, R13, c[0x0][0x1a8], 0x2 ;  /* 0x00006a000d0c7a11 */ /* 0x000fc800078410ff */
[----:B------:R-:W-:-:S05]  /*3580*/  LEA.HI.X R13, R13, c[0x0][0x1ac], R14, 0x2, P2 ;  /* 0x00006b000d0d7a11 */ /* 0x000fca00010f140e */
[----:B------:R-:W3:Y:S01]  /*3590*/  LDG.E R12, [R12.64] ;  /* 0x000000240c0c7981 */ /* 0x000ee2000c1e1900 */
[----:B------:R-:W-:-:S06]  /*35a0*/  IMAD.IADD R29, R45, 0x1, -R144 ;  /* 0x000000012d1d7824 */ /* 0x000fcc00078e0a90 */
[----:B------:R-:W0:Y:S01]  /*35b0*/  LDS R29, [R29.X4+0x140] ;  /* 0x000140001d1d7984 */ /* 0x000e220000004800 */
[----:B---3--:R-:W-:-:S04]  /*35c0*/  IMAD R14, R12, c[0x0][0x1d8], RZ ;  /* 0x000076000c0e7a24 */ /* 0x008fc800078e02ff */
[----:B------:R-:W-:-:S04]  /*35d0*/  IMAD R14, R14, c[0x0][0x1d4], R45 ;  /* 0x000075000e0e7a24 */ /* 0x000fc800078e022d */
[----:B------:R-:W-:-:S05]  /*35e0*/  IMAD.SHL.U32 R14, R14, 0x40, RZ ;  /* 0x000000400e0e7824 */ /* 0x000fca00078e00ff */
[----:B------:R-:W-:-:S04]  /*35f0*/  IADD3 R15, P2, R153, R14, RZ ;  /* 0x0000000e990f7210 */ /* 0x000fc80007f5e0ff */
[----:B--2---:R-:W-:Y:S02]  /*3600*/  LEA.HI.X.SX32 R30, R14, R20, 0x1, P2 ;  /* 0x000000140e1e7211 */ /* 0x004fe400010f0eff */
[----:B------:R-:W-:-:S04]  /*3610*/  LEA R14, P2, R15, c[0x0][0x1a0], 0x2 ;  /* 0x000068000f0e7a11 */ /* 0x000fc800078410ff */
[----:B------:R-:W-:-:S05]  /*3620*/  LEA.HI.X R15, R15, c[0x0][0x1a4], R30, 0x2, P2 ;  /* 0x000069000f0f7a11 */ /* 0x000fca00010f141e */
[----:B-1----:R-:W0:Y:S01]  /*3630*/  LDG.E.128 R32, [R14.64] ;  /* 0x000000240e207981 */ /* 0x002e22000c1e1d00 */
[----:B------:R-:W-:Y:S02]  /*3640*/  IADD3 R28, R28, -0x1, RZ ;  /* 0xffffffff1c1c7810 */ /* 0x000fe40007ffe0ff */
[----:B------:R-:W-:Y:S02]  /*3650*/  IADD3 R45, R45, 0x10, RZ ;  /* 0x000000102d2d7810 */ /* 0x000fe40007ffe0ff */
[----:B------:R-:W-:Y:S01]  /*3660*/  ISETP.NE.AND P2, PT, R28, RZ, PT ;  /* 0x000000ff1c00720c */ /* 0x000fe20003f45270 */
[-C--:B0-----:R-:W-:Y:S02]  /*3670*/  FFMA.FTZ R8, R32, R29.reuse, R8 ;  /* 0x0000001d20087223 */ /* 0x081fe40000010008 */
[-C--:B------:R-:W-:Y:S02]  /*3680*/  FFMA.FTZ R9, R33, R29.reuse, R9 ;  /* 0x0000001d21097223 */ /* 0x080fe40000010009 */
[----:B------:R-:W-:-:S02]  /*3690*/  FFMA.FTZ R10, R34, R29, R10 ;  /* 0x0000001d220a7223 */ /* 0x000fc4000001000a */
[----:B------:R-:W-:-:S06]  /*36a0*/  FFMA.FTZ R11, R35, R29, R11 ;  /* 0x0000001d230b7223 */ /* 0x000fcc000001000b */
[----:B------:R-:W-:Y:S05]  /*36b0*/  @P2 BRA `(.L_x_2046) ;  /* 0xfffffe9000002947 */ /* 0x000fea000383ffff */
.L_x_2045:
[----:B------:R-:W-:Y:S05]  /*36c0*/  BSYNC B1 ;  /* 0x0000000000017941 */ /* 0x000fea0003800000 */
.L_x_2044:
[----:B------:R-:W-:Y:S05]  /*36d0*/  @!P1 BRA `(.L_x_2043) ;  /* 0x0000046000009947 */ /* 0x000fea0003800000 */
[----:B------:R-:W-:Y:S01]  /*36e0*/  LEA R13, R45, 0x80, 0x2 ;  /* 0x000000802d0d7811 */ /* 0x000fe200078e10ff */
[----:B------:R-:W-:Y:S01]  /*36f0*/  IMAD.MOV.U32 R12, RZ, RZ, c[0x0][0x1d8] ;  /* 0x00007600ff0c7624 */ /* 0x000fe200078e00ff */
[----:B------:R-:W-:Y:S01]  /*3700*/  IADD3 R51, P1, R19, R45, RZ ;  /* 0x0000002d13337210 */ /* 0x000fe20007f3e0ff */
[C---:B------:R-:W-:Y:S02]  /*3710*/  IMAD.SHL.U32 R47, R45.reuse, 0x40, RZ ;  /* 0x000000402d2f7824 */ /* 0x040fe400078e00ff */
[----:B------:R-:W-:Y:S01]  /*3720*/  IMAD R12, R12, c[0x0][0x1d4], RZ ;  /* 0x000075000c0c7a24 */ /* 0x000fe200078e02ff */
[----:B------:R-:W-:Y:S01]  /*3730*/  LEA.HI.X.SX32 R14, R45, R26, 0x1, P1 ;  /* 0x0000001a2d0e7211 */ /* 0x000fe200008f0eff */
[----:B------:R-:W-:Y:S01]  /*3740*/  IMAD R13, R144, -0x4, R13 ;  /* 0xfffffffc900d7824 */ /* 0x000fe200078e020d */
[----:B------:R-:W-:Y:S02]  /*3750*/  LEA R38, P1, R51, c[0x0][0x1a8], 0x2 ;  /* 0x00006a0033267a11 */ /* 0x000fe400078210ff */
[----:B------:R-:W-:-:S02]  /*3760*/  SHF.L.U32 R36, R12, 0x6, RZ ;  /* 0x000000060c247819 */ /* 0x000fc400000006ff */
[----:B------:R-:W-:Y:S02]  /*3770*/  LEA.HI.X R51, R51, c[0x0][0x1ac], R14, 0x2, P1 ;  /* 0x00006b0033337a11 */ /* 0x000fe400008f140e */
[----:B------:R-:W-:-:S04]  /*3780*/  IADD3 R44, R13, 0x140, RZ ;  /* 0x000001400d2c7810 */ /* 0x000fc80007ffe0ff */
.L_x_2047:
[----:B------:R-:W-:Y:S01]  /*3790*/  IMAD.MOV.U32 R39, RZ, RZ, R51 ;  /* 0x000000ffff277224 */ /* 0x000fe200078e0033 */
[----:B------:R-:W0:Y:S04]  /*37a0*/  LDS R46, [R44+-0x80] ;  /* 0xffff80002c2e7984 */ /* 0x000e280000000800 */
[----:B------:R-:W3:Y:S04]  /*37b0*/  LDG.E R12, [R38.64] ;  /* 0x00000024260c7981 */ /* 0x000ee8000c1e1900 */
[----:B------:R-:W4:Y:S04]  /*37c0*/  LDG.E R13, [R38.64+0x40] ;  /* 0x00004024260d7981 */ /* 0x000f28000c1e1900 */
[----:B--2---:R-:W2:Y:S04]  /*37d0*/  LDG.E R14, [R38.64+0x80] ;  /* 0x00008024260e7981 */ /* 0x004ea8000c1e1900 */
[----:B------:R-:W2:Y:S04]  /*37e0*/  LDG.E R15, [R38.64+0xc0] ;  /* 0x0000c024260f7981 */ /* 0x000ea8000c1e1900 */
[----:B------:R-:W1:Y:S04]  /*37f0*/  LDS R48, [R44+-0x40] ;  /* 0xffffc0002c307984 */ /* 0x000e680000000800 */
[----:B------:R-:W0:Y:S04]  /*3800*/  LDS R49, [R44] ;  /* 0x000000002c317984 */ /* 0x000e280000000800 */
[----:B------:R0:W0:Y:S01]  /*3810*/  LDS R50, [R44+0x40] ;  /* 0x000040002c327984 */ /* 0x0000220000000800 */
[----:B---3--:R-:W-:-:S02]  /*3820*/  IMAD R12, R36, R12, R47 ;  /* 0x0000000c240c7224 */ /* 0x008fc400078e022f */
[----:B----4-:R-:W-:-:S03]  /*3830*/  IMAD R13, R36, R13, R47 ;  /* 0x0000000d240d7224 */ /* 0x010fc600078e022f */
[----:B------:R-:W-:Y:S01]  /*3840*/  IADD3 R28, P1, R153, R12, RZ ;  /* 0x0000000c991c7210 */ /* 0x000fe20007f3e0ff */
[--C-:B--2---:R-:W-:Y:S01]  /*3850*/  IMAD R14, R36, R14, R47.reuse ;  /* 0x0000000e240e7224 */ /* 0x104fe200078e022f */
[----:B------:R-:W-:Y:S02]  /*3860*/  IADD3 R13, R13, 0x400, RZ ;  /* 0x000004000d0d7810 */ /* 0x000fe40007ffe0ff */
[----:B------:R-:W-:Y:S01]  /*3870*/  LEA.HI.X.SX32 R31, R12, R20, 0x1, P1 ;  /* 0x000000140c1f7211 */ /* 0x000fe200008f0eff */
[----:B------:R-:W-:Y:S01]  /*3880*/  IMAD R15, R36, R15, R47 ;  /* 0x0000000f240f7224 */ /* 0x000fe200078e022f */
[----:B------:R-:W-:Y:S02]  /*3890*/  LEA R40, P1, R28, c[0x0][0x1a0], 0x2 ;  /* 0x000068001c287a11 */ /* 0x000fe400078210ff */
[----:B------:R-:W-:Y:S02]  /*38a0*/  IADD3 R14, R14, 0x800, RZ ;  /* 0x000008000e0e7810 */ /* 0x000fe40007ffe0ff */
[----:B------:R-:W-:-:S02]  /*38b0*/  IADD3 R29, P2, R153, R13, RZ ;  /* 0x0000000d991d7210 */ /* 0x000fc40007f5e0ff */
[----:B------:R-:W-:Y:S02]  /*38c0*/  LEA.HI.X R41, R28, c[0x0][0x1a4], R31, 0x2, P1 ;  /* 0x000069001c297a11 */ /* 0x000fe400008f141f */
[----:B------:R-:W-:Y:S02]  /*38d0*/  IADD3 R28, P3, R153, R14, RZ ;  /* 0x0000000e991c7210 */ /* 0x000fe40007f7e0ff */
[-C--:B------:R-:W-:Y:S02]  /*38e0*/  LEA.HI.X.SX32 R30, R13, R20.reuse, 0x1, P2 ;  /* 0x000000140d1e7211 */ /* 0x080fe400010f0eff */
[----:B-1----:R-:W-:Y:S01]  /*38f0*/  LEA R32, P1, R29, c[0x0][0x1a0], 0x2 ;  /* 0x000068001d207a11 */ /* 0x002fe200078210ff */
[----:B------:R-:W2:Y:S01]  /*3900*/  LDG.E.128 R40, [R40.64] ;  /* 0x0000002428287981 */ /* 0x000ea2000c1e1d00 */
[----:B------:R-:W-:Y:S02]  /*3910*/  IADD3 R15, R15, 0xc00, RZ ;  /* 0x00000c000f0f7810 */ /* 0x000fe40007ffe0ff */
[----:B------:R-:W-:-:S02]  /*3920*/  LEA.HI.X.SX32 R13, R14, R20, 0x1, P3 ;  /* 0x000000140e0d7211 */ /* 0x000fc400018f0eff */
[----:B------:R-:W-:Y:S02]  /*3930*/  LEA.HI.X R33, R29, c[0x0][0x1a4], R30, 0x2, P1 ;  /* 0x000069001d217a11 */ /* 0x000fe400008f141e */
[C---:B------:R-:W-:Y:S02]  /*3940*/  LEA R12, P2, R28.reuse, c[0x0][0x1a0], 0x2 ;  /* 0x000068001c0c7a11 */ /* 0x040fe400078410ff */
[----:B------:R-:W-:Y:S02]  /*3950*/  IADD3 R14, P1, R153, R15, RZ ;  /* 0x0000000f990e7210 */ /* 0x000fe40007f3e0ff */
[----:B------:R-:W-:Y:S01]  /*3960*/  LEA.HI.X R13, R28, c[0x0][0x1a4], R13, 0x2, P2 ;  /* 0x000069001c0d7a11 */ /* 0x000fe200010f140d */
[----:B------:R-:W3:Y:S01]  /*3970*/  LDG.E.128 R32, [R32.64] ;  /* 0x0000002420207981 */ /* 0x000ee2000c1e1d00 */
[----:B------:R-:W-:Y:S02]  /*3980*/  LEA.HI.X.SX32 R15, R15, R20, 0x1, P1 ;  /* 0x000000140f0f7211 */ /* 0x000fe400008f0eff */
[----:B------:R-:W-:-:S04]  /*3990*/  LEA R28, P1, R14, c[0x0][0x1a0], 0x2 ;  /* 0x000068000e1c7a11 */ /* 0x000fc800078210ff */
[----:B------:R-:W-:Y:S02]  /*39a0*/  LEA.HI.X R29, R14, c[0x0][0x1a4], R15, 0x2, P1 ;  /* 0x000069000e1d7a11 */ /* 0x000fe400008f140f */
[----:B------:R-:W4:Y:S04]  /*39b0*/  LDG.E.128 R12, [R12.64] ;  /* 0x000000240c0c7981 */ /* 0x000f28000c1e1d00 */
[----:B------:R-:W4:Y:S01]  /*39c0*/  LDG.E.128 R28, [R28.64] ;  /* 0x000000241c1c7981 */ /* 0x000f22000c1e1d00 */
[----:B------:R-:W-:Y:S02]  /*39d0*/  IADD3 R38, P1, R38, 0x100, RZ ;  /* 0x0000010026267810 */ /* 0x000fe40007f3e0ff */
[----:B------:R-:W-:-:S03]  /*39e0*/  IADD3 R45, R45, 0x40, RZ ;  /* 0x000000402d2d7810 */ /* 0x000fc60007ffe0ff */
[----:B------:R-:W-:Y:S01]  /*39f0*/  IMAD.X R51, RZ, RZ, R39, P1 ;  /* 0x000000ffff337224 */ /* 0x000fe200008e0627 */
[----:B------:R-:W-:Y:S02]  /*3a00*/  ISETP.GE.AND P1, PT, R45, R52, PT ;  /* 0x000000342d00720c */ /* 0x000fe40003f26270 */
[----:B0-----:R-:W-:Y:S02]  /*3a10*/  IADD3 R44, R44, 0x100, RZ ;  /* 0x000001002c2c7810 */ /* 0x001fe40007ffe0ff */
[----:B------:R-:W-:Y:S01]  /*3a20*/  IADD3 R47, R47, 0x1000, RZ ;  /* 0x000010002f2f7810 */ /* 0x000fe20007ffe0ff */
[-C--:B--2---:R-:W-:Y:S02]  /*3a30*/  FFMA.FTZ R39, R40, R46.reuse, R8 ;  /* 0x0000002e28277223 */ /* 0x084fe40000010008 */
[-C--:B------:R-:W-:Y:S02]  /*3a40*/  FFMA.FTZ R8, R41, R46.reuse, R9 ;  /* 0x0000002e29087223 */ /* 0x080fe40000010009 */
[----:B------:R-:W-:-:S02]  /*3a50*/  FFMA.FTZ R9, R42, R46, R10 ;  /* 0x0000002e2a097223 */ /* 0x000fc4000001000a */
[----:B------:R-:W-:Y:S02]  /*3a60*/  FFMA.FTZ R46, R43, R46, R11 ;  /* 0x0000002e2b2e7223 */ /* 0x000fe4000001000b */
[-C--:B---3--:R-:W-:Y:S02]  /*3a70*/  FFMA.FTZ R8, R33, R48.reuse, R8 ;  /* 0x0000003021087223 */ /* 0x088fe40000010008 */
[-C--:B------:R-:W-:Y:S02]  /*3a80*/  FFMA.FTZ R9, R34, R48.reuse, R9 ;  /* 0x0000003022097223 */ /* 0x080fe40000010009 */
[-C--:B------:R-:W-:Y:S02]  /*3a90*/  FFMA.FTZ R39, R32, R48.reuse, R39 ;  /* 0x0000003020277223 */ /* 0x080fe40000010027 */
[----:B------:R-:W-:Y:S02]  /*3aa0*/  FFMA.FTZ R46, R35, R48, R46 ;  /* 0x00000030232e7223 */ /* 0x000fe4000001002e */
[----:B----4-:R-:W-:-:S02]  /*3ab0*/  FFMA.FTZ R10, R13, R49, R8 ;  /* 0x000000310d0a7223 */ /* 0x010fc40000010008 */
[-C--:B------:R-:W-:Y:S02]  /*3ac0*/  FFMA.FTZ R11, R14, R49.reuse, R9 ;  /* 0x000000310e0b7223 */ /* 0x080fe40000010009 */
[-C--:B------:R-:W-:Y:S02]  /*3ad0*/  FFMA.FTZ R39, R12, R49.reuse, R39 ;  /* 0x000000310c277223 */ /* 0x080fe40000010027 */
[----:B------:R-:W-:Y:S02]  /*3ae0*/  FFMA.FTZ R46, R15, R49, R46 ;  /* 0x000000310f2e7223 */ /* 0x000fe4000001002e */
[-C--:B------:R-:W-:Y:S02]  /*3af0*/  FFMA.FTZ R9, R29, R50.reuse, R10 ;  /* 0x000000321d097223 */ /* 0x080fe4000001000a */
[-C--:B------:R-:W-:Y:S02]  /*3b00*/  FFMA.FTZ R10, R30, R50.reuse, R11 ;  /* 0x000000321e0a7223 */ /* 0x080fe4000001000b */
[----:B------:R-:W-:-:S02]  /*3b10*/  FFMA.FTZ R8, R28, R50, R39 ;  /* 0x000000321c087223 */ /* 0x000fc40000010027 */
[----:B------:R-:W-:Y:S01]  /*3b20*/  FFMA.FTZ R11, R31, R50, R46 ;  /* 0x000000321f0b7223 */ /* 0x000fe2000001002e */
[----:B------:R-:W-:Y:S05]  /*3b30*/  @!P1 BRA `(.L_x_2047) ;  /* 0xfffffc5000009947 */ /* 0x000fea000383ffff */
.L_x_2043:
[----:B0-----:R-:W-:Y:S05]  /*3b40*/  BSYNC B0 ;  /* 0x0000000000007941 */ /* 0x001fea0003800000 */
.L_x_2042:
[----:B------:R-:W-:Y:S01]  /*3b50*/  ISETP.GE.AND P1, PT, R37, R16, PT ;  /* 0x000000102500720c */ /* 0x000fe20003f26270 */
[----:B------:R-:W-:-:S12]  /*3b60*/  BSSY B0, `(.L_x_2048) ;  /* 0x00000fe000007945 */ /* 0x000fd80003800000 */
[----:B------:R-:W-:Y:S05]  /*3b70*/  @P1 BRA `(.L_x_2049) ;  /* 0x00000fc000001947 */ /* 0x000fea0003800000 */
[----:B------:R-:W-:Y:S01]  /*3b80*/  LOP3.LUT R13, RZ, R21, RZ, 0x33, !PT ;  /* 0x00000015ff0d7212 */ /* 0x000fe200078e33ff */
[----:B------:R-:W-:Y:S03]  /*3b90*/  BSSY B1, `(.L_x_2050) ;  /* 0x000003a000017945 */ /* 0x000fe60003800000 */
[----:B--2---:R-:W-:-:S04]  /*3ba0*/  IADD3 R31, -R144, R16, R13 ;  /* 0x00000010901f7210 */ /* 0x004fc80007ffe10d */
[----:B------:R-:W-:-:S04]  /*3bb0*/  LEA.HI R12, R31, 0x1, RZ, 0x1c ;  /* 0x000000011f0c7811 */ /* 0x000fc800078fe0ff */
[----:B------:R-:W-:-:S13]  /*3bc0*/  LOP3.LUT P1, R12, R12, 0x3, RZ, 0xc0, !PT ;  /* 0x000000030c0c7812 */ /* 0x000fda000782c0ff */
[----:B------:R-:W-:Y:S05]  /*3bd0*/  @!P1 BRA `(.L_x_2051) ;  /* 0x0000035000009947 */ /* 0x000fea0003800000 */
[----:B------:R-:W-:Y:S01]  /*3be0*/  IMAD.MOV.U32 R28, RZ, RZ, R12 ;  /* 0x000000ffff1c7224 */ /* 0x000fe200078e000c */
[----:B------:R-:W-:Y:S02]  /*3bf0*/  LEA R29, R21, 0x140, 0x2 ;  /* 0x00000140151d7811 */ /* 0x000fe400078e10ff */
.L_x_2054:
[----:B------:R-:W-:Y:S01]  /*3c00*/  ISETP.GE.AND P2, PT, R37, c[0x0][0x1d4], PT ;  /* 0x0000750025007a0c */ /* 0x000fe20003f46270 */
[----:B------:R-:W-:Y:S01]  /*3c10*/  BSSY B2, `(.L_x_2052) ;  /* 0x000002e000027945 */ /* 0x000fe20003800000 */
[----:B------:R-:W-:-:S04]  /*3c20*/  IADD3 R28, R28, -0x1, RZ ;  /* 0xffffffff1c1c7810 */ /* 0x000fc80007ffe0ff */
[----:B------:R-:W-:-:S07]  /*3c30*/  ISETP.NE.AND P1, PT, R28, RZ, PT ;  /* 0x000000ff1c00720c */ /* 0x000fce0003f25270 */
[----:B------:R-:W-:Y:S05]  /*3c40*/  @!P2 BRA `(.L_x_2053) ;  /* 0x000002a00000a947 */ /* 0x000fea0003800000 */
[----:B------:R-:W-:Y:S02]  /*3c50*/  IABS R15, c[0x0][0x1d4] ;  /* 0x00007500000f7a13 */ /* 0x000fe40000000000 */
[----:B-1----:R-:W-:Y:S02]  /*3c60*/  IABS R32, R37 ;  /* 0x0000002500207213 */ /* 0x002fe40000000000 */
[----:B------:R-:W0:Y:S01]  /*3c70*/  I2F.RP R14, R15 ;  /* 0x0000000f000e7306 */ /* 0x000e220000209400 */
[----:B------:R-:W-:Y:S02]  /*3c80*/  ISETP.GE.AND P3, PT, R37, RZ, PT ;  /* 0x000000ff2500720c */ /* 0x000fe40003f66270 */
[----:B------:R-:W-:-:S05]  /*3c90*/  ISETP.NE.AND P4, PT, RZ, c[0x0][0x1d4], PT ;  /* 0x00007500ff007a0c */ /* 0x000fca0003f85270 */
[----:B0-----:R-:W0:Y:S02]  /*3ca0*/  MUFU.RCP R14, R14 ;  /* 0x0000000e000e7308 */ /* 0x001e240000001000 */
[----:B0-----:R-:W-:-:S06]  /*3cb0*/  IADD3 R30, R14, 0xffffffe, RZ ;  /* 0x0ffffffe0e1e7810 */ /* 0x001fcc0007ffe0ff */
[----:B------:R-:W0:Y:S02]  /*3cc0*/  F2I.FTZ.U32.TRUNC.NTZ R13, R30 ;  /* 0x0000001e000d7305 */ /* 0x000e24000021f000 */
[----:B0-----:R-:W-:-:S04]  /*3cd0*/  IMAD.MOV R12, RZ, RZ, -R13 ;  /* 0x000000ffff0c7224 */ /* 0x001fc800078e0a0d */
        /* <DEDUP_REMOVED lines=11> */
[----:B------:R-:W-:-:S05]  /*3d90*/  MOV R14, R12 ;  /* 0x0000000c000e7202 */ /* 0x000fca0000000f00 */
        /* <DEDUP_REMOVED lines=15> */
[----:B------:R-:W0:Y:S04]  /*3e90*/  LDS R30, [R29] ;  /* 0x000000001d1e7984 */ /* 0x000e280000000800 */
[----:B------:R-:W0:Y:S02]  /*3ea0*/  LDG.E.128 R32, [R14.64] ;  /* 0x000000240e207981 */ /* 0x000e24000c1e1d00 */
[-C--:B0-----:R-:W-:Y:S02]  /*3eb0*/  FFMA.FTZ R8, R32, R30.reuse, R8 ;  /* 0x0000001e20087223 */ /* 0x081fe40000010008 */
[----:B------:R-:W-:-:S02]  /*3ec0*/  FFMA.FTZ R9, R33, R30, R9 ;  /* 0x0000001e21097223 */ /* 0x000fc40000010009 */
[-C--:B------:R-:W-:Y:S02]  /*3ed0*/  FFMA.FTZ R10, R34, R30.reuse, R10 ;  /* 0x0000001e220a7223 */ /* 0x080fe4000001000a */
[----:B------:R-:W-:Y:S02]  /*3ee0*/  FFMA.FTZ R11, R35, R30, R11 ;  /* 0x0000001e230b7223 */ /* 0x000fe4000001000b */
.L_x_2053:
[----:B------:R-:W-:Y:S05]  /*3ef0*/  BSYNC B2 ;  /* 0x0000000000027941 */ /* 0x000fea0003800000 */
.L_x_2052:
[----:B------:R-:W-:Y:S02]  /*3f00*/  IADD3 R37, R37, 0x10, RZ ;  /* 0x0000001025257810 */ /* 0x000fe40007ffe0ff */
[----:B------:R-:W-:Y:S01]  /*3f10*/  IADD3 R29, R29, 0x40, RZ ;  /* 0x000000401d1d7810 */ /* 0x000fe20007ffe0ff */
[----:B------:R-:W-:Y:S05]  /*3f20*/  @P1 BRA `(.L_x_2054) ;  /* 0xfffffcd000001947 */ /* 0x000fea000383ffff */
.L_x_2051:
[----:B------:R-:W-:Y:S05]  /*3f30*/  BSYNC B1 ;  /* 0x0000000000017941 */ /* 0x000fea0003800000 */
.L_x_2050:
[----:B------:R-:W-:-:S13]  /*3f40*/  ISETP.GE.U32.AND P1, PT, R31, 0x30, PT ;  /* 0x000000301f00780c */ /* 0x000fda0003f26070 */
[----:B------:R-:W-:Y:S05]  /*3f50*/  @!P1 BRA `(.L_x_2049) ;  /* 0x00000be000009947 */ /* 0x000fea0003800000 */
[----:B------:R-:W-:-:S05]  /*3f60*/  LEA R13, R37, 0x80, 0x2 ;  /* 0x00000080250d7811 */ /* 0x000fca00078e10ff */
[----:B------:R-:W-:-:S05]  /*3f70*/  IMAD R13, R144, -0x4, R13 ;  /* 0xfffffffc900d7824 */ /* 0x000fca00078e020d */
[----:B------:R-:W-:Y:S02]  /*3f80*/  IADD3 R12, R13, 0x140, RZ ;  /* 0x000001400d0c7810 */ /* 0x000fe40007ffe0ff */
.L_x_2063:
[C---:B------:R-:W-:Y:S01]  /*3f90*/  ISETP.GE.AND P4, PT, R37.reuse, c[0x0][0x1d4], PT ;  /* 0x0000750025007a0c */ /* 0x040fe20003f86270 */
[----:B------:R-:W-:Y:S01]  /*3fa0*/  BSSY B1, `(.L_x_2055) ;  /* 0x0000031000017945 */ /* 0x000fe20003800000 */
[C---:B-1----:R-:W-:Y:S02]  /*3fb0*/  IADD3 R32, R37.reuse, 0x10, RZ ;  /* 0x0000001025207810 */ /* 0x042fe40007ffe0ff */
[C---:B------:R-:W-:Y:S02]  /*3fc0*/  IADD3 R33, R37.reuse, 0x20, RZ ;  /* 0x0000002025217810 */ /* 0x040fe40007ffe0ff */
[----:B------:R-:W-:Y:S02]  /*3fd0*/  IADD3 R34, R37, 0x30, RZ ;  /* 0x0000003025227810 */ /* 0x000fe40007ffe0ff */
[----:B------:R-:W-:Y:S02]  /*3fe0*/  ISETP.GE.AND P1, PT, R32, c[0x0][0x1d4], PT ;  /* 0x0000750020007a0c */ /* 0x000fe40003f26270 */
[----:B------:R-:W-:-:S02]  /*3ff0*/  ISETP.GE.AND P2, PT, R33, c[0x0][0x1d4], PT ;  /* 0x0000750021007a0c */ /* 0x000fc40003f46270 */
[----:B------:R-:W-:Y:S01]  /*4000*/  ISETP.GE.AND P3, PT, R34, c[0x0][0x1d4], PT ;  /* 0x0000750022007a0c */ /* 0x000fe20003f66270 */
[----:B------:R-:W-:Y:S07]  /*4010*/  @!P4 BRA `(.L_x_2056) ;  /* 0x000002900000c947 */ /* 0x000fee0003800000 */
[----:B------:R-:W-:Y:S01]  /*4020*/  IABS R28, c[0x0][0x1d4] ;  /* 0x00007500001c7a13 */ /* 0x000fe20000000000 */
[----:B------:R-:W-:Y:S01]  /*4030*/  HFMA2.MMA R14, -RZ, RZ, 0, 0 ;  /* 0x00000000ff0e7435 */ /* 0x000fe200000001ff */
        /* <DEDUP_REMOVED lines=33> */
[----:B------:R-:W0:Y:S04]  /*4250*/  LDS R13, [R12+-0x80] ;  /* 0xffff80000c0d7984 */ /* 0x000e280000000800 */
[----:B------:R-:W0:Y:S02]  /*4260*/  LDG.E.128 R28, [R28.64] ;  /* 0x000000241c1c7981 */ /* 0x000e24000c1e1d00 */
[-C--:B0-----:R-:W-:Y:S02]  /*4270*/  FFMA.FTZ R8, R28, R13.reuse, R8 ;  /* 0x0000000d1c087223 */ /* 0x081fe40000010008 */
[----:B------:R-:W-:-:S02]  /*4280*/  FFMA.FTZ R9, R29, R13, R9 ;  /* 0x0000000d1d097223 */ /* 0x000fc40000010009 */
[-C--:B------:R-:W-:Y:S02]  /*4290*/  FFMA.FTZ R10, R30, R13.reuse, R10 ;  /* 0x0000000d1e0a7223 */ /* 0x080fe4000001000a */
[----:B------:R-:W-:Y:S02]  /*42a0*/  FFMA.FTZ R11, R31, R13, R11 ;  /* 0x0000000d1f0b7223 */ /* 0x000fe4000001000b */
.L_x_2056:
[----:B------:R-:W-:Y:S05]  /*42b0*/  BSYNC B1 ;  /* 0x0000000000017941 */ /* 0x000fea0003800000 */
.L_x_2055:
[----:B------:R-:W-:Y:S01]  /*42c0*/  BSSY B1, `(.L_x_2057) ;  /* 0x000002b000017945 */ /* 0x000fe20003800000 */
[----:B------:R-:W-:Y:S05]  /*42d0*/  @!P1 BRA `(.L_x_2058) ;  /* 0x0000029000009947 */ /* 0x000fea0003800000 */
[----:B------:R-:W-:Y:S01]  /*42e0*/  IABS R28, c[0x0][0x1d4] ;  /* 0x00007500001c7a13 */ /* 0x000fe20000000000 */
[----:B------:R-:W-:Y:S01]  /*42f0*/  IMAD.MOV.U32 R14, RZ, RZ, RZ ;  /* 0x000000ffff0e7224 */ /* 0x000fe200078e00ff */
[----:B------:R-:W-:Y:S02]  /*4300*/  IABS R30, R32 ;  /* 0x00000020001e7213 */ /* 0x000fe40000000000 */
[----:B------:R-:W0:Y:S01]  /*4310*/  I2F.RP R29, R28 ;  /* 0x0000001c001d7306 */ /* 0x000e220000209400 */
[----:B------:R-:W-:Y:S02]  /*4320*/  ISETP.GE.AND P4, PT, R32, RZ, PT ;  /* 0x000000ff2000720c */ /* 0x000fe40003f86270 */
[----:B------:R-:W-:-:S05]  /*4330*/  ISETP.NE.AND P5, PT, RZ, c[0x0][0x1d4], PT ;  /* 0x00007500ff007a0c */ /* 0x000fca0003fa5270 */
[----:B0-----:R-:W0:Y:S02]  /*4340*/  MUFU.RCP R29, R29 ;  /* 0x0000001d001d7308 */ /* 0x001e240000001000 */
[----:B0-----:R-:W-:-:S06]  /*4350*/  IADD3 R15, R29, 0xffffffe, RZ ;  /* 0x0ffffffe1d0f7810 */ /* 0x001fcc0007ffe0ff */
[----:B------:R-:W0:Y:S02]  /*4360*/  F2I.FTZ.U32.TRUNC.NTZ R15, R15 ;  /* 0x0000000f000f7305 */ /* 0x000e24000021f000 */
[----:B0-----:R-:W-:-:S05]  /*4370*/  IADD3 R13, RZ, -R15, RZ ;  /* 0x8000000fff0d7210 */ /* 0x001fca0007ffe0ff */
[----:B------:R-:W-:-:S04]  /*4380*/  IMAD R13, R13, R28, RZ ;  /* 0x0000001c0d0d7224 */ /* 0x000fc800078e02ff */
        /* <DEDUP_REMOVED lines=30> */
.L_x_2058:
[----:B------:R-:W-:Y:S05]  /*4570*/  BSYNC B1 ;  /* 0x0000000000017941 */ /* 0x000fea0003800000 */
.L_x_2057:
        /* <DEDUP_REMOVED lines=25> */
[----:B------:R-:W-:-:S04]  /*4710*/  IADD3 R28, P1, R19, R13, RZ ;  /* 0x0000000d131c7210 */ /* 0x000fc80007f3e0ff */
[----:B------:R-:W-:Y:S02]  /*4720*/  IADD3.X R15, R26, R15, RZ, P1, !PT ;  /* 0x0000000f1a0f7210 */ /* 0x000fe40000ffe4ff */
        /* <DEDUP_REMOVED lines=16> */
.L_x_2060:
[----:B------:R-:W-:Y:S05]  /*4830*/  BSYNC B1 ;  /* 0x0000000000017941 */ /* 0x000fea0003800000 */
.L_x_2059:
        /* <DEDUP_REMOVED lines=37> */
[----:B------:R-:W0:Y:S04]  /*4a90*/  LDS R13, [R12+0x40] ;  /* 0x000040000c0d7984 */ /* 0x000e280000000800 */
[----:B------:R-:W0:Y:S02]  /*4aa0*/  LDG.E.128 R28, [R28.64] ;  /* 0x000000241c1c7981 */ /* 0x000e24000c1e1d00 */
[-C--:B0-----:R-:W-:Y:S02]  /*4ab0*/  FFMA.FTZ R8, R28, R13.reuse, R8 ;  /* 0x0000000d1c087223 */ /* 0x081fe40000010008 */
[----:B------:R-:W-:-:S02]  /*4ac0*/  FFMA.FTZ R9, R29, R13, R9 ;  /* 0x0000000d1d097223 */ /* 0x000fc40000010009 */
[-C--:B------:R-:W-:Y:S02]  /*4ad0*/  FFMA.FTZ R10, R30, R13.reuse, R10 ;  /* 0x0000000d1e0a7223 */ /* 0x080fe4000001000a */
[----:B------:R-:W-:Y:S02]  /*4ae0*/  FFMA.FTZ R11, R31, R13, R11 ;  /* 0x0000000d1f0b7223 */ /* 0x000fe4000001000b */
.L_x_2062:
[----:B------:R-:W-:Y:S05]  /*4af0*/  BSYNC B1 ;  /* 0x0000000000017941 */ /* 0x000fea0003800000 */
.L_x_2061:
[----:B------:R-:W-:Y:S02]  /*4b00*/  IADD3 R37, R37, 0x40, RZ ;  /* 0x0000004025257810 */ /* 0x000fe40007ffe0ff */
[----:B------:R-:W-:Y:S02]  /*4b10*/  IADD3 R12, R12, 0x100, RZ ;  /* 0x000001000c0c7810 */ /* 0x000fe40007ffe0ff */
[----:B------:R-:W-:-:S13]  /*4b20*/  ISETP.GE.AND P1, PT, R37, R16, PT ;  /* 0x000000102500720c */ /* 0x000fda0003f26270 */
[----:B------:R-:W-:Y:S05]  /*4b30*/  @!P1 BRA `(.L_x_2063) ;  /* 0xfffff45000009947 */ /* 0x000fea000383ffff */
.L_x_2049:
[----:B------:R-:W-:Y:S05]  /*4b40*/  BSYNC B0 ;  /* 0x0000000000007941 */ /* 0x000fea0003800000 */
.L_x_2048:
[C---:B------:R-:W-:Y:S01]  /*4b50*/  LOP3.LUT R12, R17.reuse, 0xffffff80, RZ, 0xc0, !PT ;  /* 0xffffff80110c7812 */ /* 0x040fe200078ec0ff */
[----:B------:R-:W-:Y:S01]  /*4b60*/  BSSY B0, `(.L_x_2064) ;  /* 0x0000038000007945 */ /* 0x000fe20003800000 */
[----:B------:R-:W-:Y:S01]  /*4b70*/  ISETP.GT.AND P1, PT, R17, 0x7f, PT ;  /* 0x0000007f1100780c */ /* 0x000fe20003f24270 */
[----:B------:R-:W-:Y:S01]  /*4b80*/  IMAD R36, R21, 0x40, R3 ;  /* 0x0000004015247824 */ /* 0x000fe200078e0203 */
[----:B------:R-:W-:Y:S01]  /*4b90*/  ISETP.NE.AND P2, PT, R12, 0x80, PT ;  /* 0x000000800c00780c */ /* 0x000fe20003f45270 */
[----:B------:R-:W-:Y:S07]  /*4ba0*/  @P0 BRA `(.L_x_2065) ;  /* 0x0000033000000947 */ /* 0x000fee0003800000 */
[----:B------:R-:W-:Y:S02]  /*4bb0*/  MOV R12, c[0x0][0x258] ;  /* 0x00009600000c7a02 */ /* 0x000fe40000000f00 */
[----:B------:R-:W-:Y:S01]  /*4bc0*/  ISETP.NE.U32.AND P0, PT, RZ, c[0x0][0x240], PT ;  /* 0x00009000ff007a0c */ /* 0x000fe20003f05070 */
[--C-:B------:R-:W-:Y:S01]  /*4bd0*/  IMAD R18, R18, 0x40, R3.reuse ;  /* 0x0000004012127824 */ /* 0x100fe200078e0203 */
[----:B------:R-:W-:Y:S01]  /*4be0*/  ISETP.NE.AND P3, PT, R12, 0x2, PT ;  /* 0x000000020c00780c */ /* 0x000fe20003f65270 */
[----:B------:R-:W-:Y:S01]  /*4bf0*/  IMAD.IADD R12, R27, 0x1, R3 ;  /* 0x000000011b0c7824 */ /* 0x000fe200078e0203 */
[----:B------:R-:W-:Y:S01]  /*4c00*/  ISETP.NE.AND.EX P0, PT, RZ, c[0x0][0x244], PT, P0 ;  /* 0x00009100ff007a0c */ /* 0x000fe20003f05300 */
[----:B------:R-:W0:Y:S10]  /*4c10*/  LDS R0, [R0] ;  /* 0x0000000000007984 */ /* 0x000e340000000800 */
[C---:B------:R-:W-:Y:S01]  /*4c20*/  @!P3 IADD3 R20, P4, R12.reuse, c[0x0][0x188], RZ ;  /* 0x000062000c14ba10 */ /* 0x040fe20007f9e0ff */
[----:B------:R-:W3:Y:S03]  /*4c30*/  @!P3 LDG.E R25, [R24.64+0x4] ;  /* 0x000004241819b981 */ /* 0x000ee6000c1e1900 */
[----:B------:R-:W-:Y:S01]  /*4c40*/  @!P3 LEA.HI.X.SX32 R21, R12, c[0x0][0x18c], 0x1, P4 ;  /* 0x000063000c15ba11 */ /* 0x000fe200020f0eff */
[----:B------:R-:W4:Y:S04]  /*4c50*/  @P0 S2R R15, SR_CTAID.X ;  /* 0x00000000000f0919 */ /* 0x000f280000002500 */
[----:B--2---:R-:W2:Y:S01]  /*4c60*/  @!P3 LDG.E R20, [R20.64] ;  /* 0x000000241414b981 */ /* 0x004ea2000c1e1900 */
[----:B------:R-:W-:-:S04]  /*4c70*/  @P3 IMAD.MOV.U32 R13, RZ, RZ, 0x4 ;  /* 0x00000004ff0d3424 */ /* 0x000fc800078e00ff */
[----:B------:R-:W-:-:S05]  /*4c80*/  @P3 IMAD.WIDE R12, R12, R13, c[0x0][0x188] ;  /* 0x000062000c0c3625 */ /* 0x000fca00078e020d */
[----:B------:R1:W3:Y:S01]  /*4c90*/  @P3 LDG.E.128 R28, [R12.64] ;  /* 0x000000240c1c3981 */ /* 0x0002e2000c1e1d00 */
[----:B----4-:R-:W-:Y:S02]  /*4ca0*/  @P0 IMAD R14, R2, c[0x0][0x1d8], R15 ;  /* 0x00007600020e0a24 */ /* 0x010fe400078e020f */
[----:B------:R-:W-:-:S03]  /*4cb0*/  @P0 IMAD.MOV.U32 R15, RZ, RZ, 0x4 ;  /* 0x00000004ff0f0424 */ /* 0x000fc600078e00ff */
[----:B------:R-:W-:-:S05]  /*4cc0*/  @P0 LEA R14, R14, R3, 0x6 ;  /* 0x000000030e0e0211 */ /* 0x000fca00078e30ff */
[----:B------:R-:W-:-:S05]  /*4cd0*/  @P0 IMAD.WIDE R14, R14, R15, c[0x0][0x238] ;  /* 0x00008e000e0e0625 */ /* 0x000fca00078e020f */
[----:B-1----:R-:W4:Y:S01]  /*4ce0*/  @P0 LDG.E.128 R32, [R14.64] ;  /* 0x000000240e200981 */ /* 0x002f22000c1e1d00 */
[----:B------:R-:W-:Y:S01]  /*4cf0*/  IMAD.SHL.U32 R23, R23, 0x40, RZ ;  /* 0x0000004017177824 */ /* 0x000fe200078e00ff */
[----:B------:R-:W-:-:S04]  /*4d00*/  SHF.R.S32.HI R12, RZ, 0x1f, R18 ;  /* 0x0000001fff0c7819 */ /* 0x000fc80000011412 */
[----:B------:R-:W-:-:S04]  /*4d10*/  IADD3 R18, P4, R23, R18, RZ ;  /* 0x0000001217127210 */ /* 0x000fc80007f9e0ff */
[----:B------:R-:W-:Y:S02]  /*4d20*/  LEA.HI.X.SX32 R23, R23, R12, 0x1, P4 ;  /* 0x0000000c17177211 */ /* 0x000fe400020f0eff */
[----:B------:R-:W-:-:S04]  /*4d30*/  LEA R12, P4, R18, c[0x0][0x1a0], 0x2 ;  /* 0x00006800120c7a11 */ /* 0x000fc800078810ff */
[----:B------:R-:W-:Y:S02]  /*4d40*/  LEA.HI.X R13, R18, c[0x0][0x1a4], R23, 0x2, P4 ;  /* 0x00006900120d7a11 */ /* 0x000fe400020f1417 */
[----:B--2---:R-:W-:Y:S02]  /*4d50*/  @!P3 PRMT R2, R20, 0x9910, RZ ;  /* 0x000099101402b816 */ /* 0x004fe400000000ff */
[--C-:B------:R-:W-:Y:S02]  /*4d60*/  @!P3 SHF.R.U32.HI R16, RZ, 0x10, R20.reuse ;  /* 0x00000010ff10b819 */ /* 0x100fe40000011614 */
[----:B------:R-:W-:Y:S02]  /*4d70*/  @!P3 SHF.R.U32.HI R19, RZ, 0x18, R20 ;  /* 0x00000018ff13b819 */ /* 0x000fe40000011614 */
[----:B------:R-:W-:Y:S01]  /*4d80*/  @!P3 SHF.R.S32.HI R2, RZ, 0x8, R2 ;  /* 0x00000008ff02b819 */ /* 0x000fe20000011402 */
[----:B------:R-:W3:Y:S08]  /*4d90*/  @!P3 I2F.S8 R26, R20 ;  /* 0x00000014001ab306 */ /* 0x000ef00000001400 */
[----:B------:R-:W1:Y:S08]  /*4da0*/  @!P3 I2F.S8 R16, R16 ;  /* 0x000000100010b306 */ /* 0x000e700000001400 */
[----:B------:R-:W2:Y:S08]  /*4db0*/  @!P3 I2F.S8 R19, R19 ;  /* 0x000000130013b306 */ /* 0x000eb00000001400 */
[----:B------:R-:W0:Y:S01]  /*4dc0*/  @!P3 I2F.S16 R2, R2 ;  /* 0x000000020002b306 */ /* 0x000e220000101400 */
[----:B---3--:R-:W-:-:S02]  /*4dd0*/  @!P3 FMUL.FTZ R28, R26, R25 ;  /* 0x000000191a1cb220 */ /* 0x008fc40000410000 */
[-C--:B-1----:R-:W-:Y:S02]  /*4de0*/  @!P3 FMUL.FTZ R30, R16, R25.reuse ;  /* 0x00000019101eb220 */ /* 0x082fe40000410000 */
[-C--:B--2---:R-:W-:Y:S02]  /*4df0*/  @!P3 FMUL.FTZ R31, R19, R25.reuse ;  /* 0x00000019131fb220 */ /* 0x084fe40000410000 */
[----:B-----5:R-:W-:Y:S02]  /*4e00*/  FADD.FTZ R4, R28, R4 ;  /* 0x000000041c047221 */ /* 0x020fe40000010000 */
[----:B------:R-:W-:Y:S02]  /*4e10*/  FADD.FTZ R6, R30, R6 ;  /* 0x000000061e067221 */ /* 0x000fe40000010000 */
[----:B0-----:R-:W-:Y:S02]  /*4e20*/  @!P3 FMUL.FTZ R29, R2, R25 ;  /* 0x00000019021db220 */ /* 0x001fe40000410000 */
[----:B------:R-:W-:-:S02]  /*4e30*/  FADD.FTZ R7, R31, R7 ;  /* 0x000000071f077221 */ /* 0x000fc40000010000 */
[----:B------:R-:W-:Y:S02]  /*4e40*/  FADD.FTZ R5, R29, R5 ;  /* 0x000000051d057221 */ /* 0x000fe40000010000 */
[----:B----4-:R-:W-:Y:S02]  /*4e50*/  @P0 FMUL.FTZ R4, R4, R32 ;  /* 0x0000002004040220 */ /* 0x010fe40000410000 */
[----:B------:R-:W-:Y:S02]  /*4e60*/  @P0 FMUL.FTZ R6, R6, R34 ;  /* 0x0000002206060220 */ /* 0x000fe40000410000 */
[----:B------:R-:W-:Y:S02]  /*4e70*/  @P0 FMUL.FTZ R7, R7, R35 ;  /* 0x0000002307070220 */ /* 0x000fe40000410000 */
[----:B------:R-:W-:-:S05]  /*4e80*/  @P0 FMUL.FTZ R5, R5, R33 ;  /* 0x0000002105050220 */ /* 0x000fca0000410000 */
[----:B------:R0:W-:Y:S01]  /*4e90*/  STG.E.128 [R12.64], R4 ;  /* 0x000000040c007986 */ /* 0x0001e2000c101d24 */
[C---:B------:R-:W-:Y:S02]  /*4ea0*/  FFMA.FTZ R8, R0.reuse, R4, R8 ;  /* 0x0000000400087223 */ /* 0x040fe40000010008 */
[C---:B------:R-:W-:Y:S02]  /*4eb0*/  FFMA.FTZ R10, R0.reuse, R6, R10 ;  /* 0x00000006000a7223 */ /* 0x040fe4000001000a */
[C---:B------:R-:W-:Y:S02]  /*4ec0*/  FFMA.FTZ R11, R0.reuse, R7, R11 ;  /* 0x00000007000b7223 */ /* 0x040fe4000001000b */
[----:B------:R-:W-:Y:S02]  /*4ed0*/  FFMA.FTZ R9, R0, R5, R9 ;  /* 0x0000000500097223 */ /* 0x000fe40000010009 */
.L_x_2065:
[----:B------:R-:W-:Y:S05]  /*4ee0*/  BSYNC B0 ;  /* 0x0000000000007941 */ /* 0x000fea0003800000 */
.L_x_2064:
[----:B------:R-:W-:Y:S01]  /*4ef0*/  BAR.SYNC.DEFER_BLOCKING 0x0 ;  /* 0x0000000000007b1d */ /* 0x000fe20000010000 */
[C---:B------:R-:W-:Y:S02]  /*4f00*/  LOP3.LUT R0, R17.reuse, 0xffffffc0, RZ, 0xc0, !PT ;  /* 0xffffffc011007812 */ /* 0x040fe400078ec0ff */
[----:B------:R-:W-:-:S02]  /*4f10*/  ISETP.GT.AND P3, PT, R17, 0x1f, PT ;  /* 0x0000001f1100780c */ /* 0x000fc40003f64270 */
[----:B------:R-:W-:Y:S02]  /*4f20*/  ISETP.NE.AND P0, PT, R0, 0x40, PT ;  /* 0x000000400000780c */ /* 0x000fe40003f05270 */
[C---:B------:R-:W-:Y:S01]  /*4f30*/  LOP3.LUT R0, R17.reuse, 0xffffffe0, RZ, 0xc0, !PT ;  /* 0xffffffe011007812 */ /* 0x040fe200078ec0ff */
[----:B------:R-:W-:Y:S04]  /*4f40*/  @!P2 STS.128 [R36.X4+-0x6c0], R8 ;  /* 0xfff940082400a388 */ /* 0x000fe80000004c00 */
[----:B------:R-:W-:Y:S01]  /*4f50*/  BAR.SYNC.DEFER_BLOCKING 0x0 ;  /* 0x0000000000007b1d */ /* 0x000fe20000010000 */
[----:B------:R-:W-:-:S05]  /*4f60*/  ISETP.GT.AND P2, PT, R17, 0x3f, PT ;  /* 0x0000003f1100780c */ /* 0x000fca0003f44270 */
[----:B0----5:R-:W0:Y:S02]  /*4f70*/  @!P1 LDS.128 R4, [R36.X4+0x140] ;  /* 0x0001400024049984 */ /* 0x021e240000004c00 */
        /* <DEDUP_REMOVED lines=17> */
[----:B------:R-:W-:Y:S04]  /*5090*/  @!P0 STS.128 [R36.X4+-0xc0], R8 ;  /* 0xffff400824008388 */ /* 0x000fe80000004c00 */
        /* <DEDUP_REMOVED lines=11> */
[----:B------:R0:W3:Y:S04]  /*5150*/  @!P1 LDS.128 R4, [R36.X4+0x140] ;  /* 0x0001400024049984 */ /* 0x0000e80000004c00 */
[----:B------:R-:W-:Y:S06]  /*5160*/  BAR.SYNC.DEFER_BLOCKING 0x0 ;  /* 0x0000000000007b1d */ /* 0x000fec0000010000 */
[----:B------:R-:W-:Y:S05]  /*5170*/  @P0 EXIT ;  /* 0x000000000000094d */ /* 0x000fea0003800000 */
[----:B0-----:R-:W-:Y:S02]  /*5180*/  IMAD.MOV.U32 R0, RZ, RZ, c[0x0][0x258] ;  /* 0x00009600ff007624 */ /* 0x001fe400078e00ff */
[----:B---3--:R-:W-:-:S02]  /*5190*/  @!P1 FADD.FTZ R8, R8, R4 ;  /* 0x0000000408089221 */ /* 0x008fc40000010000 */
        /* <DEDUP_REMOVED lines=11> */
[----:B------:R-:W3:Y:S01]  /*5250*/  LDG.E R4, [R4.64] ;  /* 0x0000002404047981 */ /* 0x000ee2000c1e1900 */
[----:B------:R-:W-:Y:S01]  /*5260*/  IADD3 R3, R22, R3, RZ ;  /* 0x0000000316037210 */ /* 0x000fe20007ffe0ff */
[C---:B---3--:R-:W-:Y:S02]  /*5270*/  FMUL.FTZ R8, R4.reuse, R8 ;  /* 0x0000000804087220 */ /* 0x048fe40000410000 */
[C---:B------:R-:W-:Y:S02]  /*5280*/  FMUL.FTZ R9, R4.reuse, R9 ;  /* 0x0000000904097220 */ /* 0x040fe40000410000 */
[C---:B------:R-:W-:Y:S02]  /*5290*/  FMUL.FTZ R10, R4.reuse, R10 ;  /* 0x0000000a040a7220 */ /* 0x040fe40000410000 */
[----:B------:R-:W0:Y:S01]  /*52a0*/  F2I.S8.NTZ R8, R8 ;  /* 0x0000000800087305 */ /* 0x000e220000202100 */
[----:B------:R-:W-:-:S07]  /*52b0*/  FMUL.FTZ R11, R4, R11 ;  /* 0x0000000b040b7220 */ /* 0x000fce0000410000 */
[----:B------:R-:W3:Y:S08]  /*52c0*/  F2I.S8.NTZ R9, R9 ;  /* 0x0000000900097305 */ /* 0x000ef00000202100 */
[----:B------:R-:W4:Y:S01]  /*52d0*/  F2I.S8.NTZ R10, R10 ;  /* 0x0000000a000a7305 */ /* 0x000f220000202100 */
[----:B0-----:R-:W-:-:S04]  /*52e0*/  PRMT R0, R8, 0x8880, RZ ;  /* 0x0000888008007816 */ /* 0x001fc800000000ff */
[----:B------:R-:W-:-:S03]  /*52f0*/  PRMT R0, R0, 0x7710, RZ ;  /* 0x0000771000007816 */ /* 0x000fc600000000ff */
[----:B------:R-:W0:Y:S01]  /*5300*/  F2I.S8.NTZ R11, R11 ;  /* 0x0000000b000b7305 */ /* 0x000e220000202100 */
[----:B---3--:R-:W-:Y:S02]  /*5310*/  PRMT R2, R9, 0x8880, RZ ;  /* 0x0000888009027816 */ /* 0x008fe400000000ff */
[----:B------:R-:W-:Y:S02]  /*5320*/  LOP3.LUT R5, R0, 0xff, RZ, 0xc0, !PT ;  /* 0x000000ff00057812 */ /* 0x000fe400078ec0ff */
[----:B------:R-:W-:Y:S02]  /*5330*/  PRMT R2, R2, 0x7710, RZ ;  /* 0x0000771002027816 */ /* 0x000fe400000000ff */
[----:B----4-:R-:W-:Y:S02]  /*5340*/  PRMT R0, R10, 0x8880, RZ ;  /* 0x000088800a007816 */ /* 0x010fe400000000ff */
        /* <DEDUP_REMOVED lines=10> */
.L_x_2024:
[----:B------:R-:W-:Y:S01]  /*53f0*/  IMAD.MOV.U32 R3, RZ, RZ, 0x10 ;  /* 0x00000010ff037424 */ /* 0x000fe200078e00ff */
[----:B0-----:R-:W-:Y:S01]  /*5400*/  MOV R4, 0x5440 ;  /* 0x0000544000047802 */ /* 0x001fe20000000f00 */
[----:B------:R-:W-:Y:S02]  /*5410*/  IMAD.MOV.U32 R0, RZ, RZ, 0x1f ;  /* 0x0000001fff007424 */ /* 0x000fe400078e00ff */
[----:B------:R-:W-:Y:S02]  /*5420*/  IMAD.MOV.U32 R7, RZ, RZ, -0x1 ;  /* 0xffffffffff077424 */ /* 0x000fe400078e00ff */
[----:B-----5:R-:W-:Y:S05]  /*5430*/  CALL.REL.NOINC `($__internal_18_$__cuda_sm70_shflsync_bfly_p) ;  /* 0x000001b000007944 */ /* 0x020fea0003c00000 */
[----:B01----:R-:W-:Y:S05]  /*5440*/  BRA `(.L_x_2066) ;  /* 0xffffc06000007947 */ /* 0x003fea000383ffff */
.L_x_2025:
[----:B-1----:R-:W-:Y:S01]  /*5450*/  MOV R6, R9 ;  /* 0x0000000900067202 */ /* 0x002fe20000000f00 */
[----:B------:R-:W-:Y:S01]  /*5460*/  IMAD.MOV.U32 R3, RZ, RZ, 0x8 ;  /* 0x00000008ff037424 */ /* 0x000fe200078e00ff */
[----:B0-----:R-:W-:Y:S01]  /*5470*/  MOV R4, 0x54b0 ;  /* 0x000054b000047802 */ /* 0x001fe20000000f00 */
[----:B------:R-:W-:Y:S02]  /*5480*/  IMAD.MOV.U32 R0, RZ, RZ, 0x1f ;  /* 0x0000001fff007424 */ /* 0x000fe400078e00ff */
[----:B------:R-:W-:-:S02]  /*5490*/  IMAD.MOV.U32 R7, RZ, RZ, -0x1 ;  /* 0xffffffffff077424 */ /* 0x000fc400078e00ff */
[----:B-----5:R-:W-:Y:S05]  /*54a0*/  CALL.REL.NOINC `($__internal_18_$__cuda_sm70_shflsync_bfly_p) ;  /* 0x0000014000007944 */ /* 0x020fea0003c00000 */
[----:B0-----:R-:W-:Y:S01]  /*54b0*/  HFMA2.MMA R3, -RZ, RZ, 0, 2.384185791015625e-07 ;  /* 0x00000004ff037435 */ /* 0x001fe200000001ff */
[----:B-1----:R-:W-:Y:S01]  /*54c0*/  FADD.FTZ R6, R9, R0 ;  /* 0x0000000009067221 */ /* 0x002fe20000010000 */
[----:B------:R-:W-:Y:S01]  /*54d0*/  MOV R4, 0x5510 ;  /* 0x0000551000047802 */ /* 0x000fe20000000f00 */
[----:B------:R-:W-:-:S02]  /*54e0*/  IMAD.MOV.U32 R0, RZ, RZ, 0x1f ;  /* 0x0000001fff007424 */ /* 0x000fc400078e00ff */
[----:B------:R-:W-:Y:S02]  /*54f0*/  IMAD.MOV.U32 R7, RZ, RZ, -0x1 ;  /* 0xffffffffff077424 */ /* 0x000fe400078e00ff */
[----:B------:R-:W-:Y:S05]  /*5500*/  CALL.REL.NOINC `($__internal_18_$__cuda_sm70_shflsync_bfly_p) ;  /* 0x000000e000007944 */ /* 0x000fea0003c00000 */
[----:B01----:R-:W-:Y:S01]  /*5510*/  FADD.FTZ R6, R6, R0 ;  /* 0x0000000006067221 */ /* 0x003fe20000010000 */
[----:B------:R-:W-:Y:S01]  /*5520*/  MOV R0, 0x1f ;  /* 0x0000001f00007802 */ /* 0x000fe20000000f00 */
[----:B------:R-:W-:Y:S01]  /*5530*/  IMAD.MOV.U32 R3, RZ, RZ, 0x2 ;  /* 0x00000002ff037424 */ /* 0x000fe200078e00ff */
[----:B------:R-:W-:Y:S01]  /*5540*/  MOV R4, 0x5570 ;  /* 0x0000557000047802 */ /* 0x000fe20000000f00 */
[----:B------:R-:W-:Y:S02]  /*5550*/  IMAD.MOV.U32 R7, RZ, RZ, -0x1 ;  /* 0xffffffffff077424 */ /* 0x000fe400078e00ff */
[----:B------:R-:W-:Y:S05]  /*5560*/  CALL.REL.NOINC `($__internal_18_$__cuda_sm70_shflsync_bfly_p) ;  /* 0x0000008000007944 */ /* 0x000fea0003c00000 */
[----:B01----:R-:W-:Y:S01]  /*5570*/  FADD.FTZ R6, R6, R0 ;  /* 0x0000000006067221 */ /* 0x003fe20000010000 */
[----:B------:R-:W-:Y:S01]  /*5580*/  MOV R7, 0xffffffff ;  /* 0xffffffff00077802 */ /* 0x000fe20000000f00 */
[----:B------:R-:W-:Y:S01]  /*5590*/  IMAD.MOV.U32 R3, RZ, RZ, 0x1 ;  /* 0x00000001ff037424 */ /* 0x000fe200078e00ff */
[----:B------:R-:W-:Y:S01]  /*55a0*/  MOV R4, 0x55d0 ;  /* 0x000055d000047802 */ /* 0x000fe20000000f00 */
[----:B------:R-:W-:Y:S02]  /*55b0*/  IMAD.MOV.U32 R0, RZ, RZ, 0x1f ;  /* 0x0000001fff007424 */ /* 0x000fe400078e00ff */
[----:B------:R-:W-:Y:S05]  /*55c0*/  CALL.REL.NOINC `($__internal_18_$__cuda_sm70_shflsync_bfly_p) ;  /* 0x0000002000007944 */ /* 0x000fea0003c00000 */
[----:B-1----:R-:W-:Y:S01]  /*55d0*/  IMAD.MOV.U32 R5, RZ, RZ, R0 ;  /* 0x000000ffff057224 */ /* 0x002fe200078e0000 */
[----:B0-----:R-:W-:Y:S05]  /*55e0*/  BRA `(.L_x_2067) ;  /* 0xffffbf5000007947 */ /* 0x001fea000383ffff */
        .weak           $__internal_18_$__cuda_sm70_shflsync_bfly_p
        .type           $__internal_18_$__cuda_sm70_shflsync_bfly_p,@function
        .size           $__internal_18_$__cuda_sm70_shflsync_bfly_p,(.L_x_2441 - $__internal_18_$__cuda_sm70_shflsync_bfly_p)
$__internal_18_$__cuda_sm70_shflsync_bfly_p:
[----:B------:R-:W-:Y:S01]  /*55f0*/  IMAD.MOV.U32 R5, RZ, RZ, 0x0 ;  /* 0x00000000ff057424 */ /* 0x000fe200078e00ff */
[----:B------:R-:W-:Y:S04]  /*5600*/  WARPSYNC R7 ;  /* 0x0000000700007348 */ /* 0x000fe80003800000 */
[----:B------:R0:W1:Y:S01]  /*5610*/  SHFL.BFLY PT, R0, R6, R3, R0 ;  /* 0x0c00000306007389 */ /* 0x00006200000e0000 */
[----:B------:R-:W-:Y:S05]  /*5620*/  RET.REL.NODEC R4 `(_ZN4mmha33masked_multihead_attention_kernelIfLi64ELi64ELi1ELi16ELi256ELb0ELb1EEEv26Multihead_attention_paramsIT_XT5_EE) ;  /* 0xffffa9d004007950 */ /* 0x000fea0003c3ffff */
.L_x_2068:
        /* <DEDUP_REMOVED lines=13> */
.L_x_2441:


//--------------------- .text._ZN4mmha33masked_multihead_attention_kernelIfLi64ELi64ELi2ELi16ELi128ELb0ELb1EEEv26Multihead_attention_paramsIT_XT5_EE --------------------------
	.section	.text._ZN4mmha33masked_multihead_attention_kernelIfLi64ELi64ELi2ELi16ELi128ELb0ELb1EEEv26Multihead_attention_paramsIT_XT5_EE,"ax",@progbits
	.sectioninfo	@"SHI_REGISTERS=96"
	.align	128
        .global         _ZN4mmha33masked_multihead_attention_kernelIfLi64ELi64ELi2ELi16ELi128ELb0ELb1EEEv26Multihead_attention_paramsIT_XT5_EE
        .type           _ZN4mmha33masked_multihead_attention_kernelIfLi64ELi64ELi2ELi16ELi128ELb0ELb1EEEv26Multihead_attention_paramsIT_XT5_EE,@function
        .size           _ZN4mmha33masked_multihead_attention_kernelIfLi64ELi64ELi2ELi16ELi128ELb0ELb1EEEv26Multihead_attention_paramsIT_XT5_EE,(.L_x_2442 - _ZN4mmha33masked_multihead_attention_kernelIfLi64ELi64ELi2ELi16ELi128ELb0ELb1EEEv26Multihead_attention_paramsIT_XT5_EE)
        .other          _ZN4mmha33masked_multihead_attention_kernelIfLi64ELi64ELi2ELi16ELi128ELb0ELb1EEEv26Multihead_attention_paramsIT_XT5_EE,@"STO_CUDA_ENTRY STV_DEFAULT"
_ZN4mmha33masked_multihead_attention_kernelIfLi64ELi64ELi2ELi16ELi128ELb0ELb1EEEv26Multihead_attention_paramsIT_XT5_EE:
.text._ZN4mmha33masked_multihead_attention_kernelIfLi64ELi64ELi2ELi16ELi128ELb0ELb1EEEv26Multihead_attention_paramsIT_XT5_EE:
        /* <DEDUP_REMOVED lines=14> */
.L_x_2069:
        /* <DEDUP_REMOVED lines=18> */
[----:B0-----:R-:W-:Y:S01]  /*0200*/  IMAD.U32 R2, RZ, RZ, UR8 ;  /* 0x00000008ff027e24 */ /* 0x001fe2000f8e00ff */
[----:B------:R-:W-:Y:S02]  /*0210*/  UMOV UR4, URZ ;  /* 0x0000003f00047c82 */ /* 0x000fe40008000000 */
[----:B------:R-:W-:Y:S02]  /*0220*/  ULDC.64 UR8, c[0x0][0x240] ;  /* 0x0000900000087ab9 */ /* 0x000fe40000000a00 */
[----:B------:R0:W3:Y:S02]  /*0230*/  @P0 LDG.E R7, [R2.64] ;  /* 0x0000002402070981 */ /* 0x0000e4000c1e1900 */
        /* <DEDUP_REMOVED lines=40> */
[----:B------:R-:W-:Y:S02]  /*04c0*/  UMOV UR8, 0x1 ;  /* 0x0000000100087882 */ /* 0x000fe40000000000 */
[----:B------:R-:W-:Y:S02]  /*04d0*/  ULDC UR44, c[0x0][0x1c8] ;  /* 0x00007200002c7ab9 */ /* 0x000fe40000000800 */
[----:B------:R-:W-:Y:S01]  /*04e0*/  UIMAD UR47, UR6, UR45, URZ ;  /* 0x0000002d062f72a4 */ /* 0x000fe2000f8e023f */
[----:B------:R-:W-:Y:S03]  /*04f0*/  BSSY B0, `(.L_x_2070) ;  /* 0x0000034000007945 */ /* 0x000fe60003800000 */
[----:B------:R-:W-:Y:S01]  /*0500*/  USHF.R.S32.HI UR48, URZ, 0x1f, UR47 ;  /* 0x0000001f3f307899 */ /* 0x000fe2000801142f */
[----:B0-----:R-:W-:Y:S01]  /*0510*/  ISETP.GT.AND P5, PT, R16, 0x1f, PT ;  /* 0x0000001f1000780c */ /* 0x001fe20003fa4270 */
[----:B-1----:R-:W-:-:S03]  /*0520*/  USHF.L.U32 UR5, UR49, 0x6, URZ ;  /* 0x0000000631057899 */ /* 0x002fc6000800063f */
[----:B------:R-:W-:Y:S01]  /*0530*/  P2R R0, PR, RZ, 0x20 ;  /* 0x00000020ff007803 */ /* 0x000fe20000000000 */
[----:B------:R-:W-:-:S05]  /*0540*/  IMAD.SHL.U32 R0, R16, 0x2, RZ ;  /* 0x0000000210007824 */ /* 0x000fca00078e00ff */
[----:B------:R-:W-:Y:S01]  /*0550*/  IADD3 R9, R0, UR5, RZ ;  /* 0x0000000500097c10 */ /* 0x000fe2000fffe0ff */
[----:B---3--:R-:W0:Y:S02]  /*0560*/  @P0 R2UR UR42, R7 ;  /* 0x00000000072a03c2 */ /* 0x008e2400000e0000 */
[----:B0-----:R-:W-:-:S07]  /*0570*/  @UP0 UIADD3 UR42, UR42, UR4, URZ ;  /* 0x000000042a2a0290 */ /* 0x001fce000fffe03f */
[----:B------:R-:W-:Y:S02]  /*0580*/  @!UP0 ULDC UR42, c[0x0][0x1ec] ;  /* 0x00007b00002a8ab9 */ /* 0x000fe40000000800 */
[----:B------:R-:W-:-:S05]  /*0590*/  IABS R17, UR42 ;  /* 0x0000002a00117c13 */ /* 0x000fca0008000000 */
[----:B------:R-:W-:-:S05]  /*05a0*/  IMAD.HI.U32 R5, R5, R17, RZ ;  /* 0x0000001105057227 */ /* 0x000fca00078e00ff */
[----:B------:R-:W-:-:S05]  /*05b0*/  IADD3 R5, -R5, RZ, RZ ;  /* 0x000000ff05057210 */ /* 0x000fca0007ffe1ff */
[----:B------:R-:W-:-:S05]  /*05c0*/  IMAD R17, R6, R5, R17 ;  /* 0x0000000506117224 */ /* 0x000fca00078e0211 */
[----:B------:R-:W-:Y:S01]  /*05d0*/  ISETP.GT.U32.AND P0, PT, R6, R17, PT ;  /* 0x000000110600720c */ /* 0x000fe20003f04070 */
[----:B------:R-:W-:Y:S02]  /*05e0*/  ULDC UR4, c[0x0][0x1d8] ;  /* 0x0000760000047ab9 */ /* 0x000fe40000000800 */
[----:B------:R-:W-:-:S10]  /*05f0*/  UIMAD UR43, UR6, UR4, UR49 ;  /* 0x00000004062b72a4 */ /* 0x000fd4000f8e0231 */
[----:B------:R-:W-:-:S05]  /*0600*/  @!P0 IMAD.IADD R17, R17, 0x1, -R6 ;  /* 0x0000000111118824 */ /* 0x000fca00078e0a06 */
[----:B------:R-:W-:Y:S02]  /*0610*/  ISETP.GT.U32.AND P1, PT, R6, R17, PT ;  /* 0x000000110600720c */ /* 0x000fe40003f24070 */
[----:B------:R-:W-:Y:S01]  /*0620*/  ISETP.NE.AND P0, PT, RZ, c[0x0][0x1d4], PT ;  /* 0x00007500ff007a0c */ /* 0x000fe20003f05270 */
[----:B------:R-:W-:Y:S02]  /*0630*/  UIADD3 UR45, UR42, -UR45, UR8 ;  /* 0x8000002d2a2d7290 */ /* 0x000fe4000fffe008 */
[----:B------:R-:W-:Y:S02]  /*0640*/  UISETP.NE.AND UP0, UPT, URZ, UR44, UPT ;  /* 0x0000002c3f00728c */ /* 0x000fe4000bf05270 */
[----:B------:R-:W-:Y:S02]  /*0650*/  USHF.L.U32 UR43, UR43, 0x6, URZ ;  /* 0x000000062b2b7899 */ /* 0x000fe4000800063f */
[----:B------:R-:W-:Y:S02]  /*0660*/  UIMAD UR44, UR6, UR44, UR5 ;  /* 0x0000002c062c72a4 */ /* 0x000fe4000f8e0205 */
[----:B------:R-:W-:-:S02]  /*0670*/  UISETP.LT.AND UP1, UPT, URZ, UR45, UPT ;  /* 0x0000002d3f00728c */ /* 0x000fc4000bf21270 */
[----:B------:R-:W-:Y:S01]  /*0680*/  USEL UR44, UR43, UR44, !UP0 ;  /* 0x0000002c2b2c7287 */ /* 0x000fe2000c000000 */
[----:B------:R-:W-:Y:S01]  /*0690*/  @!P1 IMAD.IADD R17, R17, 0x1, -R6 ;  /* 0x0000000111119824 */ /* 0x000fe200078e0a06 */
[----:B------:R-:W-:Y:S02]  /*06a0*/  USEL UR45, URZ, UR45, !UP1 ;  /* 0x0000002d3f2d7287 */ /* 0x000fe4000c800000 */
[----:B------:R-:W-:Y:S02]  /*06b0*/  UIMAD UR46, UR46, UR4, URZ ;  /* 0x000000042e2e72a4 */ /* 0x000fe4000f8e023f */
[----:B------:R-:W-:Y:S01]  /*06c0*/  IADD3 R8, R0, UR44, RZ ;  /* 0x0000002c00087c10 */ /* 0x000fe2000fffe0ff */
[----:B--2---:R0:W1:Y:S01]  /*06d0*/  @P2 R2UR UR40, R2 ;  /* 0x00000000022823c2 */ /* 0x00406200000e0000 */
[----:B------:R-:W-:-:S13]  /*06e0*/  ISETP.LE.AND P2, PT, RZ, UR42, PT ;  /* 0x0000002aff007c0c */ /* 0x000fda000bf43270 */
[----:B------:R-:W-:Y:S01]  /*06f0*/  @!P2 IMAD.MOV R17, RZ, RZ, -R17 ;  /* 0x000000ffff11a224 */ /* 0x000fe200078e0a11 */
[----:B------:R-:W-:Y:S01]  /*0700*/  @!P0 LOP3.LUT R17, RZ, c[0x0][0x1d4], RZ, 0x33, !PT ;  /* 0x00007500ff118a12 */ /* 0x000fe200078e33ff */
[----:B------:R-:W-:Y:S05]  /*0710*/  @P5 BRA `(.L_x_2071) ;  /* 0x0000010000005947 */ /* 0x000fea0003800000 */
[----:B0-----:R-:W-:-:S05]  /*0720*/  IMAD.MOV.U32 R2, RZ, RZ, c[0x0][0x258] ;  /* 0x00009600ff027624 */ /* 0x001fca00078e00ff */
        /* <DEDUP_REMOVED lines=11> */
[----:B------:R-:W2:Y:S01]  /*07e0*/  @!P0 I2F.S8 R11, R6.B1 ;  /* 0x10000006000b8306 */ /* 0x000ea20000001400 */
[----:B---3--:R-:W-:-:S02]  /*07f0*/  @!P0 FMUL.FTZ R22, R10, R2 ;  /* 0x000000020a168220 */ /* 0x008fc40000410000 */
[----:B--2---:R-:W-:Y:S01]  /*0800*/  @!P0 FMUL.FTZ R23, R11, R2 ;  /* 0x000000020b178220 */ /* 0x004fe20000410000 */
[----:B------:R-:W-:Y:S05]  /*0810*/  BRA `(.L_x_2072) ;  /* 0x0000001000007947 */ /* 0x000fea0003800000 */
.L_x_2071:
[----:B0-----:R-:W-:Y:S02]  /*0820*/  CS2R R22, SRZ ;  /* 0x0000000000167805 */ /* 0x001fe4000001ff00 */
.L_x_2072:
[----:B0-----:R-:W-:Y:S05]  /*0830*/  BSYNC B0 ;  /* 0x0000000000007941 */ /* 0x001fea0003800000 */
.L_x_2070:
[----:B------:R-:W-:Y:S01]  /*0840*/  MOV R2, c[0x0][0x258] ;  /* 0x0000960000027a02 */ /* 0x000fe20000000f00 */
[----:B------:R-:W-:Y:S01]  /*0850*/  ULDC.64 UR38, c[0x2][0x0] ;  /* 0x0080000000267ab9 */ /* 0x000fe20000000a00 */
[----:B------:R-:W-:Y:S01]  /*0860*/  BSSY B0, `(.L_x_2073) ;  /* 0x0000017000007945 */ /* 0x000fe20003800000 */
[----:B------:R-:W-:Y:S01]  /*0870*/  ULDC.64 UR4, c[0x0][0x248] ;  /* 0x0000920000047ab9 */ /* 0x000fe20000000a00 */
[----:B------:R-:W-:Y:S01]  /*0880*/  ISETP.NE.AND P0, PT, R2, 0x2, PT ;  /* 0x000000020200780c */ /* 0x000fe20003f05270 */
[----:B------:R-:W-:Y:S02]  /*0890*/  UIMAD.WIDE.U32 UR38, UR8, UR4, UR38 ;  /* 0x00000004082672a5 */ /* 0x000fe4000f8e0026 */
[----:B------:R-:W-:-:S04]  /*08a0*/  UIMAD UR4, UR8, UR5, URZ ;  /* 0x00000005080472a4 */ /* 0x000fc8000f8e023f */
[----:B------:R-:W-:-:S06]  /*08b0*/  UIADD3 UR39, UR39, UR4, URZ ;  /* 0x0000000427277290 */ /* 0x000fcc000fffe03f */
[----:B------:R-:W-:Y:S05]  /*08c0*/  @!P0 BRA `(.L_x_2074) ;  /* 0x0000006000008947 */ /* 0x000fea0003800000 */
[----:B------:R-:W-:Y:S01]  /*08d0*/  CS2R R18, SRZ ;  /* 0x0000000000127805 */ /* 0x000fe2000001ff00 */
[----:B------:R-:W-:Y:S05]  /*08e0*/  @P5 BRA `(.L_x_2075) ;  /* 0x000000e000005947 */ /* 0x000fea0003800000 */
[----:B------:R-:W-:-:S04]  /*08f0*/  IMAD.MOV.U32 R3, RZ, RZ, 0x4 ;  /* 0x00000004ff037424 */ /* 0x000fc800078e00ff */
[----:B------:R-:W-:-:S05]  /*0900*/  IMAD.WIDE R2, R8, R3, c[0x0][0x178] ;  /* 0x00005e0008027625 */ /* 0x000fca00078e0203 */
[----:B------:R0:W5:Y:S01]  /*0910*/  LDG.E.64 R18, [R2.64] ;  /* 0x0000002402127981 */ /* 0x000162000c1e1b00 */
[----:B------:R-:W-:Y:S05]  /*0920*/  BRA `(.L_x_2075) ;  /* 0x000000a000007947 */ /* 0x000fea0003800000 */
.L_x_2074:
        /* <DEDUP_REMOVED lines=10> */
.L_x_2075:
[----:B------:R-:W-:Y:S05]  /*09d0*/  BSYNC B0 ;  /* 0x0000000000007941 */ /* 0x000fea0003800000 */
.L_x_2073:
        /* <DEDUP_REMOVED lines=16> */
[----:B------:R-:W-:Y:S01]  /*0ae0*/  @!P1 MOV R7, 0x4 ;  /* 0x0000000400079802 */ /* 0x000fe20000000f00 */
[----:B0-----:R-:W-:Y:S01]  /*0af0*/  IMAD.U32 R2, RZ, RZ, UR6 ;  /* 0x00000006ff027e24 */ /* 0x001fe2000f8e00ff */
[----:B-1----:R-:W-:Y:S01]  /*0b00*/  @!UP0 UIMAD UR4, UR40, UR4, UR49 ;  /* 0x00000004280482a4 */ /* 0x002fe2000f8e0231 */
[----:B------:R-:W-:Y:S01]  /*0b10*/  @!P3 IMAD.MOV.U32 R4, RZ, RZ, 0x4 ;  /* 0x00000004ff04b424 */ /* 0x000fe200078e00ff */
[----:B------:R-:W-:Y:S01]  /*0b20*/  CS2R R10, SRZ ;  /* 0x00000000000a7805 */ /* 0x000fe2000001ff00 */
[----:B------:R-:W-:-:S03]  /*0b30*/  IMAD.U32 R3, RZ, RZ, UR7 ;  /* 0x00000007ff037e24 */ /* 0x000fc6000f8e00ff */
[----:B------:R-:W-:Y:S02]  /*0b40*/  IMAD.U32 R5, RZ, RZ, UR4 ;  /* 0x00000004ff057e24 */ /* 0x000fe4000f8e00ff */
[----:B------:R-:W-:Y:S01]  /*0b50*/  @!P2 IMAD.MOV.U32 R14, RZ, RZ, 0x4 ;  /* 0x00000004ff0ea424 */ /* 0x000fe200078e00ff */
[----:B------:R0:W2:Y:S01]  /*0b60*/  @P4 LDG.E R8, [R2.64] ;  /* 0x0000002402084981 */ /* 0x0000a2000c1e1900 */
[----:B------:R-:W-:Y:S01]  /*0b70*/  @!P1 IMAD R6, R5, 0x40, R0 ;  /* 0x0000004005069824 */ /* 0x000fe200078e0200 */
[----:B------:R-:W-:Y:S01]  /*0b80*/  CS2R R12, SRZ ;  /* 0x00000000000c7805 */ /* 0x000fe2000001ff00 */
[----:B------:R-:W-:-:S04]  /*0b90*/  @!P3 IMAD.WIDE R4, R9, R4, c[0x0][0x180] ;  /* 0x000060000904b625 */ /* 0x000fc800078e0204 */
[----:B------:R-:W-:Y:S01]  /*0ba0*/  @!P1 IMAD.WIDE R6, R6, R7, c[0x0][0x230] ;  /* 0x00008c0006069625 */ /* 0x000fe200078e0207 */
[----:B------:R-:W3:Y:S03]  /*0bb0*/  @!P3 LDG.E.64 R10, [R4.64] ;  /* 0x00000024040ab981 */ /* 0x000ee6000c1e1b00 */
[----:B0-----:R-:W-:Y:S02]  /*0bc0*/  @!P2 IMAD.WIDE R2, R9, R14, c[0x0][0x170] ;  /* 0x00005c000902a625 */ /* 0x001fe400078e020e */
[----:B------:R-:W4:Y:S04]  /*0bd0*/  @!P1 LDG.E.64 R6, [R6.64] ;  /* 0x0000002406069981 */ /* 0x000f28000c1e1b00 */
[----:B------:R-:W4:Y:S01]  /*0be0*/  @!P2 LDG.E.64 R12, [R2.64] ;  /* 0x00000024020ca981 */ /* 0x000f22000c1e1b00 */
[----:B------:R-:W-:-:S02]  /*0bf0*/  ULDC.U8 UR4, c[0x0][0x1e4] ;  /* 0x0000790000047ab9 */ /* 0x000fc40000000000 */
[----:B------:R-:W-:Y:S01]  /*0c00*/  UISETP.NE.AND UP0, UPT, UR4, URZ, UPT ;  /* 0x0000003f0400728c */ /* 0x000fe2000bf05270 */
[----:B------:R-:W-:-:S05]  /*0c10*/  ISETP.LT.AND P3, PT, RZ, c[0x0][0x1e0], PT ;  /* 0x00007800ff007a0c */ /* 0x000fca0003f61270 */
[----:B------:R-:W-:Y:S01]  /*0c20*/  PLOP3.LUT P2, PT, PT, PT, UP0, 0x80, 0x0 ;  /* 0x000000000000781c */ /* 0x000fe20003f4f008 */
[----:B------:R-:W-:-:S04]  /*0c30*/  UMOV UR41, URZ ;  /* 0x0000003f00297c82 */ /* 0x000fc80008000000 */
[----:B--2---:R0:W1:Y:S01]  /*0c40*/  @P4 R2UR UR41, R8 ;  /* 0x00000000082943c2 */ /* 0x00406200000e0000 */
[----:B---3-5:R-:W-:Y:S02]  /*0c50*/  FADD.FTZ R18, R10, R18 ;  /* 0x000000120a127221 */ /* 0x028fe40000010000 */
[----:B------:R-:W-:Y:S02]  /*0c60*/  FADD.FTZ R19, R11, R19 ;  /* 0x000000130b137221 */ /* 0x000fe40000010000 */
[----:B----4-:R-:W-:Y:S02]  /*0c70*/  @!P1 FMUL.FTZ R18, R18, R6 ;  /* 0x0000000612129220 */ /* 0x010fe40000410000 */
[----:B------:R-:W-:Y:S02]  /*0c80*/  @!P1 FMUL.FTZ R19, R19, R7 ;  /* 0x0000000713139220 */ /* 0x000fe40000410000 */
[----:B------:R-:W-:Y:S02]  /*0c90*/  FADD.FTZ R22, R12, R22 ;  /* 0x000000160c167221 */ /* 0x000fe40000010000 */
[----:B------:R-:W-:Y:S01]  /*0ca0*/  FADD.FTZ R23, R13, R23 ;  /* 0x000000170d177221 */ /* 0x000fe20000010000 */
[----:B------:R-:W-:Y:S05]  /*0cb0*/  @!P2 BRA P3, `(.L_x_2076) ;  /* 0x000007900000a947 */ /* 0x000fea0001800000 */
[----:B0-----:R-:W-:Y:S02]  /*0cc0*/  ULDC UR4, c[0x0][0x1e0] ;  /* 0x0000780000047ab9 */ /* 0x001fe40000000800 */
[----:B------:R-:W-:-:S06]  /*0cd0*/  UISETP.GT.OR UP0, UPT, UR8, UR4, !UP0 ;  /* 0x000000040800728c */ /* 0x000fcc000c704670 */
[----:B------:R-:W-:-:S13]  /*0ce0*/  PLOP3.LUT P1, PT, PT, PT, UP0, 0x80, 0x0 ;  /* 0x000000000000781c */ /* 0x000fda0003f2f008 */
        /* <DEDUP_REMOVED lines=31> */
[----:B------:R-:W-:-:S04]  /*0ee0*/  P2R R27, PR, RZ, 0x2 ;  /* 0x00000002ff1b7803 */ /* 0x000fc80000000000 */
[----:B------:R-:W-:Y:S02]  /*0ef0*/  @!P3 IADD3 R24, -R24, RZ, RZ ;  /* 0x000000ff1818b210 */ /* 0x000fe40007ffe1ff */
[----:B------:R-:W-:-:S05]  /*0f00*/  @!P2 LOP3.LUT R24, RZ, R25, RZ, 0x33, !PT ;  /* 0x00000019ff18a212 */ /* 0x000fca00078e33ff */
[----:B------:R-:W-:-:S04]  /*0f10*/  IMAD.MOV R2, RZ, RZ, -R24 ;  /* 0x000000ffff027224 */ /* 0x000fc800078e0a18 */
[----:B------:R-:W-:Y:S01]  /*0f20*/  IMAD R26, R25, R2, R0 ;  /* 0x00000002191a7224 */ /* 0x000fe200078e0200 */
[----:B------:R-:W-:Y:S05]  /*0f30*/  @P0 BRA `(.L_x_2078) ;  /* 0x0000013000000947 */ /* 0x000fea0003800000 */
[----:B------:R-:W-:Y:S01]  /*0f40*/  MOV R0, 0x0 ;  /* 0x0000000000007802 */ /* 0x000fe20000000f00 */
[----:B------:R-:W-:Y:S01]  /*0f50*/  HFMA2.MMA R12, -RZ, RZ, 0, 5.9604644775390625e-08 ;  /* 0x00000001ff0c7435 */ /* 0x000fe200000001ff */
[----:B------:R-:W-:Y:S02]  /*0f60*/  IMAD.MOV.U32 R4, RZ, RZ, c[0x4][0xc8] ;  /* 0x01003200ff047624 */ /* 0x000fe400078e00ff */
[----:B------:R0:W2:Y:S01]  /*0f70*/  LDC.64 R2, c[0x4][R0] ;  /* 0x0100000000027b82 */ /* 0x0000a20000000a00 */
        /* <DEDUP_REMOVED lines=15> */
.L_x_2078:
        /* <DEDUP_REMOVED lines=19> */
[----:B0-----:R0:W2:Y:S01]  /*11a0*/  LDS R22, [R0.X4+0x120] ;  /* 0x0001200000167984 */ /* 0x0010a20000004800 */
[----:B------:R-:W-:Y:S01]  /*11b0*/  IMAD.SHL.U32 R5, R0, 0x2, RZ ;  /* 0x0000000200057824 */ /* 0x000fe200078e00ff */
[----:B------:R-:W-:Y:S02]  /*11c0*/  BSSY B1, `(.L_x_2081) ;  /* 0x000001e000017945 */ /* 0x000fe40003800000 */
[--C-:B------:R-:W-:Y:S02]  /*11d0*/  IMAD R12, R25, 0x4, R10.reuse ;  /* 0x00000004190c7824 */ /* 0x100fe400078e020a */
[----:B------:R-:W-:Y:S01]  /*11e0*/  IMAD R11, R7, 0x4, R10 ;  /* 0x00000004070b7824 */ /* 0x000fe200078e020a */
[----:B------:R-:W-:Y:S01]  /*11f0*/  ISETP.GE.AND P0, PT, R5, c[0x0][0x1e0], PT ;  /* 0x0000780005007a0c */ /* 0x000fe20003f06270 */
[----:B------:R-:W-:Y:S01]  /*1200*/  IMAD R14, R7, 0x4, R12 ;  /* 0x00000004070e7824 */ /* 0x000fe200078e020c */
[----:B------:R0:W3:Y:S04]  /*1210*/  LDS R23, [R12] ;  /* 0x000000000c177984 */ /* 0x0000e80000000800 */
[----:B------:R0:W4:Y:S04]  /*1220*/  LDS R18, [R11] ;  /* 0x000000000b127984 */ /* 0x0001280000000800 */
[----:B------:R0:W1:Y:S03]  /*1230*/  LDS R19, [R14] ;  /* 0x000000000e137984 */ /* 0x0000660000000800 */
[----:B------:R-:W-:Y:S05]  /*1240*/  @P0 BRA `(.L_x_2082) ;  /* 0x0000015000000947 */ /* 0x000fea0003800000 */
[----:B------:R-:W5:Y:S01]  /*1250*/  I2F R2, c[0x0][0x1e0] ;  /* 0x0000780000027b06 */ /* 0x000f620000201400 */
[----:B------:R-:W-:-:S02]  /*1260*/  ULDC UR4, c[0x0][0x1ec] ;  /* 0x00007b0000047ab9 */ /* 0x000fc40000000800 */
[----:B-1----:R-:W-:-:S05]  /*1270*/  UIADD3 UR4, -UR41, UR4, URZ ;  /* 0x0000000429047290 */ /* 0x002fca000fffe13f */
[----:B0-----:R-:W-:Y:S08]  /*1280*/  I2F R0, R5 ;  /* 0x0000000500007306 */ /* 0x001ff00000201400 */
[----:B-----5:R-:W0:Y:S02]  /*1290*/  MUFU.RCP R3, R2 ;  /* 0x0000000200037308 */ /* 0x020e240000001000 */
        /* <DEDUP_REMOVED lines=8> */
[-C--:B0-----:R-:W-:Y:S02]  /*1320*/  FMUL.FTZ R7, R19, R4.reuse ;  /* 0x0000000413077220 */ /* 0x081fe40000410000 */
[----:B---3--:R-:W-:-:S02]  /*1330*/  FMUL.FTZ R5, R23, R4 ;  /* 0x0000000417057220 */ /* 0x008fc40000410000 */
[-C--:B--2---:R-:W-:Y:S02]  /*1340*/  FMUL.FTZ R2, R22, R4.reuse ;  /* 0x0000000416027220 */ /* 0x084fe40000410000 */
[C---:B----4-:R-:W-:Y:S02]  /*1350*/  FMUL.FTZ R4, R18.reuse, R4 ;  /* 0x0000000412047220 */ /* 0x050fe40000410000 */
[-C--:B-1----:R-:W-:Y:S02]  /*1360*/  FFMA.FTZ R18, R18, R0.reuse, -R7 ;  /* 0x0000000012127223 */ /* 0x082fe40000010807 */
[-C--:B------:R-:W-:Y:S02]  /*1370*/  FFMA.FTZ R22, R22, R0.reuse, -R5 ;  /* 0x0000000016167223 */ /* 0x080fe40000010805 */
[-C--:B------:R-:W-:Y:S02]  /*1380*/  FFMA.FTZ R23, R23, R0.reuse, R2 ;  /* 0x0000000017177223 */ /* 0x080fe40000010002 */
[----:B------:R-:W-:-:S02]  /*1390*/  FFMA.FTZ R19, R19, R0, R4 ;  /* 0x0000000013137223 */ /* 0x000fc40000010004 */
.L_x_2082:
[----:B------:R-:W-:Y:S05]  /*13a0*/  BSYNC B1 ;  /* 0x0000000000017941 */ /* 0x000fea0003800000 */
.L_x_2081:
[----:B----4-:R4:W-:Y:S04]  /*13b0*/  STS [R11], R18 ;  /* 0x000000120b007388 */ /* 0x0109e80000000800 */
[----:B-1----:R4:W-:Y:S04]  /*13c0*/  STS [R14], R19 ;  /* 0x000000130e007388 */ /* 0x0029e80000000800 */
[----:B--2---:R4:W-:Y:S04]  /*13d0*/  STS [R10], R22 ;  /* 0x000000160a007388 */ /* 0x0049e80000000800 */
[----:B---3--:R4:W-:Y:S02]  /*13e0*/  STS [R12], R23 ;  /* 0x000000170c007388 */ /* 0x0089e40000000800 */
.L_x_2080:
[----:B------:R-:W-:Y:S05]  /*13f0*/  BSYNC B0 ;  /* 0x0000000000007941 */ /* 0x000fea0003800000 */
.L_x_2079:
[----:B------:R-:W-:Y:S06]  /*1400*/  BAR.SYNC.DEFER_BLOCKING 0x0 ;  /* 0x0000000000007b1d */ /* 0x000fec0000010000 */
[----:B0---4-:R0:W2:Y:S04]  /*1410*/  @P6 LDS.64 R22, [R8] ;  /* 0x0000000008166984 */ /* 0x0110a80000000a00 */
[----:B------:R0:W3:Y:S04]  /*1420*/  @P6 LDS.64 R18, [R9] ;  /* 0x0000000009126984 */ /* 0x0000e80000000a00 */
[----:B------:R-:W-:Y:S06]  /*1430*/  BAR.SYNC.DEFER_BLOCKING 0x0 ;  /* 0x0000000000007b1d */ /* 0x000fec0000010000 */
[----:B------:R-:W-:Y:S05]  /*1440*/  BRA `(.L_x_2077) ;  /* 0x0000019000007947 */ /* 0x000fea0003800000 */
.L_x_2076:
[----:B0-----:R-:W-:Y:S01]  /*1450*/  ISETP.GE.AND P0, PT, R0, c[0x0][0x1e0], PT ;  /* 0x0000780000007a0c */ /* 0x001fe20003f06270 */
[----:B------:R-:W-:-:S12]  /*1460*/  BSSY B0, `(.L_x_2077) ;  /* 0x0000017000007945 */ /* 0x000fd80003800000 */
[----:B------:R-:W-:Y:S05]  /*1470*/  @P0 BRA `(.L_x_2083) ;  /* 0x0000015000000947 */ /* 0x000fea0003800000 */
[----:B------:R-:W0:Y:S01]  /*1480*/  I2F R4, c[0x0][0x1e0] ;  /* 0x0000780000047b06 */ /* 0x000e220000201400 */
[----:B------:R-:W-:Y:S02]  /*1490*/  ULDC UR4, c[0x0][0x1ec] ;  /* 0x00007b0000047ab9 */ /* 0x000fe40000000800 */
[----:B-1----:R-:W-:-:S05]  /*14a0*/  UIADD3 UR4, -UR41, UR4, URZ ;  /* 0x0000000429047290 */ /* 0x002fca000fffe13f */
[----:B------:R-:W-:Y:S08]  /*14b0*/  I2F R0, R0 ;  /* 0x0000000000007306 */ /* 0x000ff00000201400 */
        /* <DEDUP_REMOVED lines=17> */
.L_x_2083:
[----:B------:R-:W-:Y:S05]  /*15d0*/  BSYNC B0 ;  /* 0x0000000000007941 */ /* 0x000fea0003800000 */
.L_x_2077:
[----:B0-----:R-:W-:Y:S01]  /*15e0*/  ISETP.GT.AND P0, PT, R16, 0x1f, PT ;  /* 0x0000001f1000780c */ /* 0x001fe20003f04270 */
[----:B------:R-:W-:Y:S01]  /*15f0*/  BSSY B0, `(.L_x_2084) ;  /* 0x000001e000007945 */ /* 0x000fe20003800000 */
[----:B------:R-:W-:-:S11]  /*1600*/  IMAD.MOV.U32 R2, RZ, RZ, RZ ;  /* 0x000000ffff027224 */ /* 0x000fd600078e00ff */
[----:B------:R-:W-:Y:S05]  /*1610*/  @P0 BRA `(.L_x_2085) ;  /* 0x000001b000000947 */ /* 0x000fea0003800000 */
[----:B------:R-:W-:Y:S01]  /*1620*/  LEA.HI R0, R16, R16, RZ, 0x1 ;  /* 0x0000001010007211 */ /* 0x000fe200078f08ff */
[----:B------:R-:W-:Y:S01]  /*1630*/  IMAD.MOV.U32 R5, RZ, RZ, 0x4 ;  /* 0x00000004ff057424 */ /* 0x000fe200078e00ff */
[----:B--2---:R0:W-:Y:S02]  /*1640*/  STS.64 [R16.X8+0x20], R22 ;  /* 0x0000201610007388 */ /* 0x0041e40000008a00 */
[C---:B------:R-:W-:Y:S02]  /*1650*/  LOP3.LUT R3, R0.reuse, 0x7ffffffe, RZ, 0xc0, !PT ;  /* 0x7ffffffe00037812 */ /* 0x040fe400078ec0ff */
[----:B------:R-:W-:-:S03]  /*1660*/  SHF.L.U32 R2, R0, 0x1, RZ ;  /* 0x0000000100027819 */ /* 0x000fc600000006ff */
[----:B------:R-:W-:Y:S01]  /*1670*/  IMAD.IADD R0, R16, 0x1, -R3 ;  /* 0x0000000110007824 */ /* 0x000fe200078e0a03 */
[----:B------:R-:W-:-:S03]  /*1680*/  LOP3.LUT R2, R2, 0xfffffffc, RZ, 0xc0, !PT ;  /* 0xfffffffc02027812 */ /* 0x000fc600078ec0ff */
[----:B------:R-:W-:Y:S01]  /*1690*/  IMAD R0, R17, 0x2, R0 ;  /* 0x0000000211007824 */ /* 0x000fe200078e0200 */
[----:B------:R-:W-:-:S03]  /*16a0*/  IADD3 R2, R2, UR43, RZ ;  /* 0x0000002b02027c10 */ /* 0x000fc6000fffe0ff */
[----:B------:R-:W-:-:S04]  /*16b0*/  IMAD.SHL.U32 R3, R0, 0x2, RZ ;  /* 0x0000000200037824 */ /* 0x000fc800078e00ff */
[----:B------:R-:W-:-:S04]  /*16c0*/  IMAD R2, R2, c[0x0][0x1d4], R3 ;  /* 0x0000750002027a24 */ /* 0x000fc800078e0203 */
[----:B------:R-:W-:-:S04]  /*16d0*/  IMAD.WIDE R2, R2, R5, c[0x0][0x198] ;  /* 0x0000660002027625 */ /* 0x000fc800078e0205 */
[----:B---3--:R-:W-:Y:S01]  /*16e0*/  FMUL.FTZ R5, R19, R23 ;  /* 0x0000001713057220 */ /* 0x008fe20000410000 */
[----:B------:R0:W-:Y:S03]  /*16f0*/  STG.E.64 [R2.64], R18 ;  /* 0x0000001202007986 */ /* 0x0001e6000c101b24 */
[----:B------:R-:W-:Y:S01]  /*1700*/  FFMA.FTZ R5, R18, R22, R5 ;  /* 0x0000001612057223 */ /* 0x000fe20000010005 */
[----:B------:R-:W-:Y:S05]  /*1710*/  BRA.DIV ~URZ, `(.L_x_2086) ;  /* 0x00003ee27f007947 */ /* 0x000fea000b800000 */
[----:B------:R2:W3:Y:S02]  /*1720*/  SHFL.BFLY PT, R0, R5, 0x10, 0x1f ;  /* 0x0e001f0005007f89 */ /* 0x0004e400000e0000 */
.L_x_2132:
        /* <DEDUP_REMOVED lines=9> */
.L_x_2133:
[----:B0-2---:R-:W-:Y:S02]  /*17c0*/  FADD.FTZ R2, R5, R2 ;  /* 0x0000000205027221 */ /* 0x005fe40000010000 */
.L_x_2085:
[----:B------:R-:W-:Y:S05]  /*17d0*/  BSYNC B0 ;  /* 0x0000000000007941 */ /* 0x000fea0003800000 */
.L_x_2084:
[----:B------:R-:W-:Y:S01]  /*17e0*/  ISETP.NE.AND P0, PT, R16, RZ, PT ;  /* 0x000000ff1000720c */ /* 0x000fe20003f05270 */
[----:B------:R-:W-:-:S05]  /*17f0*/  IMAD.U32 R4, RZ, RZ, UR45 ;  /* 0x0000002dff047e24 */ /* 0x000fca000f8e00ff */
[----:B------:R-:W-:-:S04]  /*1800*/  IADD3 R4, -R4, UR42, RZ ;  /* 0x0000002a04047c10 */ /* 0x000fc8000fffe1ff */
[----:B------:R-:W-:-:S03]  /*1810*/  LEA R77, R4, 0x120, 0x2 ;  /* 0x00000120044d7811 */ /* 0x000fc600078e10ff */
[----:B------:R-:W-:Y:S01]  /*1820*/  @P0 IMAD.MOV.U32 R0, RZ, RZ, -0x800001 ;  /* 0xff7fffffff000424 */ /* 0x000fe200078e00ff */
[----:B------:R-:W-:Y:S05]  /*1830*/  @P0 BRA `(.L_x_2088) ;  /* 0x0000010000000947 */ /* 0x000fea0003800000 */
[----:B------:R-:W-:Y:S01]  /*1840*/  ISETP.NE.U32.AND P0, PT, RZ, c[0x0][0x218], PT ;  /* 0x00008600ff007a0c */ /* 0x000fe20003f05070 */
[----:B------:R-:W-:-:S03]  /*1850*/  FMUL.FTZ R0, R2, c[0x0][0x1f0] ;  /* 0x00007c0002007a20 */ /* 0x000fc60000410000 */
[----:B------:R-:W-:-:S13]  /*1860*/  ISETP.NE.AND.EX P0, PT, RZ, c[0x0][0x21c], PT, P0 ;  /* 0x00008700ff007a0c */ /* 0x000fda0003f05300 */
        /* <DEDUP_REMOVED lines=10> */
[----:B------:R-:W4:Y:S02]  /*1910*/  LDG.E R3, [R2.64] ;  /* 0x0000002402037981 */ /* 0x000f24000c1e1900 */
[----:B----4-:R-:W-:-:S05]  /*1920*/  FADD.FTZ R0, R0, R3 ;  /* 0x0000000300007221 */ /* 0x010fca0000010000 */
.L_x_2089:
[----:B------:R0:W-:Y:S02]  /*1930*/  STS [R77], R0 ;  /* 0x000000004d007388 */ /* 0x0001e40000000800 */
.L_x_2088:
[----:B------:R-:W-:Y:S02]  /*1940*/  WARPSYNC 0xffffffff ;  /* 0xffffffff00007948 */ /* 0x000fe40003800000 */
[----:B------:R-:W-:Y:S01]  /*1950*/  IADD3 R2, R4, 0xf, RZ ;  /* 0x0000000f04027810 */ /* 0x000fe20007ffe0ff */
[----:B------:R-:W-:Y:S01]  /*1960*/  ULDC UR4, c[0x0][0x1d0] ;  /* 0x0000740000047ab9 */ /* 0x000fe20000000800 */
[----:B------:R-:W-:Y:S01]  /*1970*/  BAR.SYNC.DEFER_BLOCKING 0x0 ;  /* 0x0000000000007b1d */ /* 0x000fe20000010000 */
[----:B------:R-:W-:Y:S01]  /*1980*/  UIMAD UR46, UR46, UR4, UR49 ;  /* 0x000000042e2e72a4 */ /* 0x000fe2000f8e0231 */
[----:B------:R-:W-:-:S03]  /*1990*/  SHF.R.S32.HI R3, RZ, 0x1f, R2 ;  /* 0x0000001fff037819 */ /* 0x000fc60000011402 */
[----:B------:R-:W-:Y:S01]  /*19a0*/  USHF.L.U32 UR46, UR46, 0x6, URZ ;  /* 0x000000062e2e7899 */ /* 0x000fe2000800063f */
[----:B------:R-:W-:Y:S01]  /*19b0*/  LEA.HI R3, R3, R2, RZ, 0x4 ;  /* 0x0000000203037211 */ /* 0x000fe200078f20ff */
[----:B------:R-:W-:Y:S01]  /*19c0*/  BSSY B0, `(.L_x_2090) ;  /* 0x0000137000007945 */ /* 0x000fe20003800000 */
[----:B------:R-:W-:Y:S02]  /*19d0*/  LEA.HI R2, R16, R16, RZ, 0x1 ;  /* 0x0000001010027211 */ /* 0x000fe400078f08ff */
[----:B------:R-:W-:Y:S02]  /*19e0*/  LOP3.LUT R3, R3, 0xfffffff0, RZ, 0xc0, !PT ;  /* 0xfffffff003037812 */ /* 0x000fe400078ec0ff */
[----:B------:R-:W-:Y:S02]  /*19f0*/  LEA.HI.SX32 R80, R2, UR45, 0x1f ;  /* 0x0000002d02507c11 */ /* 0x000fe4000f8ffaff */
[----:B------:R-:W-:-:S04]  /*1a00*/  IADD3 R76, R3, UR45, RZ ;  /* 0x0000002d034c7c10 */ /* 0x000fc8000fffe0ff */
[----:B------:R-:W-:-:S13]  /*1a10*/  ISETP.GE.AND P0, PT, R80, R76, PT ;  /* 0x0000004c5000720c */ /* 0x000fda0003f06270 */
[----:B------:R-:W-:Y:S05]  /*1a20*/  @P0 BRA `(.L_x_2091) ;  /* 0x0000130000000947 */ /* 0x000fea0003800000 */
[----:B------:R-:W-:Y:S01]  /*1a30*/  LOP3.LUT R3, R2, 0x7ffffffe, RZ, 0xc0, !PT ;  /* 0x7ffffffe02037812 */ /* 0x000fe200078ec0ff */
[----:B------:R-:W-:Y:S02]  /*1a40*/  IMAD.U32 R39, RZ, RZ, UR46 ;  /* 0x0000002eff277e24 */ /* 0x000fe4000f8e00ff */
[----:B------:R-:W-:Y:S01]  /*1a50*/  IMAD.MOV.U32 R81, RZ, RZ, c[0x0][0x1e8] ;  /* 0x00007a00ff517624 */ /* 0x000fe200078e00ff */
[----:B------:R-:W-:Y:S01]  /*1a60*/  IADD3 R36, -R3, R16, RZ ;  /* 0x0000001003247210 */ /* 0x000fe20007ffe1ff */
[----:B------:R-:W-:Y:S02]  /*1a70*/  IMAD.U32 R79, RZ, RZ, UR49 ;  /* 0x00000031ff4f7e24 */ /* 0x000fe4000f8e00ff */
[----:B------:R-:W-:Y:S01]  /*1a80*/  IMAD.MOV.U32 R38, RZ, RZ, c[0x0][0x220] ;  /* 0x00008800ff267624 */ /* 0x000fe200078e00ff */
[----:B------:R-:W-:Y:S01]  /*1a90*/  IADD3 R81, R81, c[0x0][0x210], RZ ;  /* 0x0000840051517a10 */ /* 0x000fe20007ffe0ff */
[----:B------:R-:W-:Y:S01]  /*1aa0*/  IMAD.SHL.U32 R78, R36, 0x2, RZ ;  /* 0x00000002244e7824 */ /* 0x000fe200078e00ff */
[----:B------:R-:W4:Y:S01]  /*1ab0*/  LDS.64 R34, [R36.X8+0x20] ;  /* 0x0000200024227984 */ /* 0x000f220000008a00 */
[----:B------:R-:W-:-:S02]  /*1ac0*/  IMAD.MOV.U32 R37, RZ, RZ, 0x4 ;  /* 0x00000004ff257424 */ /* 0x000fc400078e00ff */
[----:B------:R-:W-:Y:S01]  /*1ad0*/  IMAD R78, R39, c[0x0][0x1d4], R78 ;  /* 0x00007500274e7a24 */ /* 0x000fe200078e024e */
[----:B------:R-:W0:Y:S01]  /*1ae0*/  LDS.64 R32, [R36.X8+0x30] ;  /* 0x0000300024207984 */ /* 0x000e220000008a00 */
[----:B------:R-:W-:Y:S02]  /*1af0*/  IMAD.U32 R40, RZ, RZ, UR49 ;  /* 0x00000031ff287e24 */ /* 0x000fe4000f8e00ff */
[----:B------:R-:W-:Y:S01]  /*1b00*/  IMAD R79, R79, R38, UR42 ;  /* 0x0000002a4f4f7e24 */ /* 0x000fe2000f8e0226 */
[----:B------:R-:W3:Y:S01]  /*1b10*/  LDS.64 R30, [R36.X8+0x40] ;  /* 0x00004000241e7984 */ /* 0x000ee20000008a00 */
[----:B------:R-:W-:-:S03]  /*1b20*/  SHF.R.S32.HI R82, RZ, 0x1f, R78 ;  /* 0x0000001fff527819 */ /* 0x000fc6000001144e */
[----:B------:R-:W2:Y:S04]  /*1b30*/  LDS.64 R28, [R36.X8+0x50] ;  /* 0x00005000241c7984 */ /* 0x000ea80000008a00 */
[----:B------:R-:W1:Y:S04]  /*1b40*/  LDS.64 R26, [R36.X8+0x60] ;  /* 0x00006000241a7984 */ /* 0x000e680000008a00 */
[----:B------:R-:W0:Y:S04]  /*1b50*/  LDS.64 R24, [R36.X8+0x70] ;  /* 0x0000700024187984 */ /* 0x000e280000008a00 */
[----:B--2---:R-:W2:Y:S04]  /*1b60*/  LDS.64 R22, [R36.X8+0x80] ;  /* 0x0000800024167984 */ /* 0x004ea80000008a00 */
[----:B------:R-:W0:Y:S04]  /*1b70*/  LDS.64 R20, [R36.X8+0x90] ;  /* 0x0000900024147984 */ /* 0x000e280000008a00 */
[----:B---3--:R-:W3:Y:S04]  /*1b80*/  LDS.64 R18, [R36.X8+0xa0] ;  /* 0x0000a00024127984 */ /* 0x008ee80000008a00 */
[----:B------:R-:W0:Y:S04]  /*1b90*/  LDS.64 R14, [R36.X8+0xb0] ;  /* 0x0000b000240e7984 */ /* 0x000e280000008a00 */
[----:B------:R-:W0:Y:S04]  /*1ba0*/  LDS.64 R12, [R36.X8+0xc0] ;  /* 0x0000c000240c7984 */ /* 0x000e280000008a00 */
[----:B------:R-:W0:Y:S04]  /*1bb0*/  LDS.64 R10, [R36.X8+0xd0] ;  /* 0x0000d000240a7984 */ /* 0x000e280000008a00 */
[----:B------:R-:W0:Y:S04]  /*1bc0*/  LDS.64 R8, [R36.X8+0xe0] ;  /* 0x0000e00024087984 */ /* 0x000e280000008a00 */
[----:B------:R-:W0:Y:S04]  /*1bd0*/  LDS.64 R6, [R36.X8+0xf0] ;  /* 0x0000f00024067984 */ /* 0x000e280000008a00 */
[----:B------:R-:W0:Y:S04]  /*1be0*/  LDS.64 R4, [R36.X8+0x100] ;  /* 0x0001000024047984 */ /* 0x000e280000008a00 */
[----:B------:R5:W0:Y:S02]  /*1bf0*/  LDS.64 R2, [R36.X8+0x110] ;  /* 0x0001100024027984 */ /* 0x000a240000008a00 */
[----:B-12-45:R-:W-:-:S04]  /*1c00*/  IMAD.WIDE R36, R37, R40, c[0x0][0x228] ;  /* 0x00008a0025247625 */ /* 0x036fc800078e0228 */
.L_x_2095:
[----:B------:R-:W-:Y:S02]  /*1c10*/  IABS R73, c[0x0][0x1d4] ;  /* 0x0000750000497a13 */ /* 0x000fe40000000000 */
[----:B------:R-:W-:-:S02]  /*1c20*/  IABS R88, R80 ;  /* 0x0000005000587213 */ /* 0x000fc40000000000 */
        /* <DEDUP_REMOVED lines=25> */
[----:B------:R-:W4:Y:S04]  /*1dc0*/  @!P1 LDG.E R89, [R70.64] ;  /* 0x0000002446599981 */ /* 0x000f28000c1e1900 */
[----:B------:R-:W5:Y:S04]  /*1dd0*/  @!P1 LDG.E R74, [R70.64] ;  /* 0x00000024464a9981 */ /* 0x000f68000c1e1900 */
[----:B---3--:R-:W3:Y:S04]  /*1de0*/  @!P1 LDG.E R87, [R70.64] ;  /* 0x0000002446579981 */ /* 0x008ee8000c1e1900 */
[----:B------:R-:W3:Y:S04]  /*1df0*/  @!P1 LDG.E R86, [R70.64] ;  /* 0x0000002446569981 */ /* 0x000ee8000c1e1900 */
[----:B------:R-:W3:Y:S04]  /*1e00*/  @!P1 LDG.E R85, [R70.64] ;  /* 0x0000002446559981 */ /* 0x000ee8000c1e1900 */
[----:B------:R-:W3:Y:S04]  /*1e10*/  @!P1 LDG.E R83, [R70.64] ;  /* 0x0000002446539981 */ /* 0x000ee8000c1e1900 */
[----:B------:R-:W3:Y:S01]  /*1e20*/  @!P1 LDG.E R84, [R70.64] ;  /* 0x0000002446549981 */ /* 0x000ee2000c1e1900 */
[C---:B------:R-:W-:Y:S01]  /*1e30*/  @!P1 IMAD.SHL.U32 R73, R88.reuse, 0x4, RZ ;  /* 0x0000000458499824 */ /* 0x040fe200078e00ff */
[----:B------:R-:W-:Y:S01]  /*1e40*/  IADD3 R88, R88, c[0x0][0x1d4], RZ ;  /* 0x0000750058587a10 */ /* 0x000fe20007ffe0ff */
[----:B--2---:R-:W-:-:S04]  /*1e50*/  @!P1 IMAD R72, R72, c[0x0][0x1d8], RZ ;  /* 0x0000760048489a24 */ /* 0x004fc800078e02ff */
[----:B------:R-:W-:Y:S02]  /*1e60*/  @!P1 IMAD.SHL.U32 R72, R72, 0x40, RZ ;  /* 0x0000004048489824 */ /* 0x000fe400078e00ff */
[----:B----4-:R-:W-:Y:S02]  /*1e70*/  @!P1 IMAD R89, R89, c[0x0][0x1d8], RZ ;  /* 0x0000760059599a24 */ /* 0x010fe400078e02ff */
[----:B------:R-:W-:-:S05]  /*1e80*/  @!P1 IMAD R73, R72, c[0x0][0x1d4], R73 ;  /* 0x0000750048499a24 */ /* 0x000fca00078e0249 */
[----:B------:R-:W-:-:S04]  /*1e90*/  @!P1 IADD3 R75, P0, R78, R73, RZ ;  /* 0x000000494e4b9210 */ /* 0x000fc80007f1e0ff */
[----:B------:R-:W-:Y:S02]  /*1ea0*/  @!P1 LEA.HI.X.SX32 R90, R73, R82, 0x1, P0 ;  /* 0x00000052495a9211 */ /* 0x000fe400000f0eff */
[----:B------:R-:W-:-:S04]  /*1eb0*/  @!P1 LEA R72, P0, R75, c[0x0][0x198], 0x2 ;  /* 0x000066004b489a11 */ /* 0x000fc800078010ff */
[----:B------:R-:W-:Y:S01]  /*1ec0*/  @!P1 LEA.HI.X R73, R75, c[0x0][0x19c], R90, 0x2, P0 ;  /* 0x000067004b499a11 */ /* 0x000fe200000f145a */
[----:B------:R-:W-:Y:S02]  /*1ed0*/  @!P1 IMAD.SHL.U32 R90, R89, 0x40, RZ ;  /* 0x00000040595a9824 */ /* 0x000fe400078e00ff */
[----:B------:R-:W-:Y:S02]  /*1ee0*/  @!P1 IMAD.SHL.U32 R75, R88, 0x4, RZ ;  /* 0x00000004584b9824 */ /* 0x000fe400078e00ff */
[----:B-----5:R-:W-:Y:S01]  /*1ef0*/  @!P1 IMAD R91, R74, c[0x0][0x1d8], RZ ;  /* 0x000076004a5b9a24 */ /* 0x020fe200078e02ff */
[----:B------:R1:W2:Y:S01]  /*1f00*/  @!P1 LDG.E.64 R38, [R72.64] ;  /* 0x0000002448269981 */ /* 0x0002a2000c1e1b00 */
[----:B------:R-:W-:-:S05]  /*1f10*/  @!P1 IMAD R75, R90, c[0x0][0x1d4], R75 ;  /* 0x000075005a4b9a24 */ /* 0x000fca00078e024b */
[----:B------:R-:W-:Y:S02]  /*1f20*/  @!P1 IADD3 R89, P0, R78, R75, RZ ;  /* 0x0000004b4e599210 */ /* 0x000fe40007f1e0ff */
[----:B------:R-:W-:Y:S02]  /*1f30*/  IADD3 R88, R88, c[0x0][0x1d4], RZ ;  /* 0x0000750058587a10 */ /* 0x000fe40007ffe0ff */
[----:B------:R-:W-:Y:S02]  /*1f40*/  @!P1 LEA.HI.X.SX32 R90, R75, R82, 0x1, P0 ;  /* 0x000000524b5a9211 */ /* 0x000fe400000f0eff */
[----:B------:R-:W-:-:S04]  /*1f50*/  @!P1 LEA R74, P0, R89, c[0x0][0x198], 0x2 ;  /* 0x00006600594a9a11 */ /* 0x000fc800078010ff */
[----:B------:R-:W-:Y:S01]  /*1f60*/  @!P1 LEA.HI.X R75, R89, c[0x0][0x19c], R90, 0x2, P0 ;  /* 0x00006700594b9a11 */ /* 0x000fe200000f145a */
[----:B------:R-:W-:Y:S01]  /*1f70*/  @!P1 IMAD.SHL.U32 R89, R88, 0x4, RZ ;  /* 0x0000000458599824 */ /* 0x000fe200078e00ff */
[----:B------:R-:W-:Y:S01]  /*1f80*/  @!P1 SHF.L.U32 R90, R91, 0x6, RZ ;  /* 0x000000065b5a9819 */ /* 0x000fe200000006ff */
[----:B---3--:R-:W-:Y:S02]  /*1f90*/  @!P1 IMAD R87, R87, c[0x0][0x1d8], RZ ;  /* 0x0000760057579a24 */ /* 0x008fe400078e02ff */
[----:B------:R3:W4:Y:S02]  /*1fa0*/  @!P1 LDG.E.64 R40, [R74.64] ;  /* 0x000000244a289981 */ /* 0x000724000c1e1b00 */
[----:B------:R-:W-:-:S05]  /*1fb0*/  @!P1 IMAD R89, R90, c[0x0][0x1d4], R89 ;  /* 0x000075005a599a24 */ /* 0x000fca00078e0259 */
[----:B-1----:R-:W-:Y:S02]  /*1fc0*/  @!P1 IADD3 R73, P0, R78, R89, RZ ;  /* 0x000000594e499210 */ /* 0x002fe40007f1e0ff */
[----:B------:R-:W-:Y:S02]  /*1fd0*/  IADD3 R88, R88, c[0x0][0x1d4], RZ ;  /* 0x0000750058587a10 */ /* 0x000fe40007ffe0ff */
[----:B------:R-:W-:Y:S02]  /*1fe0*/  @!P1 LEA.HI.X.SX32 R90, R89, R82, 0x1, P0 ;  /* 0x00000052595a9211 */ /* 0x000fe400000f0eff */
[----:B------:R-:W-:-:S04]  /*1ff0*/  @!P1 LEA R72, P0, R73, c[0x0][0x198], 0x2 ;  /* 0x0000660049489a11 */ /* 0x000fc800078010ff */
[----:B------:R-:W-:Y:S01]  /*2000*/  @!P1 LEA.HI.X R73, R73, c[0x0][0x19c], R90, 0x2, P0 ;  /* 0x0000670049499a11 */ /* 0x000fe200000f145a */
[----:B------:R-:W-:Y:S02]  /*2010*/  @!P1 IMAD.SHL.U32 R90, R87, 0x40, RZ ;  /* 0x00000040575a9824 */ /* 0x000fe400078e00ff */
[----:B------:R-:W-:Y:S02]  /*2020*/  @!P1 IMAD.SHL.U32 R87, R88, 0x4, RZ ;  /* 0x0000000458579824 */ /* 0x000fe400078e00ff */
[----:B------:R-:W-:Y:S01]  /*2030*/  @!P1 IMAD R86, R86, c[0x0][0x1d8], RZ ;  /* 0x0000760056569a24 */ /* 0x000fe200078e02ff */
[----:B------:R1:W5:Y:S01]  /*2040*/  @!P1 LDG.E.64 R42, [R72.64] ;  /* 0x00000024482a9981 */ /* 0x000362000c1e1b00 */
[----:B------:R-:W-:-:S05]  /*2050*/  @!P1 IMAD R87, R90, c[0x0][0x1d4], R87 ;  /* 0x000075005a579a24 */ /* 0x000fca00078e0257 */
[----:B---3--:R-:W-:-:S04]  /*2060*/  @!P1 IADD3 R75, P0, R78, R87, RZ ;  /* 0x000000574e4b9210 */ /* 0x008fc80007f1e0ff */
[----:B------:R-:W-:Y:S02]  /*2070*/  @!P1 LEA.HI.X.SX32 R90, R87, R82, 0x1, P0 ;  /* 0x00000052575a9211 */ /* 0x000fe400000f0eff */
[C---:B------:R-:W-:Y:S02]  /*2080*/  @!P1 LEA R74, P0, R75.reuse, c[0x0][0x198], 0x2 ;  /* 0x000066004b4a9a11 */ /* 0x040fe400078010ff */
[----:B------:R-:W-:Y:S02]  /*2090*/  IADD3 R88, R88, c[0x0][0x1d4], RZ ;  /* 0x0000750058587a10 */ /* 0x000fe40007ffe0ff */
[----:B------:R-:W-:Y:S02]  /*20a0*/  @!P1 LEA.HI.X R75, R75, c[0x0][0x19c], R90, 0x2, P0 ;  /* 0x000067004b4b9a11 */ /* 0x000fe400000f145a */
[----:B------:R-:W3:Y:S01]  /*20b0*/  @!P1 LDG.E R90, [R70.64] ;  /* 0x00000024465a9981 */ /* 0x000ee2000c1e1900 */
[----:B------:R-:W-:Y:S02]  /*20c0*/  @!P1 IMAD.SHL.U32 R87, R86, 0x40, RZ ;  /* 0x0000004056579824 */ /* 0x000fe400078e00ff */
[C---:B------:R-:W-:Y:S01]  /*20d0*/  @!P1 IMAD.SHL.U32 R86, R88.reuse, 0x4, RZ ;  /* 0x0000000458569824 */ /* 0x040fe200078e00ff */
[----:B------:R-:W-:Y:S01]  /*20e0*/  IADD3 R91, R88, c[0x0][0x1d4], RZ ;  /* 0x00007500585b7a10 */ /* 0x000fe20007ffe0ff */
[----:B------:R-:W-:Y:S01]  /*20f0*/  @!P1 IMAD R85, R85, c[0x0][0x1d8], RZ ;  /* 0x0000760055559a24 */ /* 0x000fe200078e02ff */
[----:B------:R0:W2:Y:S01]  /*2100*/  @!P1 LDG.E R88, [R70.64] ;  /* 0x0000002446589981 */ /* 0x0000a2000c1e1900 */
[----:B------:R-:W-:-:S02]  /*2110*/  @!P1 IMAD R87, R87, c[0x0][0x1d4], R86 ;  /* 0x0000750057579a24 */ /* 0x000fc400078e0256 */
[----:B------:R-:W-:Y:S01]  /*2120*/  @!P1 IMAD R83, R83, c[0x0][0x1d8], RZ ;  /* 0x0000760053539a24 */ /* 0x000fe200078e02ff */
[----:B------:R0:W2:Y:S02]  /*2130*/  @!P1 LDG.E.64 R44, [R74.64] ;  /* 0x000000244a2c9981 */ /* 0x0000a4000c1e1b00 */
[----:B-1----:R-:W-:-:S04]  /*2140*/  @!P1 IADD3 R73, P0, R78, R87, RZ ;  /* 0x000000574e499210 */ /* 0x002fc80007f1e0ff */
[----:B------:R-:W-:Y:S02]  /*2150*/  @!P1 LEA.HI.X.SX32 R86, R87, R82, 0x1, P0 ;  /* 0x0000005257569211 */ /* 0x000fe400000f0eff */
[----:B------:R1:W2:Y:S01]  /*2160*/  @!P1 LDG.E R87, [R70.64] ;  /* 0x0000002446579981 */ /* 0x0002a2000c1e1900 */
[----:B------:R-:W-:-:S04]  /*2170*/  @!P1 LEA R72, P0, R73, c[0x0][0x198], 0x2 ;  /* 0x0000660049489a11 */ /* 0x000fc800078010ff */
[----:B------:R-:W-:Y:S01]  /*2180*/  @!P1 LEA.HI.X R73, R73, c[0x0][0x19c], R86, 0x2, P0 ;  /* 0x0000670049499a11 */ /* 0x000fe200000f1456 */
[----:B------:R-:W-:Y:S02]  /*2190*/  @!P1 IMAD.SHL.U32 R86, R85, 0x40, RZ ;  /* 0x0000004055569824 */ /* 0x000fe400078e00ff */
[C---:B------:R-:W-:Y:S01]  /*21a0*/  @!P1 IMAD.SHL.U32 R85, R91.reuse, 0x4, RZ ;  /* 0x000000045b559824 */ /* 0x040fe200078e00ff */
[----:B------:R-:W-:Y:S01]  /*21b0*/  IADD3 R91, R91, c[0x0][0x1d4], RZ ;  /* 0x000075005b5b7a10 */ /* 0x000fe20007ffe0ff */
[----:B------:R1:W4:Y:S02]  /*21c0*/  @!P1 LDG.E.64 R46, [R72.64] ;  /* 0x00000024482e9981 */ /* 0x000324000c1e1b00 */
[----:B------:R-:W-:-:S05]  /*21d0*/  @!P1 IMAD R85, R86, c[0x0][0x1d4], R85 ;  /* 0x0000750056559a24 */ /* 0x000fca00078e0255 */
[----:B0-----:R-:W-:Y:S02]  /*21e0*/  @!P1 IADD3 R75, P0, R78, R85, RZ ;  /* 0x000000554e4b9210 */ /* 0x001fe40007f1e0ff */
[----:B-1----:R-:W-:Y:S01]  /*21f0*/  @!P1 SHF.L.U32 R72, R91, 0x2, RZ ;  /* 0x000000025b489819 */ /* 0x002fe200000006ff */
[----:B------:R-:W-:Y:S01]  /*2200*/  @!P1 IMAD.SHL.U32 R73, R83, 0x40, RZ ;  /* 0x0000004053499824 */ /* 0x000fe200078e00ff */
[----:B------:R-:W-:Y:S01]  /*2210*/  @!P1 LEA.HI.X.SX32 R86, R85, R82, 0x1, P0 ;  /* 0x0000005255569211 */ /* 0x000fe200000f0eff */
[----:B------:R0:W4:Y:S01]  /*2220*/  @!P1 LDG.E R83, [R70.64] ;  /* 0x0000002446539981 */ /* 0x000122000c1e1900 */
[----:B------:R-:W-:Y:S01]  /*2230*/  @!P1 LEA R74, P0, R75, c[0x0][0x198], 0x2 ;  /* 0x000066004b4a9a11 */ /* 0x000fe200078010ff */
[----:B------:R-:W-:-:S03]  /*2240*/  @!P1 IMAD R73, R73, c[0x0][0x1d4], R72 ;  /* 0x0000750049499a24 */ /* 0x000fc600078e0248 */
[----:B------:R-:W-:Y:S02]  /*2250*/  @!P1 LEA.HI.X R75, R75, c[0x0][0x19c], R86, 0x2, P0 ;  /* 0x000067004b4b9a11 */ /* 0x000fe400000f1456 */
[----:B------:R-:W-:Y:S02]  /*2260*/  @!P1 IADD3 R85, P0, R78, R73, RZ ;  /* 0x000000494e559210 */ /* 0x000fe40007f1e0ff */
[----:B------:R-:W-:Y:S01]  /*2270*/  IADD3 R91, R91, c[0x0][0x1d4], RZ ;  /* 0x000075005b5b7a10 */ /* 0x000fe20007ffe0ff */
[----:B------:R1:W4:Y:S01]  /*2280*/  @!P1 LDG.E.64 R48, [R74.64] ;  /* 0x000000244a309981 */ /* 0x000322000c1e1b00 */
[----:B------:R-:W-:Y:S02]  /*2290*/  @!P1 LEA.HI.X.SX32 R86, R73, R82, 0x1, P0 ;  /* 0x0000005249569211 */ /* 0x000fe400000f0eff */
[----:B------:R-:W-:-:S04]  /*22a0*/  @!P1 LEA R72, P0, R85, c[0x0][0x198], 0x2 ;  /* 0x0000660055489a11 */ /* 0x000fc800078010ff */
[----:B------:R-:W-:Y:S01]  /*22b0*/  @!P1 LEA.HI.X R73, R85, c[0x0][0x19c], R86, 0x2, P0 ;  /* 0x0000670055499a11 */ /* 0x000fe200000f1456 */
[----:B------:R-:W-:Y:S01]  /*22c0*/  @!P1 IMAD R85, R84, c[0x0][0x1d8], RZ ;  /* 0x0000760054559a24 */ /* 0x000fe200078e02ff */
[----:B------:R0:W4:Y:S03]  /*22d0*/  @!P1 LDG.E R86, [R70.64] ;  /* 0x0000002446569981 */ /* 0x000126000c1e1900 */
[----:B------:R-:W-:Y:S01]  /*22e0*/  @!P1 IMAD.SHL.U32 R89, R85, 0x40, RZ ;  /* 0x0000004055599824 */ /* 0x000fe200078e00ff */
[----:B------:R0:W5:Y:S04]  /*22f0*/  @!P1 LDG.E R84, [R70.64] ;  /* 0x0000002446549981 */ /* 0x000168000c1e1900 */
[----:B------:R0:W5:Y:S01]  /*2300*/  @!P1 LDG.E R85, [R70.64] ;  /* 0x0000002446559981 */ /* 0x000162000c1e1900 */
[----:B-1----:R-:W-:-:S03]  /*2310*/  @!P1 IMAD.SHL.U32 R74, R91, 0x4, RZ ;  /* 0x000000045b4a9824 */ /* 0x002fc600078e00ff */
[----:B------:R1:W5:Y:S01]  /*2320*/  @!P1 LDG.E.64 R50, [R72.64] ;  /* 0x0000002448329981 */ /* 0x000362000c1e1b00 */
[----:B------:R-:W-:-:S03]  /*2330*/  @!P1 IMAD R75, R89, c[0x0][0x1d4], R74 ;  /* 0x00007500594b9a24 */ /* 0x000fc600078e024a */
[----:B------:R0:W5:Y:S01]  /*2340*/  @!P1 LDG.E R89, [R70.64] ;  /* 0x0000002446599981 */ /* 0x000162000c1e1900 */
[----:B------:R-:W-:Y:S02]  /*2350*/  IADD3 R91, R91, c[0x0][0x1d4], RZ ;  /* 0x000075005b5b7a10 */ /* 0x000fe40007ffe0ff */
[----:B------:R-:W-:-:S04]  /*2360*/  @!P1 IADD3 R92, P0, R78, R75, RZ ;  /* 0x0000004b4e5c9210 */ /* 0x000fc80007f1e0ff */
[----:B------:R-:W-:Y:S02]  /*2370*/  @!P1 LEA.HI.X.SX32 R75, R75, R82, 0x1, P0 ;  /* 0x000000524b4b9211 */ /* 0x000fe400000f0eff */
[----:B------:R-:W-:-:S04]  /*2380*/  @!P1 LEA R74, P0, R92, c[0x0][0x198], 0x2 ;  /* 0x000066005c4a9a11 */ /* 0x000fc800078010ff */
[----:B------:R-:W-:-:S05]  /*2390*/  @!P1 LEA.HI.X R75, R92, c[0x0][0x19c], R75, 0x2, P0 ;  /* 0x000067005c4b9a11 */ /* 0x000fca00000f144b */
[----:B------:R0:W5:Y:S01]  /*23a0*/  @!P1 LDG.E.64 R52, [R74.64] ;  /* 0x000000244a349981 */ /* 0x000162000c1e1b00 */
[----:B---3--:R-:W-:-:S04]  /*23b0*/  @!P1 IMAD R90, R90, c[0x0][0x1d8], RZ ;  /* 0x000076005a5a9a24 */ /* 0x008fc800078e02ff */
[----:B------:R-:W-:Y:S02]  /*23c0*/  @!P1 IMAD.SHL.U32 R93, R90, 0x40, RZ ;  /* 0x000000405a5d9824 */ /* 0x000fe400078e00ff */
[----:B------:R-:W-:-:S04]  /*23d0*/  @!P1 IMAD.SHL.U32 R90, R91, 0x4, RZ ;  /* 0x000000045b5a9824 */ /* 0x000fc800078e00ff */
[----:B------:R-:W-:-:S05]  /*23e0*/  @!P1 IMAD R93, R93, c[0x0][0x1d4], R90 ;  /* 0x000075005d5d9a24 */ /* 0x000fca00078e025a */
[----:B0-----:R-:W-:Y:S02]  /*23f0*/  @!P1 IADD3 R71, P0, R78, R93, RZ ;  /* 0x0000005d4e479210 */ /* 0x001fe40007f1e0ff */
[----:B------:R-:W-:Y:S02]  /*2400*/  IADD3 R91, R91, c[0x0][0x1d4], RZ ;  /* 0x000075005b5b7a10 */ /* 0x000fe40007ffe0ff */
[----:B-1----:R-:W-:Y:S01]  /*2410*/  @!P1 LEA.HI.X.SX32 R72, R93, R82, 0x1, P0 ;  /* 0x000000525d489211 */ /* 0x002fe200000f0eff */
[----:B--2---:R-:W-:Y:S01]  /*2420*/  @!P1 IMAD R87, R87, c[0x0][0x1d8], RZ ;  /* 0x0000760057579a24 */ /* 0x004fe200078e02ff */
[----:B------:R-:W-:-:S03]  /*2430*/  @!P1 LEA R70, P0, R71, c[0x0][0x198], 0x2 ;  /* 0x0000660047469a11 */ /* 0x000fc600078010ff */
[----:B------:R-:W-:Y:S01]  /*2440*/  @!P1 IMAD.SHL.U32 R73, R87, 0x40, RZ ;  /* 0x0000004057499824 */ /* 0x000fe200078e00ff */
[----:B------:R-:W-:Y:S01]  /*2450*/  @!P1 LEA.HI.X R71, R71, c[0x0][0x19c], R72, 0x2, P0 ;  /* 0x0000670047479a11 */ /* 0x000fe200000f1448 */
[----:B------:R-:W-:-:S04]  /*2460*/  @!P1 IMAD.SHL.U32 R72, R91, 0x4, RZ ;  /* 0x000000045b489824 */ /* 0x000fc800078e00ff */
[----:B------:R-:W-:Y:S01]  /*2470*/  @!P1 IMAD R73, R73, c[0x0][0x1d4], R72 ;  /* 0x0000750049499a24 */ /* 0x000fe200078e0248 */
[----:B------:R0:W2:Y:S04]  /*2480*/  @!P1 LDG.E.64 R54, [R70.64] ;  /* 0x0000002446369981 */ /* 0x0000a8000c1e1b00 */
[----:B------:R-:W-:Y:S01]  /*2490*/  @!P1 IADD3 R74, P0, R78, R73, RZ ;  /* 0x000000494e4a9210 */ /* 0x000fe20007f1e0ff */
[----:B------:R-:W-:Y:S01]  /*24a0*/  @!P1 IMAD R88, R88, c[0x0][0x1d8], RZ ;  /* 0x0000760058589a24 */ /* 0x000fe200078e02ff */
[----:B------:R-:W-:Y:S02]  /*24b0*/  IADD3 R91, R91, c[0x0][0x1d4], RZ ;  /* 0x000075005b5b7a10 */ /* 0x000fe40007ffe0ff */
[----:B------:R-:W-:Y:S02]  /*24c0*/  @!P1 LEA.HI.X.SX32 R73, R73, R82, 0x1, P0 ;  /* 0x0000005249499211 */ /* 0x000fe400000f0eff */
[----:B------:R-:W-:Y:S01]  /*24d0*/  @!P1 LEA R72, P0, R74, c[0x0][0x198], 0x2 ;  /* 0x000066004a489a11 */ /* 0x000fe200078010ff */
[----:B------:R-:W-:-:S03]  /*24e0*/  @!P1 IMAD.SHL.U32 R75, R88, 0x40, RZ ;  /* 0x00000040584b9824 */ /* 0x000fc600078e00ff */
[----:B------:R-:W-:Y:S01]  /*24f0*/  @!P1 LEA.HI.X R73, R74, c[0x0][0x19c], R73, 0x2, P0 ;  /* 0x000067004a499a11 */ /* 0x000fe200000f1449 */
[----:B------:R-:W-:-:S04]  /*2500*/  @!P1 IMAD.SHL.U32 R74, R91, 0x4, RZ ;  /* 0x000000045b4a9824 */ /* 0x000fc800078e00ff */
[----:B------:R-:W-:Y:S01]  /*2510*/  @!P1 IMAD R75, R75, c[0x0][0x1d4], R74 ;  /* 0x000075004b4b9a24 */ /* 0x000fe200078e024a */
[----:B------:R1:W3:Y:S04]  /*2520*/  @!P1 LDG.E.64 R56, [R72.64] ;  /* 0x0000002448389981 */ /* 0x0002e8000c1e1b00 */
[----:B0-----:R-:W-:Y:S02]  /*2530*/  @!P1 IADD3 R71, P0, R78, R75, RZ ;  /* 0x0000004b4e479210 */ /* 0x001fe40007f1e0ff */
[----:B------:R-:W-:Y:S02]  /*2540*/  IADD3 R91, R91, c[0x0][0x1d4], RZ ;  /* 0x000075005b5b7a10 */ /* 0x000fe40007ffe0ff */
[----:B------:R-:W-:Y:S02]  /*2550*/  @!P1 LEA.HI.X.SX32 R74, R75, R82, 0x1, P0 ;  /* 0x000000524b4a9211 */ /* 0x000fe400000f0eff */
[----:B------:R-:W-:Y:S01]  /*2560*/  @!P1 LEA R70, P0, R71, c[0x0][0x198], 0x2 ;  /* 0x0000660047469a11 */ /* 0x000fe200078010ff */
[----:B----4-:R-:W-:-:S03]  /*2570*/  @!P1 IMAD R83, R83, c[0x0][0x1d8], RZ ;  /* 0x0000760053539a24 */ /* 0x010fc600078e02ff */
[----:B------:R-:W-:Y:S01]  /*2580*/  @!P1 LEA.HI.X R71, R71, c[0x0][0x19c], R74, 0x2, P0 ;  /* 0x0000670047479a11 */ /* 0x000fe200000f144a */
[C---:B------:R-:W-:Y:S01]  /*2590*/  @!P1 IMAD.SHL.U32 R74, R91.reuse, 0x4, RZ ;  /* 0x000000045b4a9824 */ /* 0x040fe200078e00ff */
[----:B------:R-:W-:Y:S02]  /*25a0*/  IADD3 R91, R91, c[0x0][0x1d4], RZ ;  /* 0x000075005b5b7a10 */ /* 0x000fe40007ffe0ff */
[----:B------:R-:W-:Y:S01]  /*25b0*/  @!P1 SHF.L.U32 R83, R83, 0x6, RZ ;  /* 0x0000000653539819 */ /* 0x000fe200000006ff */
[----:B-----5:R-:W-:Y:S01]  /*25c0*/  @!P1 IMAD R85, R85, c[0x0][0x1d8], RZ ;  /* 0x0000760055559a24 */ /* 0x020fe200078e02ff */
[----:B------:R0:W4:Y:S01]  /*25d0*/  @!P1 LDG.E.64 R58, [R70.64] ;  /* 0x00000024463a9981 */ /* 0x000122000c1e1b00 */
[C---:B------:R-:W-:Y:S01]  /*25e0*/  @!P1 IMAD.SHL.U32 R75, R91.reuse, 0x4, RZ ;  /* 0x000000045b4b9824 */ /* 0x040fe200078e00ff */
[----:B------:R-:W-:Y:S01]  /*25f0*/  IADD3 R91, R91, c[0x0][0x1d4], RZ ;  /* 0x000075005b5b7a10 */ /* 0x000fe20007ffe0ff */
[----:B-1----:R-:W-:Y:S02]  /*2600*/  @!P1 IMAD R73, R83, c[0x0][0x1d4], R74 ;  /* 0x0000750053499a24 */ /* 0x002fe400078e024a */
[----:B------:R-:W-:Y:S01]  /*2610*/  @!P1 IMAD R84, R84, c[0x0][0x1d8], RZ ;  /* 0x0000760054549a24 */ /* 0x000fe200078e02ff */
[C---:B------:R-:W-:Y:S01]  /*2620*/  IADD3 R72, R91.reuse, c[0x0][0x1d4], RZ ;  /* 0x000075005b487a10 */ /* 0x040fe20007ffe0ff */
[----:B------:R-:W-:-:S02]  /*2630*/  @!P1 IMAD.SHL.U32 R83, R91, 0x4, RZ ;  /* 0x000000045b539824 */ /* 0x000fc400078e00ff */
[----:B0-----:R-:W-:Y:S01]  /*2640*/  @!P1 IMAD.SHL.U32 R70, R85, 0x40, RZ ;  /* 0x0000004055469824 */ /* 0x001fe200078e00ff */
[----:B------:R-:W-:Y:S01]  /*2650*/  @!P1 IADD3 R71, P0, R78, R73, RZ ;  /* 0x000000494e479210 */ /* 0x000fe20007f1e0ff */
[----:B------:R-:W-:Y:S02]  /*2660*/  @!P1 IMAD.SHL.U32 R84, R84, 0x40, RZ ;  /* 0x0000004054549824 */ /* 0x000fe400078e00ff */
[----:B------:R-:W-:Y:S01]  /*2670*/  @!P1 IMAD R83, R70, c[0x0][0x1d4], R83 ;  /* 0x0000750046539a24 */ /* 0x000fe200078e0253 */
[----:B------:R-:W-:Y:S01]  /*2680*/  IADD3 R70, R72, c[0x0][0x1d4], RZ ;  /* 0x0000750048467a10 */ /* 0x000fe20007ffe0ff */
[----:B------:R-:W-:Y:S01]  /*2690*/  @!P1 IMAD R89, R89, c[0x0][0x1d8], RZ ;  /* 0x0000760059599a24 */ /* 0x000fe200078e02ff */
[----:B------:R-:W-:Y:S01]  /*26a0*/  @!P1 LEA.HI.X.SX32 R74, R73, R82, 0x1, P0 ;  /* 0x00000052494a9211 */ /* 0x000fe200000f0eff */
[----:B------:R-:W-:Y:S01]  /*26b0*/  @!P1 IMAD R75, R84, c[0x0][0x1d4], R75 ;  /* 0x00007500544b9a24 */ /* 0x000fe200078e024b */
[----:B------:R-:W-:Y:S01]  /*26c0*/  @!P1 SHF.L.U32 R73, R70, 0x2, RZ ;  /* 0x0000000246499819 */ /* 0x000fe200000006ff */
[----:B------:R-:W-:Y:S01]  /*26d0*/  @!P1 IMAD R86, R86, c[0x0][0x1d8], RZ ;  /* 0x0000760056569a24 */ /* 0x000fe200078e02ff */
[----:B------:R-:W-:Y:S01]  /*26e0*/  @!P1 LEA R70, P0, R71, c[0x0][0x198], 0x2 ;  /* 0x0000660047469a11 */ /* 0x000fe200078010ff */
[----:B------:R-:W-:-:S02]  /*26f0*/  @!P1 IMAD.SHL.U32 R84, R89, 0x40, RZ ;  /* 0x0000004059549824 */ /* 0x000fc400078e00ff */
[----:B------:R-:W-:Y:S01]  /*2700*/  @!P1 IMAD.SHL.U32 R85, R86, 0x40, RZ ;  /* 0x0000004056559824 */ /* 0x000fe200078e00ff */
[----:B------:R-:W-:Y:S01]  /*2710*/  @!P1 LEA.HI.X R71, R71, c[0x0][0x19c], R74, 0x2, P0 ;  /* 0x0000670047479a11 */ /* 0x000fe200000f144a */
[----:B------:R-:W-:Y:S02]  /*2720*/  @!P1 IMAD.SHL.U32 R72, R72, 0x4, RZ ;  /* 0x0000000448489824 */ /* 0x000fe400078e00ff */
[----:B------:R-:W-:Y:S01]  /*2730*/  @!P1 IMAD R73, R84, c[0x0][0x1d4], R73 ;  /* 0x0000750054499a24 */ /* 0x000fe200078e0249 */
[C---:B------:R-:W-:Y:S01]  /*2740*/  @!P1 IADD3 R84, P0, R78.reuse, R75, RZ ;  /* 0x0000004b4e549210 */ /* 0x040fe20007f1e0ff */
[----:B------:R-:W-:Y:S01]  /*2750*/  @!P1 IMAD R85, R85, c[0x0][0x1d4], R72 ;  /* 0x0000750055559a24 */ /* 0x000fe200078e0248 */
[----:B------:R-:W-:Y:S01]  /*2760*/  @!P1 IADD3 R86, P3, R78, R83, RZ ;  /* 0x000000534e569210 */ /* 0x000fe20007f7e0ff */
[----:B------:R0:W5:Y:S01]  /*2770*/  @!P1 LDG.E.64 R60, [R70.64] ;  /* 0x00000024463c9981 */ /* 0x000162000c1e1b00 */
[----:B------:R-:W-:Y:S02]  /*2780*/  @!P1 LEA.HI.X.SX32 R75, R75, R82, 0x1, P0 ;  /* 0x000000524b4b9211 */ /* 0x000fe400000f0eff */
[----:B------:R-:W-:-:S02]  /*2790*/  @!P1 LEA R74, P2, R84, c[0x0][0x198], 0x2 ;  /* 0x00006600544a9a11 */ /* 0x000fc400078410ff */
[----:B------:R-:W-:Y:S02]  /*27a0*/  ISETP.NE.U32.AND P0, PT, RZ, c[0x0][0x200], PT ;  /* 0x00008000ff007a0c */ /* 0x000fe40003f05070 */
[----:B------:R-:W-:Y:S02]  /*27b0*/  @!P1 IADD3 R72, P4, R78, R85, RZ ;  /* 0x000000554e489210 */ /* 0x000fe40007f9e0ff */
[----:B------:R-:W-:Y:S02]  /*27c0*/  @!P1 LEA.HI.X R75, R84, c[0x0][0x19c], R75, 0x2, P2 ;  /* 0x00006700544b9a11 */ /* 0x000fe400010f144b */
[----:B------:R-:W-:Y:S02]  /*27d0*/  ISETP.NE.AND.EX P0, PT, RZ, c[0x0][0x204], PT, P0 ;  /* 0x00008100ff007a0c */ /* 0x000fe40003f05300 */
[----:B------:R-:W-:Y:S01]  /*27e0*/  @!P1 LEA.HI.X.SX32 R87, R83, R82, 0x1, P3 ;  /* 0x0000005253579211 */ /* 0x000fe200018f0eff */
[----:B------:R1:W5:Y:S01]  /*27f0*/  @!P1 LDG.E.64 R62, [R74.64] ;  /* 0x000000244a3e9981 */ /* 0x000362000c1e1b00 */
[----:B------:R-:W-:-:S02]  /*2800*/  @!P1 LEA R84, P2, R86, c[0x0][0x198], 0x2 ;  /* 0x0000660056549a11 */ /* 0x000fc400078410ff */
[-C--:B------:R-:W-:Y:S02]  /*2810*/  @!P1 LEA.HI.X.SX32 R83, R85, R82.reuse, 0x1, P4 ;  /* 0x0000005255539211 */ /* 0x080fe400020f0eff */
[----:B0-----:R-:W-:Y:S02]  /*2820*/  @!P1 LEA R70, P3, R72, c[0x0][0x198], 0x2 ;  /* 0x0000660048469a11 */ /* 0x001fe400078610ff */
[----:B------:R-:W-:Y:S02]  /*2830*/  @!P1 IADD3 R88, P4, R78, R73, RZ ;  /* 0x000000494e589210 */ /* 0x000fe40007f9e0ff */
[----:B------:R-:W-:Y:S01]  /*2840*/  @!P1 LEA.HI.X R85, R86, c[0x0][0x19c], R87, 0x2, P2 ;  /* 0x0000670056559a11 */ /* 0x000fe200010f1457 */
[----:B------:R-:W-:Y:S01]  /*2850*/  IMAD.U32 R87, RZ, RZ, UR47 ;  /* 0x0000002fff577e24 */ /* 0x000fe2000f8e00ff */
[----:B------:R-:W-:Y:S02]  /*2860*/  @!P1 LEA.HI.X R71, R72, c[0x0][0x19c], R83, 0x2, P3 ;  /* 0x0000670048479a11 */ /* 0x000fe400018f1453 */
[----:B------:R-:W-:Y:S01]  /*2870*/  @!P1 LEA.HI.X.SX32 R73, R73, R82, 0x1, P4 ;  /* 0x0000005249499211 */ /* 0x000fe200020f0eff */
[----:B------:R-:W5:Y:S01]  /*2880*/  @!P1 LDG.E.64 R64, [R84.64] ;  /* 0x0000002454409981 */ /* 0x000f62000c1e1b00 */
[----:B------:R-:W-:Y:S01]  /*2890*/  @!P1 LEA R72, P4, R88, c[0x0][0x198], 0x2 ;  /* 0x0000660058489a11 */ /* 0x000fe200078810ff */
[----:B------:R-:W-:Y:S01]  /*28a0*/  IMAD.U32 R90, RZ, RZ, UR48 ;  /* 0x00000030ff5a7e24 */ /* 0x000fe2000f8e00ff */
[----:B------:R-:W-:Y:S01]  /*28b0*/  @P0 IADD3 R86, P2, P3, R80, c[0x0][0x200], R87 ;  /* 0x0000800050560a10 */ /* 0x000fe20007b5e057 */
[----:B------:R-:W5:Y:S01]  /*28c0*/  @!P1 LDG.E.64 R66, [R70.64] ;  /* 0x0000002446429981 */ /* 0x000f62000c1e1b00 */
[----:B------:R-:W-:-:S02]  /*28d0*/  @P0 SHF.R.S32.HI R83, RZ, 0x1f, R80 ;  /* 0x0000001fff530819 */ /* 0x000fc40000011450 */
[----:B------:R-:W-:Y:S02]  /*28e0*/  @!P1 LEA.HI.X R73, R88, c[0x0][0x19c], R73, 0x2, P4 ;  /* 0x0000670058499a11 */ /* 0x000fe400020f1449 */
[----:B------:R-:W-:-:S03]  /*28f0*/  @P0 IADD3.X R87, R83, c[0x0][0x204], R90, P2, P3 ;  /* 0x0000810053570a10 */ /* 0x000fc600017e645a */
[----:B------:R-:W5:Y:S04]  /*2900*/  @!P1 LDG.E.64 R68, [R72.64] ;  /* 0x0000002448449981 */ /* 0x000f68000c1e1b00 */
[----:B------:R-:W5:Y:S01]  /*2910*/  @P0 LDG.E.U8 R86, [R86.64] ;  /* 0x0000002456560981 */ /* 0x000f62000c1e1100 */
[----:B-1----:R-:W-:Y:S02]  /*2920*/  FMUL.FTZ R75, R32, R40 ;  /* 0x00000028204b7220 */ /* 0x002fe40000410000 */
[----:B------:R-:W-:Y:S02]  /*2930*/  FMUL.FTZ R74, R33, R41 ;  /* 0x00000029214a7220 */ /* 0x000fe40000410000 */
        /* <DEDUP_REMOVED lines=14> */
[----:B--2---:R-:W-:Y:S02]  /*2a20*/  FFMA.FTZ R75, R18, R54, R75 ;  /* 0x00000036124b7223 */ /* 0x004fe4000001004b */
[----:B------:R-:W-:Y:S02]  /*2a30*/  FFMA.FTZ R74, R19, R55, R74 ;  /* 0x00000037134a7223 */ /* 0x000fe4000001004a */
[----:B---3--:R-:W-:Y:S02]  /*2a40*/  FFMA.FTZ R75, R14, R56, R75 ;  /* 0x000000380e4b7223 */ /* 0x008fe4000001004b */
[----:B------:R-:W-:Y:S02]  /*2a50*/  FFMA.FTZ R74, R15, R57, R74 ;  /* 0x000000390f4a7223 */ /* 0x000fe4000001004a */
[----:B----4-:R-:W-:Y:S02]  /*2a60*/  FFMA.FTZ R75, R12, R58, R75 ;  /* 0x0000003a0c4b7223 */ /* 0x010fe4000001004b */
[----:B------:R-:W-:-:S02]  /*2a70*/  FFMA.FTZ R74, R13, R59, R74 ;  /* 0x0000003b0d4a7223 */ /* 0x000fc4000001004a */
[----:B-----5:R-:W-:Y:S02]  /*2a80*/  FFMA.FTZ R75, R10, R60, R75 ;  /* 0x0000003c0a4b7223 */ /* 0x020fe4000001004b */
        /* <DEDUP_REMOVED lines=8> */
[----:B------:R-:W-:Y:S01]  /*2b10*/  FFMA.FTZ R74, R3, R69, R74 ;  /* 0x00000045034a7223 */ /* 0x000fe2000001004a */
[----:B------:R-:W-:-:S03]  /*2b20*/  ISETP.NE.AND P0, PT, R86, RZ, P0 ;  /* 0x000000ff5600720c */ /* 0x000fc60000705270 */
[----:B------:R-:W-:Y:S01]  /*2b30*/  FADD.FTZ R83, R75, R74 ;  /* 0x0000004a4b537221 */ /* 0x000fe20000010000 */
[----:B------:R-:W-:Y:S07]  /*2b40*/  BRA.DIV ~URZ, `(.L_x_2092) ;  /* 0x00002d027f007947 */ /* 0x000fee000b800000 */
[----:B------:R0:W1:Y:S02]  /*2b50*/  SHFL.BFLY PT, R70, R83, 0x1, 0x1f ;  /* 0x0c201f0053467f89 */ /* 0x00006400000e0000 */
.L_x_2134:
        /* <DEDUP_REMOVED lines=15> */
[----:B------:R-:W-:-:S04]  /*2c50*/  @P1 SEL R73, RZ, UR41, P3 ;  /* 0x00000029ff491c07 */ /* 0x000fc80009800000 */
[----:B------:R-:W-:-:S06]  /*2c60*/  @P1 IADD3 R74, R73, -UR42, R80 ;  /* 0x8000002a494a1c10 */ /* 0x000fcc000fffe050 */
[----:B------:R-:W2:Y:S01]  /*2c70*/  @P1 I2F R74, R74 ;  /* 0x0000004a004a1306 */ /* 0x000ea20000201400 */
[----:B------:R-:W-:Y:S01]  /*2c80*/  FMUL.FTZ R73, R72, c[0x0][0x1f0] ;  /* 0x00007c0048497a20 */ /* 0x000fe20000410000 */
[----:B------:R-:W-:-:S03]  /*2c90*/  IADD3 R72, R80, -UR45, RZ ;  /* 0x8000002d50487c10 */ /* 0x000fc6000fffe0ff */
[----:B---3--:R-:W-:-:S04]  /*2ca0*/  @P2 FADD.FTZ R73, R73, R70 ;  /* 0x0000004649492221 */ /* 0x008fc80000010000 */
[----:B--2---:R-:W-:-:S05]  /*2cb0*/  @P1 FFMA.FTZ R73, R74, R75, R73 ;  /* 0x0000004b4a491223 */ /* 0x004fca0000010049 */
[----:B------:R1:W-:Y:S01]  /*2cc0*/  STS [R72.X4+0x120], R73 ;  /* 0x0001204948007388 */ /* 0x0003e20000004800 */
[----:B------:R-:W-:-:S03]  /*2cd0*/  @!P0 FMNMX.FTZ R0, R0, R73, !PT ;  /* 0x0000004900008209 */ /* 0x000fc60007810000 */
.L_x_2094:
[----:B------:R-:W-:Y:S05]  /*2ce0*/  BSYNC B1 ;  /* 0x0000000000017941 */ /* 0x000fea0003800000 */
.L_x_2093:
[----:B------:R-:W-:-:S04]  /*2cf0*/  IADD3 R80, R80, 0x40, RZ ;  /* 0x0000004050507810 */ /* 0x000fc80007ffe0ff */
[----:B------:R-:W-:-:S13]  /*2d00*/  ISETP.GE.AND P0, PT, R80, R76, PT ;  /* 0x0000004c5000720c */ /* 0x000fda0003f06270 */
[----:B01----:R-:W-:Y:S01]  /*2d10*/  @P0 CALL.REL.NOINC `(.L_x_2091) ;  /* 0x0000001000000944 */ /* 0x003fe20003c00000 */
[----:B------:R-:W-:Y:S05]  /*2d20*/  BRA `(.L_x_2095) ;  /* 0xffffeee000007947 */ /* 0x000fea000383ffff */
.L_x_2091:
[----:B------:R-:W-:Y:S05]  /*2d30*/  BSYNC B0 ;  /* 0x0000000000007941 */ /* 0x000fea0003800000 */
.L_x_2090:
[----:B------:R-:W-:Y:S05]  /*2d40*/  BRA.DIV ~URZ, `(.L_x_2096) ;  /* 0x00002b827f007947 */ /* 0x000fea000b800000 */
[----:B------:R4:W0:Y:S02]  /*2d50*/  SHFL.BFLY PT, R3, R0, 0x10, 0x1f ;  /* 0x0e001f0000037f89 */ /* 0x00082400000e0000 */
.L_x_2135:
[----:B0-----:R-:W-:Y:S01]  /*2d60*/  FMNMX.FTZ R5, R3, R0, !PT ;  /* 0x0000000003057209 */ /* 0x001fe20007810000 */
[----:B------:R-:W-:Y:S05]  /*2d70*/  BRA.DIV ~URZ, `(.L_x_2097) ;  /* 0x00002bd27f007947 */ /* 0x000fea000b800000 */
[----:B----4-:R-:W0:Y:S02]  /*2d80*/  SHFL.BFLY PT, R0, R5, 0x8, 0x1f ;  /* 0x0d001f0005007f89 */ /* 0x010e2400000e0000 */
[----:B0-----:R-:W-:-:S05]  /*2d90*/  FMNMX.FTZ R0, R5, R0, !PT ;  /* 0x0000000005007209 */ /* 0x001fca0007810000 */
[----:B------:R-:W0:Y:S02]  /*2da0*/  SHFL.BFLY PT, R3, R0, 0x4, 0x1f ;  /* 0x0c801f0000037f89 */ /* 0x000e2400000e0000 */
[----:B0-----:R-:W-:-:S05]  /*2db0*/  FMNMX.FTZ R3, R0, R3, !PT ;  /* 0x0000000300037209 */ /* 0x001fca0007810000 */
[----:B------:R0:W4:Y:S02]  /*2dc0*/  SHFL.BFLY PT, R2, R3, 0x2, 0x1f ;  /* 0x0c401f0003027f89 */ /* 0x00012400000e0000 */
.L_x_2136:
[----:B------:R-:W-:Y:S01]  /*2dd0*/  SHF.R.S32.HI R5, RZ, 0x1f, R16 ;  /* 0x0000001fff057819 */ /* 0x000fe20000011410 */
[----:B------:R-:W-:Y:S01]  /*2de0*/  WARPSYNC 0xffffffff ;  /* 0xffffffff00007948 */ /* 0x000fe20003800000 */
[----:B0---4-:R-:W-:Y:S02]  /*2df0*/  FMNMX.FTZ R3, R2, R3, !PT ;  /* 0x0000000302037209 */ /* 0x011fe40007810000 */
        /* <DEDUP_REMOVED lines=21> */
[----:B------:R-:W-:Y:S02]  /*2f50*/  IMAD.MOV.U32 R6, RZ, RZ, RZ ;  /* 0x000000ffff067224 */ /* 0x000fe400078e00ff */
[----:B------:R-:W-:Y:S01]  /*2f60*/  IMAD.MOV.U32 R0, RZ, RZ, R4 ;  /* 0x000000ffff007224 */ /* 0x000fe200078e0004 */
[----:B------:R-:W-:-:S08]  /*2f70*/  ISETP.NE.AND.EX P0, PT, RZ, c[0x0][0x204], PT, P0 ;  /* 0x00008100ff007a0c */ /* 0x000fd00003f05300 */
.L_x_2103:
[----:B0-----:R-:W-:Y:S01]  /*2f80*/  IADD3 R2, R0, -UR45, RZ ;  /* 0x8000002d00027c10 */ /* 0x001fe2000fffe0ff */
[----:B------:R-:W-:Y:S03]  /*2f90*/  BSSY B1, `(.L_x_2100) ;  /* 0x0000010000017945 */ /* 0x000fe60003800000 */
[----:B------:R-:W-:Y:S01]  /*2fa0*/  LEA R8, R2, 0x120, 0x2 ;  /* 0x0000012002087811 */ /* 0x000fe200078e10ff */
[----:B------:R-:W-:Y:S05]  /*2fb0*/  @!P0 BRA `(.L_x_2101) ;  /* 0x0000009000008947 */ /* 0x000fea0003800000 */
[----:B------:R-:W-:Y:S01]  /*2fc0*/  MOV R7, UR47 ;  /* 0x0000002f00077c02 */ /* 0x000fe20008000f00 */
[----:B------:R-:W-:Y:S01]  /*2fd0*/  IMAD.U32 R10, RZ, RZ, UR48 ;  /* 0x00000030ff0a7e24 */ /* 0x000fe2000f8e00ff */
[----:B------:R-:W-:-:S02]  /*2fe0*/  SHF.R.S32.HI R3, RZ, 0x1f, R0 ;  /* 0x0000001fff037819 */ /* 0x000fc40000011400 */
[----:B------:R-:W-:-:S04]  /*2ff0*/  IADD3 R2, P2, P3, R0, c[0x0][0x200], R7 ;  /* 0x0000800000027a10 */ /* 0x000fc80007b5e007 */
[----:B------:R-:W-:-:S05]  /*3000*/  IADD3.X R3, R3, c[0x0][0x204], R10, P2, P3 ;  /* 0x0000810003037a10 */ /* 0x000fca00017e640a */
[----:B------:R-:W5:Y:S02]  /*3010*/  LDG.E.U8 R2, [R2.64] ;  /* 0x0000002402027981 */ /* 0x000f64000c1e1100 */
[----:B-----5:R-:W-:-:S13]  /*3020*/  ISETP.NE.AND P2, PT, R2, RZ, PT ;  /* 0x000000ff0200720c */ /* 0x020fda0003f45270 */
[----:B------:R-:W-:Y:S01]  /*3030*/  @P2 IMAD.MOV.U32 R7, RZ, RZ, RZ ;  /* 0x000000ffff072224 */ /* 0x000fe200078e00ff */
[----:B------:R-:W-:Y:S05]  /*3040*/  @P2 BRA `(.L_x_2102) ;  /* 0x0000004000002947 */ /* 0x000fea0003800000 */
.L_x_2101:
[----:B------:R-:W0:Y:S02]  /*3050*/  LDS R2, [R8] ;  /* 0x0000000008027984 */ /* 0x000e240000000800 */
[----:B0---4-:R-:W-:-:S04]  /*3060*/  FADD.FTZ R2, -R9, R2 ;  /* 0x0000000209027221 */ /* 0x011fc80000010100 */
[----:B------:R-:W-:-:S04]  /*3070*/  FMUL.FTZ R2, R2, 1.4426950216293334961 ;  /* 0x3fb8aa3b02027820 */ /* 0x000fc80000410000 */
[----:B------:R0:W4:Y:S03]  /*3080*/  MUFU.EX2 R7, R2 ;  /* 0x0000000200077308 */ /* 0x0001260000000800 */
.L_x_2102:
[----:B------:R-:W-:Y:S05]  /*3090*/  BSYNC B1 ;  /* 0x0000000000017941 */ /* 0x000fea0003800000 */
.L_x_2100:
[----:B----4-:R4:W-:Y:S01]  /*30a0*/  STS [R8], R7 ;  /* 0x0000000708007388 */ /* 0x0109e20000000800 */
[----:B------:R-:W-:Y:S01]  /*30b0*/  IADD3 R0, R0, 0x80, RZ ;  /* 0x0000008000007810 */ /* 0x000fe20007ffe0ff */
[----:B------:R-:W-:-:S03]  /*30c0*/  FADD.FTZ R6, R7, R6 ;  /* 0x0000000607067221 */ /* 0x000fc60000010000 */
[----:B------:R-:W-:-:S13]  /*30d0*/  ISETP.GT.AND P2, PT, R0, UR42, PT ;  /* 0x0000002a00007c0c */ /* 0x000fda000bf44270 */
[----:B----4-:R-:W-:Y:S05]  /*30e0*/  @!P2 BRA `(.L_x_2103) ;  /* 0xfffffe900000a947 */ /* 0x010fea000383ffff */
.L_x_2099:
[----:B------:R-:W-:Y:S05]  /*30f0*/  BSYNC B0 ;  /* 0x0000000000007941 */ /* 0x000fea0003800000 */
.L_x_2098:
[----:B------:R-:W5:Y:S01]  /*3100*/  SHFL.BFLY PT, R3, R6, 0x10, 0x1f ;  /* 0x0e001f0006037f89 */ /* 0x000f6200000e0000 */
[----:B------:R-:W-:Y:S01]  /*3110*/  LOP3.LUT P0, R8, R16, 0x1f, RZ, 0xc0, !PT ;  /* 0x0000001f10087812 */ /* 0x000fe2000780c0ff */
[----:B------:R-:W-:Y:S02]  /*3120*/  ULDC.U8 UR4, c[0x0][0x26c] ;  /* 0x00009b0000047ab9 */ /* 0x000fe40000000000 */
[----:B------:R-:W-:Y:S01]  /*3130*/  UMOV UR5, URZ ;  /* 0x0000003f00057c82 */ /* 0x000fe20008000000 */
[----:B------:R-:W-:Y:S01]  /*3140*/  ISETP.GT.U32.AND P2, PT, R8, 0x3, PT ;  /* 0x000000030800780c */ /* 0x000fe20003f44070 */
[----:B-----5:R-:W-:-:S08]  /*3150*/  FADD.FTZ R3, R3, R6 ;  /* 0x0000000603037221 */ /* 0x020fd00000010000 */
[----:B------:R-:W-:Y:S01]  /*3160*/  @!P0 SHF.R.U32.HI R6, RZ, 0x3, R16 ;  /* 0x00000003ff068819 */ /* 0x000fe20000011610 */
[----:B------:R-:W5:Y:S03]  /*3170*/  SHFL.BFLY PT, R0, R3, 0x8, 0x1f ;  /* 0x0d001f0003007f89 */ /* 0x000f6600000e0000 */
        /* <DEDUP_REMOVED lines=16> */
[----:B0-----:R-:W-:-:S06]  /*3280*/  FADD.FTZ R3, R0, R3 ;  /* 0x0000000300037221 */ /* 0x001fcc0000010000 */
[----:B------:R-:W0:Y:S01]  /*3290*/  SHFL.IDX PT, R3, R3, RZ, 0x1f ;  /* 0x00001fff03037589 */ /* 0x000e2200000e0000 */
[----:B------:R-:W-:Y:S05]  /*32a0*/  @!P0 BRA `(.L_x_2104) ;  /* 0x000000a000008947 */ /* 0x000fea0003800000 */
[----:B------:R-:W4:Y:S01]  /*32b0*/  S2UR UR5, SR_CTAID.X ;  /* 0x00000000000579c3 */ /* 0x000f220000002500 */
[----:B------:R-:W-:Y:S02]  /*32c0*/  ULDC UR7, c[0x0][0x1d8] ;  /* 0x0000760000077ab9 */ /* 0x000fe40000000800 */
[----:B------:R-:W-:-:S05]  /*32d0*/  ULDC UR4, c[0x0][0x268] ;  /* 0x00009a0000047ab9 */ /* 0x000fca0000000800 */
[----:B------:R-:W4:Y:S02]  /*32e0*/  S2UR UR6, SR_CTAID.Y ;  /* 0x00000000000679c3 */ /* 0x000f240000002600 */
[----:B----4-:R-:W-:-:S03]  /*32f0*/  UIMAD UR5, UR6, UR7, UR5 ;  /* 0x00000007060572a4 */ /* 0x010fc6000f8e0205 */
[----:B------:R-:W-:Y:S02]  /*3300*/  ULDC UR6, c[0x0][0x1ec] ;  /* 0x00007b0000067ab9 */ /* 0x000fe40000000800 */
[----:B------:R-:W-:-:S03]  /*3310*/  UIMAD UR4, UR5, UR4, UR6 ;  /* 0x00000004050472a4 */ /* 0x000fc6000f8e0206 */
[----:B------:R-:W-:Y:S02]  /*3320*/  ULDC UR5, c[0x0][0x1d4] ;  /* 0x0000750000057ab9 */ /* 0x000fe40000000800 */
[----:B------:R-:W-:-:S04]  /*3330*/  UIMAD UR4, UR4, UR5, URZ ;  /* 0x00000005040472a4 */ /* 0x000fc8000f8e023f */
[----:B------:R-:W-:-:S06]  /*3340*/  USHF.R.S32.HI UR5, URZ, 0x1f, UR4 ;  /* 0x0000001f3f057899 */ /* 0x000fcc0008011404 */
.L_x_2104:
[----:B------:R-:W-:Y:S01]  /*3350*/  BSSY B0, `(.L_x_2105) ;  /* 0x0000011000007945 */ /* 0x000fe20003800000 */
[----:B------:R-:W-:Y:S05]  /*3360*/  @P1 BRA `(.L_x_2106) ;  /* 0x000000f000001947 */ /* 0x000fea0003800000 */
[----:B0-----:R-:W-:-:S04]  /*3370*/  FADD.FTZ R0, R3, 9.9999999747524270788e-07 ;  /* 0x358637bd03007421 */ /* 0x001fc80000010000 */
[----:B------:R0:W4:Y:S03]  /*3380*/  MUFU.RCP R8, R0 ;  /* 0x0000000000087308 */ /* 0x0001260000001000 */
.L_x_2107:
[C---:B0-----:R-:W-:Y:S02]  /*3390*/  IADD3 R0, R4.reuse, -UR45, RZ ;  /* 0x8000002d04007c10 */ /* 0x041fe4000fffe0ff */
[----:B------:R-:W-:Y:S02]  /*33a0*/  @P0 IADD3 R6, P1, R4, UR4, RZ ;  /* 0x0000000404060c10 */ /* 0x000fe4000ff3e0ff */
[----:B------:R-:W-:Y:S01]  /*33b0*/  LEA R9, R0, 0x120, 0x2 ;  /* 0x0000012000097811 */ /* 0x000fe200078e10ff */
[----:B------:R-:W0:Y:S01]  /*33c0*/  LDS R3, [R0.X4+0x120] ;  /* 0x0001200000037984 */ /* 0x000e220000004800 */
[----:B------:R-:W-:Y:S02]  /*33d0*/  @P0 LEA.HI.X.SX32 R7, R4, UR5, 0x1, P1 ;  /* 0x0000000504070c11 */ /* 0x000fe400088f0eff */
[----:B------:R-:W-:Y:S02]  /*33e0*/  @P0 LEA R2, P1, R6, c[0x0][0x260], 0x2 ;  /* 0x0000980006020a11 */ /* 0x000fe400078210ff */
[----:B------:R-:W-:Y:S01]  /*33f0*/  IADD3 R4, R4, 0x80, RZ ;  /* 0x0000008004047810 */ /* 0x000fe20007ffe0ff */
[----:B0---4-:R-:W-:Y:S01]  /*3400*/  FMUL.FTZ R10, R3, R8 ;  /* 0x00000008030a7220 */ /* 0x011fe20000410000 */
[----:B------:R-:W-:-:S02]  /*3410*/  @P0 LEA.HI.X R3, R6, c[0x0][0x264], R7, 0x2, P1 ;  /* 0x0000990006030a11 */ /* 0x000fc400008f1407 */
[----:B------:R-:W-:Y:S02]  /*3420*/  ISETP.GT.AND P1, PT, R4, UR42, PT ;  /* 0x0000002a04007c0c */ /* 0x000fe4000bf24270 */
[----:B------:R0:W-:Y:S04]  /*3430*/  STS [R9], R10 ;  /* 0x0000000a09007388 */ /* 0x0001e80000000800 */
[----:B------:R0:W-:Y:S07]  /*3440*/  @P0 STG.E [R2.64], R10 ;  /* 0x0000000a02000986 */ /* 0x0001ee000c101924 */
[----:B------:R-:W-:Y:S05]  /*3450*/  @!P1 BRA `(.L_x_2107) ;  /* 0xffffff3000009947 */ /* 0x000fea000383ffff */
.L_x_2106:
[----:B------:R-:W-:Y:S05]  /*3460*/  BSYNC B0 ;  /* 0x0000000000007941 */ /* 0x000fea0003800000 */
.L_x_2105:
        /* <DEDUP_REMOVED lines=21> */
[----:B------:R-:W-:Y:S01]  /*35c0*/  BSSY B0, `(.L_x_2108) ;  /* 0x000007b000007945 */ /* 0x000fe20003800000 */
[----:B0-----:R-:W-:Y:S02]  /*35d0*/  @!P0 IMAD R4, R7, 0x40, R0 ;  /* 0x0000004007048824 */ /* 0x001fe400078e0200 */
[----:B------:R-:W-:Y:S02]  /*35e0*/  IMAD.U32 R7, RZ, RZ, UR46 ;  /* 0x0000002eff077e24 */ /* 0x000fe4000f8e00ff */
[----:B------:R-:W-:-:S04]  /*35f0*/  @!P0 IMAD.WIDE R4, R4, R5, c[0x0][0x190] ;  /* 0x0000640004048625 */ /* 0x000fc800078e0205 */
[----:B------:R-:W-:Y:S01]  /*3600*/  IMAD R12, R7, c[0x0][0x1d4], R0 ;  /* 0x00007500070c7a24 */ /* 0x000fe200078e0200 */
[----:B------:R0:W5:Y:S04]  /*3610*/  @!P0 LDG.E.128 R8, [R4.64] ;  /* 0x0000002404088981 */ /* 0x000168000c1e1d00 */
[----:B------:R-:W-:Y:S01]  /*3620*/  BAR.SYNC.DEFER_BLOCKING 0x0 ;  /* 0x0000000000007b1d */ /* 0x000fe20000010000 */
[----:B------:R-:W-:Y:S01]  /*3630*/  ISETP.NE.AND P0, PT, R3, UR4, PT ;  /* 0x0000000403007c0c */ /* 0x000fe2000bf05270 */
[----:B------:R-:W-:Y:S01]  /*3640*/  CS2R R6, SRZ ;  /* 0x0000000000067805 */ /* 0x000fe2000001ff00 */
[----:B------:R-:W-:Y:S01]  /*3650*/  SHF.R.S32.HI R2, RZ, 0x1f, R12 ;  /* 0x0000001fff027819 */ /* 0x000fe2000001140c */
[----:B0-----:R-:W-:Y:S02]  /*3660*/  CS2R R4, SRZ ;  /* 0x0000000000047805 */ /* 0x001fe4000001ff00 */
[----:B------:R-:W-:Y:S05]  /*3670*/  @P1 BRA `(.L_x_2109) ;  /* 0x000006f000001947 */ /* 0x000fea0003800000 */
[----:B------:R-:W-:Y:S01]  /*3680*/  IMAD.U32 R4, RZ, RZ, UR45 ;  /* 0x0000002dff047e24 */ /* 0x000fe2000f8e00ff */
[----:B------:R-:W-:Y:S01]  /*3690*/  ULOP3.LUT UR4, URZ, UR5, URZ, 0x33, !UPT ;  /* 0x000000053f047292 */ /* 0x000fe2000f8e333f */
[----:B------:R-:W-:Y:S01]  /*36a0*/  BSSY B1, `(.L_x_2110) ;  /* 0x0000023000017945 */ /* 0x000fe20003800000 */
[----:B------:R-:W-:Y:S01]  /*36b0*/  MOV R14, R13 ;  /* 0x0000000d000e7202 */ /* 0x000fe20000000f00 */
[----:B------:R-:W-:Y:S01]  /*36c0*/  CS2R R6, SRZ ;  /* 0x0000000000067805 */ /* 0x000fe2000001ff00 */
[----:B------:R-:W-:-:S04]  /*36d0*/  IADD3 R4, -R4, -0x2, -R3 ;  /* 0xfffffffe04047810 */ /* 0x000fc80007ffe903 */
[----:B------:R-:W-:-:S04]  /*36e0*/  IADD3 R5, R4, -UR4, RZ ;  /* 0x8000000404057c10 */ /* 0x000fc8000fffe0ff */
[C---:B------:R-:W-:Y:S02]  /*36f0*/  LEA.HI R4, R5.reuse, 0x1, RZ, 0x1d ;  /* 0x0000000105047811 */ /* 0x040fe400078fe8ff */
[----:B------:R-:W-:Y:S02]  /*3700*/  ISETP.GE.U32.AND P1, PT, R5, 0x18, PT ;  /* 0x000000180500780c */ /* 0x000fe40003f26070 */
[----:B------:R-:W-:Y:S02]  /*3710*/  LOP3.LUT P2, R15, R4, 0x3, RZ, 0xc0, !PT ;  /* 0x00000003040f7812 */ /* 0x000fe4000784c0ff */
[----:B------:R-:W-:-:S11]  /*3720*/  CS2R R4, SRZ ;  /* 0x0000000000047805 */ /* 0x000fd6000001ff00 */
[----:B------:R-:W-:Y:S05]  /*3730*/  @!P2 BRA `(.L_x_2111) ;  /* 0x000001900000a947 */ /* 0x000fea0003800000 */
[----:B------:R-:W-:Y:S02]  /*3740*/  IMAD.MOV.U32 R14, RZ, RZ, R13 ;  /* 0x000000ffff0e7224 */ /* 0x000fe400078e000d */
[----:B------:R-:W-:-:S03]  /*3750*/  IMAD.MOV.U32 R4, RZ, RZ, RZ ;  /* 0x000000ffff047224 */ /* 0x000fc600078e00ff */
.L_x_2112:
[----:B---3--:R-:W-:-:S04]  /*3760*/  IADD3 R19, P2, R14, UR47, RZ ;  /* 0x0000002f0e137c10 */ /* 0x008fc8000ff5e0ff */
[----:B------:R-:W-:Y:S02]  /*3770*/  LEA.HI.X.SX32 R20, R14, UR48, 0x1, P2 ;  /* 0x000000300e147c11 */ /* 0x000fe400090f0eff */
[----:B------:R-:W-:-:S04]  /*3780*/  LEA R18, P2, R19, c[0x0][0x1a8], 0x2 ;  /* 0x00006a0013127a11 */ /* 0x000fc800078410ff */
[----:B------:R-:W-:-:S05]  /*3790*/  LEA.HI.X R19, R19, c[0x0][0x1ac], R20, 0x2, P2 ;  /* 0x00006b0013137a11 */ /* 0x000fca00010f1414 */
[----:B------:R-:W3:Y:S01]  /*37a0*/  LDG.E R18, [R18.64] ;  /* 0x0000002412127981 */ /* 0x000ee2000c1e1900 */
[----:B------:R-:W-:-:S06]  /*37b0*/  IADD3 R24, R14, -UR45, RZ ;  /* 0x8000002d0e187c10 */ /* 0x000fcc000fffe0ff */
[----:B------:R-:W0:Y:S01]  /*37c0*/  LDS R24, [R24.X4+0x120] ;  /* 0x0001200018187984 */ /* 0x000e220000004800 */
[----:B---3--:R-:W-:-:S04]  /*37d0*/  IMAD R21, R18, c[0x0][0x1d8], RZ ;  /* 0x0000760012157a24 */ /* 0x008fc800078e02ff */
[----:B------:R-:W-:-:S04]  /*37e0*/  IMAD R21, R21, c[0x0][0x1d4], R14 ;  /* 0x0000750015157a24 */ /* 0x000fc800078e020e */
[----:B------:R-:W-:-:S05]  /*37f0*/  IMAD.SHL.U32 R21, R21, 0x40, RZ ;  /* 0x0000004015157824 */ /* 0x000fca00078e00ff */
[----:B--2---:R-:W-:-:S04]  /*3800*/  IADD3 R22, P2, R12, R21, RZ ;  /* 0x000000150c167210 */ /* 0x004fc80007f5e0ff */
[----:B------:R-:W-:Y:S02]  /*3810*/  LEA.HI.X.SX32 R21, R21, R2, 0x1, P2 ;  /* 0x0000000215157211 */ /* 0x000fe400010f0eff */
[----:B------:R-:W-:-:S04]  /*3820*/  LEA R20, P2, R22, c[0x0][0x1a0], 0x2 ;  /* 0x0000680016147a11 */ /* 0x000fc800078410ff */
[----:B------:R-:W-:-:S06]  /*3830*/  LEA.HI.X R21, R22, c[0x0][0x1a4], R21, 0x2, P2 ;  /* 0x0000690016157a11 */ /* 0x000fcc00010f1415 */
[----:B------:R-:W0:Y:S01]  /*3840*/  LDG.E.128 R20, [R20.64] ;  /* 0x0000002414147981 */ /* 0x000e22000c1e1d00 */
        /* <DEDUP_REMOVED lines=8> */
.L_x_2111:
[----:B------:R-:W-:Y:S05]  /*38d0*/  BSYNC B1 ;  /* 0x0000000000017941 */ /* 0x000fea0003800000 */
.L_x_2110:
[----:B------:R-:W-:Y:S05]  /*38e0*/  @!P1 BRA `(.L_x_2109) ;  /* 0x0000048000009947 */ /* 0x000fea0003800000 */
[C---:B---3--:R-:W-:Y:S01]  /*38f0*/  LEA R18, R14.reuse, 0x40, 0x2 ;  /* 0x000000400e127811 */ /* 0x048fe200078e10ff */
[----:B------:R-:W-:Y:S01]  /*3900*/  IMAD.U32 R19, RZ, RZ, UR45 ;  /* 0x0000002dff137e24 */ /* 0x000fe2000f8e00ff */
[C---:B------:R-:W-:Y:S01]  /*3910*/  IADD3 R43, P1, R14.reuse, UR47, RZ ;  /* 0x0000002f0e2b7c10 */ /* 0x040fe2000ff3e0ff */
[----:B------:R-:W-:Y:S02]  /*3920*/  IMAD.MOV.U32 R15, RZ, RZ, c[0x0][0x1d8] ;  /* 0x00007600ff0f7624 */ /* 0x000fe400078e00ff */
[----:B------:R-:W-:Y:S01]  /*3930*/  IMAD R18, R19, -0x4, R18 ;  /* 0xfffffffc13127824 */ /* 0x000fe200078e0212 */
[C---:B------:R-:W-:Y:S01]  /*3940*/  LEA.HI.X.SX32 R20, R14.reuse, UR48, 0x1, P1 ;  /* 0x000000300e147c11 */ /* 0x040fe200088f0eff */
[----:B------:R-:W-:Y:S01]  /*3950*/  IMAD R15, R15, c[0x0][0x1d4], RZ ;  /* 0x000075000f0f7a24 */ /* 0x000fe200078e02ff */
[----:B------:R-:W-:Y:S01]  /*3960*/  LEA R42, P1, R43, c[0x0][0x1a8], 0x2 ;  /* 0x00006a002b2a7a11 */ /* 0x000fe200078210ff */
[----:B------:R-:W-:Y:S01]  /*3970*/  IMAD.SHL.U32 R36, R14, 0x40, RZ ;  /* 0x000000400e247824 */ /* 0x000fe200078e00ff */
[----:B------:R-:W-:Y:S01]  /*3980*/  IADD3 R37, R18, 0x120, RZ ;  /* 0x0000012012257810 */ /* 0x000fe20007ffe0ff */
[----:B------:R-:W-:Y:S01]  /*3990*/  IMAD.SHL.U32 R15, R15, 0x40, RZ ;  /* 0x000000400f0f7824 */ /* 0x000fe200078e00ff */
[----:B------:R-:W-:-:S03]  /*39a0*/  LEA.HI.X R43, R43, c[0x0][0x1ac], R20, 0x2, P1 ;  /* 0x00006b002b2b7a11 */ /* 0x000fc600008f1414 */
.L_x_2113:
[----:B------:R-:W-:Y:S01]  /*39b0*/  IMAD.MOV.U32 R18, RZ, RZ, R42 ;  /* 0x000000ffff127224 */ /* 0x000fe200078e002a */
[----:B------:R-:W-:Y:S01]  /*39c0*/  MOV R19, R43 ;  /* 0x0000002b00137202 */ /* 0x000fe20000000f00 */
[----:B------:R-:W0:Y:S04]  /*39d0*/  LDS R38, [R37+-0x40] ;  /* 0xffffc00025267984 */ /* 0x000e280000000800 */
[----:B------:R-:W3:Y:S04]  /*39e0*/  LDG.E R20, [R18.64] ;  /* 0x0000002412147981 */ /* 0x000ee8000c1e1900 */
[----:B--2---:R-:W2:Y:S04]  /*39f0*/  LDG.E R22, [R18.64+0x20] ;  /* 0x0000202412167981 */ /* 0x004ea8000c1e1900 */
[----:B------:R-:W4:Y:S04]  /*3a00*/  LDG.E R23, [R18.64+0x40] ;  /* 0x0000402412177981 */ /* 0x000f28000c1e1900 */
[----:B------:R-:W4:Y:S04]  /*3a10*/  LDG.E R25, [R18.64+0x60] ;  /* 0x0000602412197981 */ /* 0x000f28000c1e1900 */
[----:B------:R-:W1:Y:S04]  /*3a20*/  LDS R39, [R37+-0x20] ;  /* 0xffffe00025277984 */ /* 0x000e680000000800 */
[----:B------:R-:W0:Y:S04]  /*3a30*/  LDS R40, [R37] ;  /* 0x0000000025287984 */ /* 0x000e280000000800 */
[----:B------:R0:W0:Y:S01]  /*3a40*/  LDS R41, [R37+0x20] ;  /* 0x0000200025297984 */ /* 0x0000220000000800 */
[----:B---3--:R-:W-:-:S02]  /*3a50*/  IMAD R21, R15, R20, R36 ;  /* 0x000000140f157224 */ /* 0x008fc400078e0224 */
[----:B--2---:R-:W-:-:S03]  /*3a60*/  IMAD R22, R15, R22, R36 ;  /* 0x000000160f167224 */ /* 0x004fc600078e0224 */
[----:B------:R-:W-:Y:S01]  /*3a70*/  IADD3 R27, P1, R12, R21, RZ ;  /* 0x000000150c1b7210 */ /* 0x000fe20007f3e0ff */
[--C-:B----4-:R-:W-:Y:S01]  /*3a80*/  IMAD R24, R15, R23, R36.reuse ;  /* 0x000000170f187224 */ /* 0x110fe200078e0224 */
        /* <DEDUP_REMOVED lines=8> */
[----:B------:R-:W-:Y:S02]  /*3b10*/  IADD3 R27, R26, 0x600, RZ ;  /* 0x000006001a1b7810 */ /* 0x000fe40007ffe0ff */
[-C--:B------:R-:W-:Y:S02]  /*3b20*/  LEA.HI.X.SX32 R26, R23, R2.reuse, 0x1, P2 ;  /* 0x00000002171a7211 */ /* 0x080fe400010f0eff */
[----:B------:R-:W-:Y:S02]  /*3b30*/  LEA R24, P1, R29, c[0x0][0x1a0], 0x2 ;  /* 0x000068001d187a11 */ /* 0x000fe400078210ff */
[----:B------:R-:W-:-:S02]  /*3b40*/  LEA.HI.X.SX32 R23, R25, R2, 0x1, P3 ;  /* 0x0000000219177211 */ /* 0x000fc400018f0eff */
[----:B------:R-:W-:Y:S02]  /*3b50*/  LEA R28, P2, R22, c[0x0][0x1a0], 0x2 ;  /* 0x00006800161c7a11 */ /* 0x000fe400078410ff */
[----:B------:R-:W-:Y:S02]  /*3b60*/  LEA.HI.X R25, R29, c[0x0][0x1a4], R26, 0x2, P1 ;  /* 0x000069001d197a11 */ /* 0x000fe400008f141a */
[----:B------:R-:W-:Y:S02]  /*3b70*/  IADD3 R30, P1, R12, R27, RZ ;  /* 0x0000001b0c1e7210 */ /* 0x000fe40007f3e0ff */
[----:B------:R-:W-:Y:S02]  /*3b80*/  LEA.HI.X R29, R22, c[0x0][0x1a4], R23, 0x2, P2 ;  /* 0x00006900161d7a11 */ /* 0x000fe400010f1417 */
[----:B------:R-:W2:Y:S01]  /*3b90*/  LDG.E.128 R20, [R20.64] ;  /* 0x0000002414147981 */ /* 0x000ea2000c1e1d00 */
[----:B------:R-:W-:Y:S02]  /*3ba0*/  LEA.HI.X.SX32 R31, R27, R2, 0x1, P1 ;  /* 0x000000021b1f7211 */ /* 0x000fe400008f0eff */
[C---:B------:R-:W-:Y:S01]  /*3bb0*/  LEA R32, P1, R30.reuse, c[0x0][0x1a0], 0x2 ;  /* 0x000068001e207a11 */ /* 0x040fe200078210ff */
[----:B------:R-:W1:Y:S03]  /*3bc0*/  LDG.E.128 R24, [R24.64] ;  /* 0x0000002418187981 */ /* 0x000e66000c1e1d00 */
[----:B------:R-:W-:-:S02]  /*3bd0*/  LEA.HI.X R33, R30, c[0x0][0x1a4], R31, 0x2, P1 ;  /* 0x000069001e217a11 */ /* 0x000fc400008f141f */
[----:B------:R-:W3:Y:S04]  /*3be0*/  LDG.E.128 R28, [R28.64] ;  /* 0x000000241c1c7981 */ /* 0x000ee8000c1e1d00 */
[----:B------:R-:W4:Y:S01]  /*3bf0*/  LDG.E.128 R32, [R32.64] ;  /* 0x0000002420207981 */ /* 0x000f22000c1e1d00 */
[----:B------:R-:W-:Y:S02]  /*3c00*/  IADD3 R42, P1, R18, 0x80, RZ ;  /* 0x00000080122a7810 */ /* 0x000fe40007f3e0ff */
[----:B------:R-:W-:Y:S02]  /*3c10*/  IADD3 R14, R14, 0x20, RZ ;  /* 0x000000200e0e7810 */ /* 0x000fe40007ffe0ff */
[----:B0-----:R-:W-:Y:S01]  /*3c20*/  IADD3 R37, R37, 0x80, RZ ;  /* 0x0000008025257810 */ /* 0x001fe20007ffe0ff */
[----:B------:R-:W-:Y:S01]  /*3c30*/  IMAD.X R43, RZ, RZ, R19, P1 ;  /* 0x000000ffff2b7224 */ /* 0x000fe200008e0613 */
[----:B------:R-:W-:-:S02]  /*3c40*/  ISETP.GE.AND P1, PT, R14, UR5, PT ;  /* 0x000000050e007c0c */ /* 0x000fc4000bf26270 */
[----:B------:R-:W-:Y:S01]  /*3c50*/  IADD3 R36, R36, 0x800, RZ ;  /* 0x0000080024247810 */ /* 0x000fe20007ffe0ff */
[-C--:B--2---:R-:W-:Y:S02]  /*3c60*/  FFMA.FTZ R19, R20, R38.reuse, R4 ;  /* 0x0000002614137223 */ /* 0x084fe40000010004 */
[-C--:B------:R-:W-:Y:S02]  /*3c70*/  FFMA.FTZ R4, R21, R38.reuse, R5 ;  /* 0x0000002615047223 */ /* 0x080fe40000010005 */
[-C--:B------:R-:W-:Y:S02]  /*3c80*/  FFMA.FTZ R5, R22, R38.reuse, R6 ;  /* 0x0000002616057223 */ /* 0x080fe40000010006 */
[----:B------:R-:W-:Y:S02]  /*3c90*/  FFMA.FTZ R38, R23, R38, R7 ;  /* 0x0000002617267223 */ /* 0x000fe40000010007 */
[-C--:B-1----:R-:W-:Y:S02]  /*3ca0*/  FFMA.FTZ R4, R25, R39.reuse, R4 ;  /* 0x0000002719047223 */ /* 0x082fe40000010004 */
[----:B------:R-:W-:-:S02]  /*3cb0*/  FFMA.FTZ R5, R26, R39, R5 ;  /* 0x000000271a057223 */ /* 0x000fc40000010005 */
[-C--:B------:R-:W-:Y:S02]  /*3cc0*/  FFMA.FTZ R19, R24, R39.reuse, R19 ;  /* 0x0000002718137223 */ /* 0x080fe40000010013 */
[----:B------:R-:W-:Y:S02]  /*3cd0*/  FFMA.FTZ R38, R27, R39, R38 ;  /* 0x000000271b267223 */ /* 0x000fe40000010026 */
[-C--:B---3--:R-:W-:Y:S02]  /*3ce0*/  FFMA.FTZ R6, R29, R40.reuse, R4 ;  /* 0x000000281d067223 */ /* 0x088fe40000010004 */
[-C--:B------:R-:W-:Y:S02]  /*3cf0*/  FFMA.FTZ R7, R30, R40.reuse, R5 ;  /* 0x000000281e077223 */ /* 0x080fe40000010005 */
[-C--:B------:R-:W-:Y:S02]  /*3d00*/  FFMA.FTZ R19, R28, R40.reuse, R19 ;  /* 0x000000281c137223 */ /* 0x080fe40000010013 */
[----:B------:R-:W-:-:S02]  /*3d10*/  FFMA.FTZ R38, R31, R40, R38 ;  /* 0x000000281f267223 */ /* 0x000fc40000010026 */
[-C--:B----4-:R-:W-:Y:S02]  /*3d20*/  FFMA.FTZ R5, R33, R41.reuse, R6 ;  /* 0x0000002921057223 */ /* 0x090fe40000010006 */
[-C--:B------:R-:W-:Y:S02]  /*3d30*/  FFMA.FTZ R6, R34, R41.reuse, R7 ;  /* 0x0000002922067223 */ /* 0x080fe40000010007 */
[-C--:B------:R-:W-:Y:S02]  /*3d40*/  FFMA.FTZ R4, R32, R41.reuse, R19 ;  /* 0x0000002920047223 */ /* 0x080fe40000010013 */
[----:B------:R-:W-:Y:S01]  /*3d50*/  FFMA.FTZ R7, R35, R41, R38 ;  /* 0x0000002923077223 */ /* 0x000fe20000010026 */
[----:B------:R-:W-:Y:S05]  /*3d60*/  @!P1 BRA `(.L_x_2113) ;  /* 0xfffffc4000009947 */ /* 0x000fea000383ffff */
.L_x_2109:
[----:B------:R-:W-:Y:S05]  /*3d70*/  BSYNC B0 ;  /* 0x0000000000007941 */ /* 0x000fea0003800000 */
.L_x_2108:
[----:B------:R-:W-:Y:S01]  /*3d80*/  ISETP.GE.AND P1, PT, R13, UR42, PT ;  /* 0x0000002a0d007c0c */ /* 0x000fe2000bf26270 */
[----:B------:R-:W-:-:S12]  /*3d90*/  BSSY B0, `(.L_x_2114) ;  /* 0x0000100000007945 */ /* 0x000fd80003800000 */
[----:B------:R-:W-:Y:S05]  /*3da0*/  @P1 BRA `(.L_x_2115) ;  /* 0x00000fe000001947 */ /* 0x000fea0003800000 */
[----:B--2---:R-:W-:Y:S01]  /*3db0*/  IMAD.U32 R23, RZ, RZ, UR45 ;  /* 0x0000002dff177e24 */ /* 0x004fe2000f8e00ff */
[----:B------:R-:W-:Y:S01]  /*3dc0*/  LOP3.LUT R14, RZ, R3, RZ, 0x33, !PT ;  /* 0x00000003ff0e7212 */ /* 0x000fe200078e33ff */
[----:B------:R-:W-:Y:S03]  /*3dd0*/  BSSY B1, `(.L_x_2116) ;  /* 0x000003a000017945 */ /* 0x000fe60003800000 */
[----:B------:R-:W-:-:S04]  /*3de0*/  IADD3 R23, -R23, UR42, R14 ;  /* 0x0000002a17177c10 */ /* 0x000fc8000fffe10e */
[----:B------:R-:W-:-:S04]  /*3df0*/  LEA.HI R14, R23, 0x1, RZ, 0x1d ;  /* 0x00000001170e7811 */ /* 0x000fc800078fe8ff */
[----:B------:R-:W-:-:S13]  /*3e00*/  LOP3.LUT P1, R14, R14, 0x3, RZ, 0xc0, !PT ;  /* 0x000000030e0e7812 */ /* 0x000fda000782c0ff */
[----:B------:R-:W-:Y:S05]  /*3e10*/  @!P1 BRA `(.L_x_2117) ;  /* 0x0000035000009947 */ /* 0x000fea0003800000 */
[----:B------:R-:W-:Y:S01]  /*3e20*/  IMAD.MOV.U32 R20, RZ, RZ, R14 ;  /* 0x000000ffff147224 */ /* 0x000fe200078e000e */
[----:B------:R-:W-:Y:S02]  /*3e30*/  LEA R21, R3, 0x120, 0x2 ;  /* 0x0000012003157811 */ /* 0x000fe400078e10ff */
.L_x_2120:
[----:B------:R-:W-:Y:S01]  /*3e40*/  ISETP.GE.AND P2, PT, R13, c[0x0][0x1d4], PT ;  /* 0x000075000d007a0c */ /* 0x000fe20003f46270 */
[----:B------:R-:W-:Y:S01]  /*3e50*/  BSSY B2, `(.L_x_2118) ;  /* 0x000002e000027945 */ /* 0x000fe20003800000 */
[----:B------:R-:W-:-:S04]  /*3e60*/  IADD3 R20, R20, -0x1, RZ ;  /* 0xffffffff14147810 */ /* 0x000fc80007ffe0ff */
[----:B------:R-:W-:-:S07]  /*3e70*/  ISETP.NE.AND P1, PT, R20, RZ, PT ;  /* 0x000000ff1400720c */ /* 0x000fce0003f25270 */
[----:B------:R-:W-:Y:S05]  /*3e80*/  @!P2 BRA `(.L_x_2119) ;  /* 0x000002a00000a947 */ /* 0x000fea0003800000 */
[----:B---3--:R-:W-:Y:S02]  /*3e90*/  IABS R19, c[0x0][0x1d4] ;  /* 0x0000750000137a13 */ /* 0x008fe40000000000 */
        /* <DEDUP_REMOVED lines=41> */
.L_x_2119:
[----:B------:R-:W-:Y:S05]  /*4130*/  BSYNC B2 ;  /* 0x0000000000027941 */ /* 0x000fea0003800000 */
.L_x_2118:
[----:B------:R-:W-:Y:S02]  /*4140*/  IADD3 R13, R13, 0x8, RZ ;  /* 0x000000080d0d7810 */ /* 0x000fe40007ffe0ff */
[----:B------:R-:W-:Y:S01]  /*4150*/  IADD3 R21, R21, 0x20, RZ ;  /* 0x0000002015157810 */ /* 0x000fe20007ffe0ff */
[----:B------:R-:W-:Y:S05]  /*4160*/  @P1 BRA `(.L_x_2120) ;  /* 0xfffffcd000001947 */ /* 0x000fea000383ffff */
.L_x_2117:
[----:B------:R-:W-:Y:S05]  /*4170*/  BSYNC B1 ;  /* 0x0000000000017941 */ /* 0x000fea0003800000 */
.L_x_2116:
[----:B------:R-:W-:-:S13]  /*4180*/  ISETP.GE.U32.AND P1, PT, R23, 0x18, PT ;  /* 0x000000181700780c */ /* 0x000fda0003f26070 */
[----:B------:R-:W-:Y:S05]  /*4190*/  @!P1 BRA `(.L_x_2115) ;  /* 0x00000bf000009947 */ /* 0x000fea0003800000 */
[----:B------:R-:W-:Y:S01]  /*41a0*/  LEA R14, R13, 0x40, 0x2 ;  /* 0x000000400d0e7811 */ /* 0x000fe200078e10ff */
[----:B------:R-:W-:-:S04]  /*41b0*/  IMAD.U32 R15, RZ, RZ, UR45 ;  /* 0x0000002dff0f7e24 */ /* 0x000fc8000f8e00ff */
[----:B------:R-:W-:-:S05]  /*41c0*/  IMAD R14, R15, -0x4, R14 ;  /* 0xfffffffc0f0e7824 */ /* 0x000fca00078e020e */
[----:B------:R-:W-:Y:S02]  /*41d0*/  IADD3 R14, R14, 0x120, RZ ;  /* 0x000001200e0e7810 */ /* 0x000fe40007ffe0ff */
.L_x_2129:
[C---:B------:R-:W-:Y:S01]  /*41e0*/  ISETP.GE.AND P4, PT, R13.reuse, c[0x0][0x1d4], PT ;  /* 0x000075000d007a0c */ /* 0x040fe20003f86270 */
[----:B------:R-:W-:Y:S01]  /*41f0*/  BSSY B1, `(.L_x_2121) ;  /* 0x0000031000017945 */ /* 0x000fe20003800000 */
[C---:B------:R-:W-:Y:S02]  /*4200*/  IADD3 R26, R13.reuse, 0x8, RZ ;  /* 0x000000080d1a7810 */ /* 0x040fe40007ffe0ff */
[C---:B------:R-:W-:Y:S02]  /*4210*/  IADD3 R25, R13.reuse, 0x10, RZ ;  /* 0x000000100d197810 */ /* 0x040fe40007ffe0ff */
[----:B------:R-:W-:Y:S02]  /*4220*/  IADD3 R24, R13, 0x18, RZ ;  /* 0x000000180d187810 */ /* 0x000fe40007ffe0ff */
[----:B------:R-:W-:Y:S02]  /*4230*/  ISETP.GE.AND P1, PT, R26, c[0x0][0x1d4], PT ;  /* 0x000075001a007a0c */ /* 0x000fe40003f26270 */
[----:B------:R-:W-:-:S02]  /*4240*/  ISETP.GE.AND P2, PT, R25, c[0x0][0x1d4], PT ;  /* 0x0000750019007a0c */ /* 0x000fc40003f46270 */
[----:B------:R-:W-:Y:S01]  /*4250*/  ISETP.GE.AND P3, PT, R24, c[0x0][0x1d4], PT ;  /* 0x0000750018007a0c */ /* 0x000fe20003f66270 */
[----:B------:R-:W-:Y:S07]  /*4260*/  @!P4 BRA `(.L_x_2122) ;  /* 0x000002900000c947 */ /* 0x000fee0003800000 */
[----:B------:R-:W-:Y:S01]  /*4270*/  IABS R20, c[0x0][0x1d4] ;  /* 0x0000750000147a13 */ /* 0x000fe20000000000 */
[----:B---3--:R-:W-:Y:S01]  /*4280*/  IMAD.MOV.U32 R18, RZ, RZ, RZ ;  /* 0x000000ffff127224 */ /* 0x008fe200078e00ff */
        /* <DEDUP_REMOVED lines=31> */
[C---:B------:R-:W-:Y:S01]  /*4480*/  LEA R20, P4, R21.reuse, c[0x0][0x1a0], 0x2 ;  /* 0x0000680015147a11 */ /* 0x040fe200078810ff */
[----:B------:R-:W0:Y:S03]  /*4490*/  LDS R15, [R14+-0x40] ;  /* 0xffffc0000e0f7984 */ /* 0x000e260000000800 */
[----:B------:R-:W-:-:S06]  /*44a0*/  LEA.HI.X R21, R21, c[0x0][0x1a4], R22, 0x2, P4 ;  /* 0x0000690015157a11 */ /* 0x000fcc00020f1416 */
[----:B------:R-:W0:Y:S02]  /*44b0*/  LDG.E.128 R20, [R20.64] ;  /* 0x0000002414147981 */ /* 0x000e24000c1e1d00 */
[-C--:B0-----:R-:W-:Y:S02]  /*44c0*/  FFMA.FTZ R4, R20, R15.reuse, R4 ;  /* 0x0000000f14047223 */ /* 0x081fe40000010004 */
[-C--:B------:R-:W-:Y:S02]  /*44d0*/  FFMA.FTZ R5, R21, R15.reuse, R5 ;  /* 0x0000000f15057223 */ /* 0x080fe40000010005 */
[-C--:B------:R-:W-:Y:S02]  /*44e0*/  FFMA.FTZ R6, R22, R15.reuse, R6 ;  /* 0x0000000f16067223 */ /* 0x080fe40000010006 */
[----:B------:R-:W-:Y:S02]  /*44f0*/  FFMA.FTZ R7, R23, R15, R7 ;  /* 0x0000000f17077223 */ /* 0x000fe40000010007 */
.L_x_2122:
[----:B------:R-:W-:Y:S05]  /*4500*/  BSYNC B1 ;  /* 0x0000000000017941 */ /* 0x000fea0003800000 */
.L_x_2121:
[----:B------:R-:W-:Y:S01]  /*4510*/  BSSY B1, `(.L_x_2123) ;  /* 0x000002b000017945 */ /* 0x000fe20003800000 */
[----:B------:R-:W-:Y:S05]  /*4520*/  @!P1 BRA `(.L_x_2124) ;  /* 0x0000029000009947 */ /* 0x000fea0003800000 */
[----:B------:R-:W-:Y:S01]  /*4530*/  IABS R20, c[0x0][0x1d4] ;  /* 0x0000750000147a13 */ /* 0x000fe20000000000 */
[----:B---3--:R-:W-:Y:S01]  /*4540*/  IMAD.MOV.U32 R18, RZ, RZ, RZ ;  /* 0x000000ffff127224 */ /* 0x008fe200078e00ff */
[----:B------:R-:W-:-:S02]  /*4550*/  IABS R22, R26 ;  /* 0x0000001a00167213 */ /* 0x000fc40000000000 */
        /* <DEDUP_REMOVED lines=38> */
.L_x_2124:
[----:B------:R-:W-:Y:S05]  /*47c0*/  BSYNC B1 ;  /* 0x0000000000017941 */ /* 0x000fea0003800000 */
.L_x_2123:
        /* <DEDUP_REMOVED lines=36> */
[----:B------:R-:W0:Y:S03]  /*4a10*/  LDS R15, [R14] ;  /* 0x000000000e0f7984 */ /* 0x000e260000000800 */
[----:B------:R-:W-:-:S06]  /*4a20*/  LEA.HI.X R21, R21, c[0x0][0x1a4], R22, 0x2, P1 ;  /* 0x0000690015157a11 */ /* 0x000fcc00008f1416 */
[----:B------:R-:W0:Y:S02]  /*4a30*/  LDG.E.128 R20, [R20.64] ;  /* 0x0000002414147981 */ /* 0x000e24000c1e1d00 */
[-C--:B0-----:R-:W-:Y:S02]  /*4a40*/  FFMA.FTZ R4, R20, R15.reuse, R4 ;  /* 0x0000000f14047223 */ /* 0x081fe40000010004 */
[-C--:B------:R-:W-:Y:S02]  /*4a50*/  FFMA.FTZ R5, R21, R15.reuse, R5 ;  /* 0x0000000f15057223 */ /* 0x080fe40000010005 */
[-C--:B------:R-:W-:Y:S02]  /*4a60*/  FFMA.FTZ R6, R22, R15.reuse, R6 ;  /* 0x0000000f16067223 */ /* 0x080fe40000010006 */
[----:B------:R-:W-:Y:S02]  /*4a70*/  FFMA.FTZ R7, R23, R15, R7 ;  /* 0x0000000f17077223 */ /* 0x000fe40000010007 */
.L_x_2126:
[----:B------:R-:W-:Y:S05]  /*4a80*/  BSYNC B1 ;  /* 0x0000000000017941 */ /* 0x000fea0003800000 */
.L_x_2125:
        /* <DEDUP_REMOVED lines=35> */
[C---:B------:R-:W-:Y:S01]  /*4cc0*/  LEA R20, P1, R21.reuse, c[0x0][0x1a0], 0x2 ;  /* 0x0000680015147a11 */ /* 0x040fe200078210ff */
[----:B------:R-:W0:Y:S03]  /*4cd0*/  LDS R15, [R14+0x20] ;  /* 0x000020000e0f7984 */ /* 0x000e260000000800 */
[----:B------:R-:W-:-:S06]  /*4ce0*/  LEA.HI.X R21, R21, c[0x0][0x1a4], R22, 0x2, P1 ;  /* 0x0000690015157a11 */ /* 0x000fcc00008f1416 */
[----:B------:R-:W0:Y:S02]  /*4cf0*/  LDG.E.128 R20, [R20.64] ;  /* 0x0000002414147981 */ /* 0x000e24000c1e1d00 */
[-C--:B0-----:R-:W-:Y:S02]  /*4d00*/  FFMA.FTZ R4, R20, R15.reuse, R4 ;  /* 0x0000000f14047223 */ /* 0x081fe40000010004 */
[-C--:B------:R-:W-:Y:S02]  /*4d10*/  FFMA.FTZ R5, R21, R15.reuse, R5 ;  /* 0x0000000f15057223 */ /* 0x080fe40000010005 */
[-C--:B------:R-:W-:Y:S02]  /*4d20*/  FFMA.FTZ R6, R22, R15.reuse, R6 ;  /* 0x0000000f16067223 */ /* 0x080fe40000010006 */
[----:B------:R-:W-:Y:S02]  /*4d30*/  FFMA.FTZ R7, R23, R15, R7 ;  /* 0x0000000f17077223 */ /* 0x000fe40000010007 */
.L_x_2128:
[----:B------:R-:W-:Y:S05]  /*4d40*/  BSYNC B1 ;  /* 0x0000000000017941 */ /* 0x000fea0003800000 */
.L_x_2127:
[----:B------:R-:W-:Y:S02]  /*4d50*/  IADD3 R13, R13, 0x20, RZ ;  /* 0x000000200d0d7810 */ /* 0x000fe40007ffe0ff */
[----:B------:R-:W-:-:S02]  /*4d60*/  IADD3 R14, R14, 0x80, RZ ;  /* 0x000000800e0e7810 */ /* 0x000fc40007ffe0ff */
[----:B------:R-:W-:-:S13]  /*4d70*/  ISETP.GE.AND P1, PT, R13, UR42, PT ;  /* 0x0000002a0d007c0c */ /* 0x000fda000bf26270 */
[----:B------:R-:W-:Y:S05]  /*4d80*/  @!P1 BRA `(.L_x_2129) ;  /* 0xfffff45000009947 */ /* 0x000fea000383ffff */
.L_x_2115:
[----:B------:R-:W-:Y:S05]  /*4d90*/  BSYNC B0 ;  /* 0x0000000000007941 */ /* 0x000fea0003800000 */
.L_x_2114:
[C---:B------:R-:W-:Y:S01]  /*4da0*/  LOP3.LUT R2, R16.reuse, 0xffffffc0, RZ, 0xc0, !PT ;  /* 0xffffffc010027812 */ /* 0x040fe200078ec0ff */
[----:B------:R-:W-:Y:S01]  /*4db0*/  BSSY B0, `(.L_x_2130) ;  /* 0x000003f000007945 */ /* 0x000fe20003800000 */
[----:B------:R-:W-:Y:S01]  /*4dc0*/  ISETP.GT.AND P1, PT, R16, 0x3f, PT ;  /* 0x0000003f1000780c */ /* 0x000fe20003f24270 */
[----:B------:R-:W-:Y:S01]  /*4dd0*/  IMAD R27, R3, 0x40, R0 ;  /* 0x00000040031b7824 */ /* 0x000fe200078e0200 */
[----:B------:R-:W-:Y:S01]  /*4de0*/  ISETP.NE.AND P2, PT, R2, 0x40, PT ;  /* 0x000000400200780c */ /* 0x000fe20003f45270 */
[----:B------:R-:W-:Y:S07]  /*4df0*/  @P0 BRA `(.L_x_2131) ;  /* 0x000003a000000947 */ /* 0x000fee0003800000 */
[----:B------:R-:W-:Y:S01]  /*4e00*/  ULDC.64 UR4, c[0x0][0x240] ;  /* 0x0000900000047ab9 */ /* 0x000fe20000000a00 */
[----:B------:R-:W-:Y:S01]  /*4e10*/  IMAD.MOV.U32 R2, RZ, RZ, c[0x0][0x258] ;  /* 0x00009600ff027624 */ /* 0x000fe200078e00ff */
[----:B------:R-:W-:Y:S01]  /*4e20*/  UISETP.NE.U32.AND UP0, UPT, URZ, UR4, UPT ;  /* 0x000000043f00728c */ /* 0x000fe2000bf05070 */
[----:B------:R-:W-:Y:S01]  /*4e30*/  IADD3 R12, R0, UR44, RZ ;  /* 0x0000002c000c7c10 */ /* 0x000fe2000fffe0ff */
[----:B------:R-:W-:Y:S01]  /*4e40*/  IMAD.MOV.U32 R21, RZ, RZ, 0x4 ;  /* 0x00000004ff157424 */ /* 0x000fe200078e00ff */
[----:B------:R-:W0:Y:S01]  /*4e50*/  LDS R77, [R77] ;  /* 0x000000004d4d7984 */ /* 0x000e220000000800 */
[----:B------:R-:W-:Y:S01]  /*4e60*/  UISETP.NE.AND.EX UP0, UPT, URZ, UR5, UPT, UP0 ;  /* 0x000000053f00728c */ /* 0x000fe2000bf05300 */
[----:B------:R-:W-:-:S05]  /*4e70*/  ISETP.NE.AND P3, PT, R2, 0x2, PT ;  /* 0x000000020200780c */ /* 0x000fca0003f65270 */
[----:B------:R-:W-:-:S08]  /*4e80*/  PLOP3.LUT P4, PT, PT, PT, UP0, 0x80, 0x0 ;  /* 0x000000000000781c */ /* 0x000fd00003f8f008 */
[----:B------:R-:W-:-:S04]  /*4e90*/  @!P3 IADD3 R2, P0, R12, c[0x0][0x188], RZ ;  /* 0x000062000c02ba10 */ /* 0x000fc80007f1e0ff */
[C---:B------:R-:W-:Y:S01]  /*4ea0*/  @!P3 LEA.HI.X.SX32 R3, R12.reuse, c[0x0][0x18c], 0x1, P0 ;  /* 0x000063000c03ba11 */ /* 0x040fe200000f0eff */
[----:B--2---:R-:W2:Y:S04]  /*4eb0*/  @P4 S2R R22, SR_CTAID.X ;  /* 0x0000000000164919 */ /* 0x004ea80000002500 */
[----:B------:R-:W4:Y:S01]  /*4ec0*/  @!P3 LDG.E R2, [R2.64] ;  /* 0x000000240202b981 */ /* 0x000f22000c1e1900 */
[----:B--2---:R-:W2:Y:S01]  /*4ed0*/  @P4 R2UR UR4, R22 ;  /* 0x00000000160443c2 */ /* 0x004ea200000e0000 */
[----:B------:R-:W-:Y:S01]  /*4ee0*/  ULDC UR5, c[0x0][0x1d8] ;  /* 0x0000760000057ab9 */ /* 0x000fe20000000800 */
[----:B---3--:R-:W-:Y:S02]  /*4ef0*/  IMAD.U32 R19, RZ, RZ, UR39 ;  /* 0x00000027ff137e24 */ /* 0x008fe4000f8e00ff */
[----:B------:R-:W-:-:S04]  /*4f00*/  @P3 IMAD.WIDE R12, R12, R21, c[0x0][0x188] ;  /* 0x000062000c0c3625 */ /* 0x000fc800078e0215 */
[----:B------:R-:W-:-:S05]  /*4f10*/  IMAD.U32 R18, RZ, RZ, UR38 ;  /* 0x00000026ff127e24 */ /* 0x000fca000f8e00ff */
[----:B------:R3:W3:Y:S01]  /*4f20*/  @!P3 LDG.E R19, [R18.64+0x4] ;  /* 0x000004241213b981 */ /* 0x0006e2000c1e1900 */
[----:B--2---:R-:W-:-:S06]  /*4f30*/  @UP0 UIMAD UR4, UR40, UR5, UR4 ;  /* 0x00000005280402a4 */ /* 0x004fcc000f8e0204 */
[----:B------:R-:W-:-:S04]  /*4f40*/  IMAD.U32 R15, RZ, RZ, UR4 ;  /* 0x00000004ff0f7e24 */ /* 0x000fc8000f8e00ff */
[----:B------:R-:W-:Y:S02]  /*4f50*/  @P4 IMAD R20, R15, 0x40, R0 ;  /* 0x000000400f144824 */ /* 0x000fe400078e0200 */
[----:B------:R-:W2:Y:S02]  /*4f60*/  @P3 LDG.E.128 R12, [R12.64] ;  /* 0x000000240c0c3981 */ /* 0x000ea4000c1e1d00 */
[----:B------:R-:W-:-:S06]  /*4f70*/  @P4 IMAD.WIDE R20, R20, R21, c[0x0][0x238] ;  /* 0x00008e0014144625 */ /* 0x000fcc00078e0215 */
[----:B------:R-:W2:Y:S01]  /*4f80*/  @P4 LDG.E.128 R20, [R20.64] ;  /* 0x0000002414144981 */ /* 0x000ea2000c1e1d00 */
[----:B------:R-:W-:Y:S01]  /*4f90*/  IMAD.U32 R29, RZ, RZ, UR43 ;  /* 0x0000002bff1d7e24 */ /* 0x000fe2000f8e00ff */
[----:B------:R-:W-:Y:S02]  /*4fa0*/  SHF.L.U32 R17, R17, 0x6, RZ ;  /* 0x0000000611117819 */ /* 0x000fe400000006ff */
[----:B----4-:R-:W-:Y:S02]  /*4fb0*/  @!P3 PRMT R28, R2, 0x9910, RZ ;  /* 0x00009910021cb816 */ /* 0x010fe400000000ff */
[----:B------:R-:W-:Y:S02]  /*4fc0*/  @!P3 SHF.R.U32.HI R24, RZ, 0x18, R2 ;  /* 0x00000018ff18b819 */ /* 0x000fe40000011602 */
[----:B---3--:R-:W-:Y:S02]  /*4fd0*/  @!P3 SHF.R.S32.HI R18, RZ, 0x8, R28 ;  /* 0x00000008ff12b819 */ /* 0x008fe4000001141c */
[----:B------:R-:W-:Y:S01]  /*4fe0*/  @!P3 SHF.R.U32.HI R3, RZ, 0x10, R2 ;  /* 0x00000010ff03b819 */ /* 0x000fe20000011602 */
[----:B------:R3:W4:Y:S08]  /*4ff0*/  @!P3 I2F.S8 R25, R2 ;  /* 0x000000020019b306 */ /* 0x0007300000001400 */
[----:B------:R-:W1:Y:S08]  /*5000*/  @!P3 I2F.S8 R26, R3 ;  /* 0x00000003001ab306 */ /* 0x000e700000001400 */
[----:B------:R-:W0:Y:S08]  /*5010*/  @!P3 I2F.S8 R24, R24 ;  /* 0x000000180018b306 */ /* 0x000e300000001400 */
[----:B------:R-:W0:Y:S01]  /*5020*/  @!P3 I2F.S16 R18, R18 ;  /* 0x000000120012b306 */ /* 0x000e220000101400 */
[----:B------:R-:W-:-:S05]  /*5030*/  IMAD R28, R29, c[0x0][0x1d4], R0 ;  /* 0x000075001d1c7a24 */ /* 0x000fca00078e0200 */
[----:B---3--:R-:W-:Y:S02]  /*5040*/  SHF.R.S32.HI R2, RZ, 0x1f, R28 ;  /* 0x0000001fff027819 */ /* 0x008fe4000001141c */
[----:B------:R-:W-:-:S04]  /*5050*/  IADD3 R28, P0, R17, R28, RZ ;  /* 0x0000001c111c7210 */ /* 0x000fc80007f1e0ff */
[----:B------:R-:W-:Y:S02]  /*5060*/  LEA.HI.X.SX32 R17, R17, R2, 0x1, P0 ;  /* 0x0000000211117211 */ /* 0x000fe400000f0eff */
[----:B------:R-:W-:Y:S01]  /*5070*/  LEA R2, P0, R28, c[0x0][0x1a0], 0x2 ;  /* 0x000068001c027a11 */ /* 0x000fe200078010ff */
[-C--:B----4-:R-:W-:Y:S02]  /*5080*/  @!P3 FMUL.FTZ R12, R25, R19.reuse ;  /* 0x00000013190cb220 */ /* 0x090fe40000410000 */
[-C--:B-1----:R-:W-:Y:S02]  /*5090*/  @!P3 FMUL.FTZ R14, R26, R19.reuse ;  /* 0x000000131a0eb220 */ /* 0x082fe40000410000 */
[-C--:B0-----:R-:W-:Y:S02]  /*50a0*/  @!P3 FMUL.FTZ R15, R24, R19.reuse ;  /* 0x00000013180fb220 */ /* 0x081fe40000410000 */
[----:B------:R-:W-:Y:S02]  /*50b0*/  @!P3 FMUL.FTZ R13, R18, R19 ;  /* 0x00000013120db220 */ /* 0x000fe40000410000 */
[----:B--2--5:R-:W-:-:S02]  /*50c0*/  FADD.FTZ R8, R12, R8 ;  /* 0x000000080c087221 */ /* 0x024fc40000010000 */
[----:B------:R-:W-:Y:S02]  /*50d0*/  FADD.FTZ R10, R14, R10 ;  /* 0x0000000a0e0a7221 */ /* 0x000fe40000010000 */
[----:B------:R-:W-:Y:S02]  /*50e0*/  FADD.FTZ R11, R15, R11 ;  /* 0x0000000b0f0b7221 */ /* 0x000fe40000010000 */
[----:B------:R-:W-:Y:S01]  /*50f0*/  FADD.FTZ R9, R13, R9 ;  /* 0x000000090d097221 */ /* 0x000fe20000010000 */
[----:B------:R-:W-:Y:S01]  /*5100*/  LEA.HI.X R3, R28, c[0x0][0x1a4], R17, 0x2, P0 ;  /* 0x000069001c037a11 */ /* 0x000fe200000f1411 */
[----:B------:R-:W-:Y:S02]  /*5110*/  @P4 FMUL.FTZ R8, R8, R20 ;  /* 0x0000001408084220 */ /* 0x000fe40000410000 */
[----:B------:R-:W-:Y:S02]  /*5120*/  @P4 FMUL.FTZ R10, R10, R22 ;  /* 0x000000160a0a4220 */ /* 0x000fe40000410000 */
[----:B------:R-:W-:-:S02]  /*5130*/  @P4 FMUL.FTZ R11, R11, R23 ;  /* 0x000000170b0b4220 */ /* 0x000fc40000410000 */
[----:B------:R-:W-:-:S05]  /*5140*/  @P4 FMUL.FTZ R9, R9, R21 ;  /* 0x0000001509094220 */ /* 0x000fca0000410000 */
[----:B------:R0:W-:Y:S01]  /*5150*/  STG.E.128 [R2.64], R8 ;  /* 0x0000000802007986 */ /* 0x0001e2000c101d24 */
[C---:B------:R-:W-:Y:S02]  /*5160*/  FFMA.FTZ R4, R77.reuse, R8, R4 ;  /* 0x000000084d047223 */ /* 0x040fe40000010004 */
[C---:B------:R-:W-:Y:S02]  /*5170*/  FFMA.FTZ R6, R77.reuse, R10, R6 ;  /* 0x0000000a4d067223 */ /* 0x040fe40000010006 */
[C---:B------:R-:W-:Y:S02]  /*5180*/  FFMA.FTZ R7, R77.reuse, R11, R7 ;  /* 0x0000000b4d077223 */ /* 0x040fe40000010007 */
[----:B------:R-:W-:Y:S02]  /*5190*/  FFMA.FTZ R5, R77, R9, R5 ;  /* 0x000000094d057223 */ /* 0x000fe40000010005 */
.L_x_2131:
[----:B------:R-:W-:Y:S05]  /*51a0*/  BSYNC B0 ;  /* 0x0000000000007941 */ /* 0x000fea0003800000 */
.L_x_2130:
[----:B------:R-:W-:Y:S01]  /*51b0*/  BAR.SYNC.DEFER_BLOCKING 0x0 ;  /* 0x0000000000007b1d */ /* 0x000fe20000010000 */
[----:B0-----:R-:W-:-:S04]  /*51c0*/  LOP3.LUT R2, R16, 0xffffffe0, RZ, 0xc0, !PT ;  /* 0xffffffe010027812 */ /* 0x001fc800078ec0ff */
[----:B------:R-:W-:Y:S02]  /*51d0*/  ISETP.NE.AND P0, PT, R2, 0x20, PT ;  /* 0x000000200200780c */ /* 0x000fe40003f05270 */
[C---:B------:R-:W-:Y:S01]  /*51e0*/  LOP3.LUT R2, R16.reuse, 0xfffffff0, RZ, 0xc0, !PT ;  /* 0xfffffff010027812 */ /* 0x040fe200078ec0ff */
[----:B------:R-:W-:Y:S04]  /*51f0*/  @!P2 STS.128 [R27.X4+-0x2e0], R4 ;  /* 0xfffd20041b00a388 */ /* 0x000fe80000004c00 */
[----:B------:R-:W-:Y:S01]  /*5200*/  BAR.SYNC.DEFER_BLOCKING 0x0 ;  /* 0x0000000000007b1d */ /* 0x000fe20000010000 */
[----:B------:R-:W-:-:S05]  /*5210*/  ISETP.GT.AND P2, PT, R16, 0x1f, PT ;  /* 0x0000001f1000780c */ /* 0x000fca0003f44270 */
[----:B-----5:R-:W0:Y:S02]  /*5220*/  @!P1 LDS.128 R8, [R27.X4+0x120] ;  /* 0x000120001b089984 */ /* 0x020e240000004c00 */
[----:B0-----:R-:W-:Y:S02]  /*5230*/  @!P1 FADD.FTZ R4, R4, R8 ;  /* 0x0000000804049221 */ /* 0x001fe40000010000 */
[----:B------:R-:W-:Y:S02]  /*5240*/  @!P1 FADD.FTZ R5, R5, R9 ;  /* 0x0000000905059221 */ /* 0x000fe40000010000 */
[----:B------:R-:W-:Y:S02]  /*5250*/  @!P1 FADD.FTZ R6, R6, R10 ;  /* 0x0000000a06069221 */ /* 0x000fe40000010000 */
[----:B------:R-:W-:Y:S01]  /*5260*/  @!P1 FADD.FTZ R7, R7, R11 ;  /* 0x0000000b07079221 */ /* 0x000fe20000010000 */
[----:B------:R-:W-:Y:S01]  /*5270*/  BAR.SYNC.DEFER_BLOCKING 0x0 ;  /* 0x0000000000007b1d */ /* 0x000fe20000010000 */
[----:B------:R-:W-:-:S02]  /*5280*/  ISETP.GT.AND P1, PT, R16, 0xf, PT ;  /* 0x0000000f1000780c */ /* 0x000fc40003f24270 */
[----:B------:R-:W-:-:S03]  /*5290*/  IADD3 R16, R16, 0xf, RZ ;  /* 0x0000000f10107810 */ /* 0x000fc60007ffe0ff */
        /* <DEDUP_REMOVED lines=12> */
[----:B------:R0:W4:Y:S04]  /*5360*/  @!P1 LDS.128 R8, [R27.X4+0x120] ;  /* 0x000120001b089984 */ /* 0x0001280000004c00 */
[----:B------:R-:W-:Y:S06]  /*5370*/  BAR.SYNC.DEFER_BLOCKING 0x0 ;  /* 0x0000000000007b1d */ /* 0x000fec0000010000 */
[----:B------:R-:W-:Y:S05]  /*5380*/  @P0 EXIT ;  /* 0x000000000000094d */ /* 0x000fea0003800000 */
[----:B0-----:R-:W-:Y:S02]  /*5390*/  IMAD.MOV.U32 R2, RZ, RZ, c[0x0][0x258] ;  /* 0x00009600ff027624 */ /* 0x001fe400078e00ff */
[----:B----4-:R-:W-:-:S02]  /*53a0*/  @!P1 FADD.FTZ R4, R4, R8 ;  /* 0x0000000804049221 */ /* 0x010fc40000010000 */
[----:B------:R-:W-:Y:S01]  /*53b0*/  @!P1 FADD.FTZ R5, R5, R9 ;  /* 0x0000000905059221 */ /* 0x000fe20000010000 */
[----:B------:R-:W-:Y:S01]  /*53c0*/  ISETP.NE.AND P0, PT, R2, 0x2, PT ;  /* 0x000000020200780c */ /* 0x000fe20003f05270 */
[----:B------:R-:W-:Y:S02]  /*53d0*/  @!P1 FADD.FTZ R6, R6, R10 ;  /* 0x0000000a06069221 */ /* 0x000fe40000010000 */
[----:B------:R-:W-:-:S10]  /*53e0*/  @!P1 FADD.FTZ R7, R7, R11 ;  /* 0x0000000b07079221 */ /* 0x000fd40000010000 */
[----:B------:R-:W-:Y:S01]  /*53f0*/  @P0 IADD3 R2, R0, UR43, RZ ;  /* 0x0000002b00020c10 */ /* 0x000fe2000fffe0ff */
[----:B------:R-:W-:-:S04]  /*5400*/  @P0 IMAD.MOV.U32 R3, RZ, RZ, 0x4 ;  /* 0x00000004ff030424 */ /* 0x000fc800078e00ff */
[----:B------:R-:W-:-:S05]  /*5410*/  @P0 IMAD.WIDE R2, R2, R3, c[0x0][0x160] ;  /* 0x0000580002020625 */ /* 0x000fca00078e0203 */
[----:B------:R0:W-:Y:S01]  /*5420*/  @P0 STG.E.128 [R2.64], R4 ;  /* 0x0000000402000986 */ /* 0x0001e2000c101d24 */
[----:B------:R-:W-:Y:S05]  /*5430*/  @P0 EXIT ;  /* 0x000000000000094d */ /* 0x000fea0003800000 */
[----:B0-----:R-:W-:Y:S02]  /*5440*/  IMAD.MOV.U32 R2, RZ, RZ, c[0x0][0x250] ;  /* 0x00009400ff027624 */ /* 0x001fe400078e00ff */
[----:B------:R-:W-:-:S05]  /*5450*/  IMAD.MOV.U32 R3, RZ, RZ, c[0x0][0x254] ;  /* 0x00009500ff037624 */ /* 0x000fca00078e00ff */
[----:B------:R-:W4:Y:S02]  /*5460*/  LDG.E R2, [R2.64] ;  /* 0x0000002402027981 */ /* 0x000f24000c1e1900 */
[C---:B----4-:R-:W-:Y:S02]  /*5470*/  FMUL.FTZ R4, R2.reuse, R4 ;  /* 0x0000000402047220 */ /* 0x050fe40000410000 */
[C---:B------:R-:W-:Y:S02]  /*5480*/  FMUL.FTZ R5, R2.reuse, R5 ;  /* 0x0000000502057220 */ /* 0x040fe40000410000 */
[C---:B------:R-:W-:Y:S02]  /*5490*/  FMUL.FTZ R6, R2.reuse, R6 ;  /* 0x0000000602067220 */ /* 0x040fe40000410000 */
[----:B------:R-:W0:Y:S01]  /*54a0*/  F2I.S8.NTZ R4, R4 ;  /* 0x0000000400047305 */ /* 0x000e220000202100 */
[----:B------:R-:W-:-:S07]  /*54b0*/  FMUL.FTZ R7, R2, R7 ;  /* 0x0000000702077220 */ /* 0x000fce0000410000 */
[----:B------:R-:W4:Y:S08]  /*54c0*/  F2I.S8.NTZ R5, R5 ;  /* 0x0000000500057305 */ /* 0x000f300000202100 */
[----:B------:R-:W5:Y:S01]  /*54d0*/  F2I.S8.NTZ R6, R6 ;  /* 0x0000000600067305 */ /* 0x000f620000202100 */
[----:B0-----:R-:W-:-:S04]  /*54e0*/  PRMT R8, R4, 0x8880, RZ ;  /* 0x0000888004087816 */ /* 0x001fc800000000ff */
[----:B------:R-:W-:Y:S02]  /*54f0*/  PRMT R2, R8, 0x7710, RZ ;  /* 0x0000771008027816 */ /* 0x000fe400000000ff */
[----:B------:R-:W-:Y:S01]  /*5500*/  IADD3 R8, R0, UR43, RZ ;  /* 0x0000002b00087c10 */ /* 0x000fe2000fffe0ff */
[----:B------:R-:W0:Y:S01]  /*5510*/  F2I.S8.NTZ R7, R7 ;  /* 0x0000000700077305 */ /* 0x000e220000202100 */
[----:B----4-:R-:W-:Y:S02]  /*5520*/  PRMT R9, R5, 0x8880, RZ ;  /* 0x0000888005097816 */ /* 0x010fe400000000ff */
[----:B------:R-:W-:Y:S02]  /*5530*/  LOP3.LUT R2, R2, 0xff, RZ, 0xc0, !PT ;  /* 0x000000ff02027812 */ /* 0x000fe400078ec0ff */
[----:B------:R-:W-:Y:S02]  /*5540*/  PRMT R3, R9, 0x7710, RZ ;  /* 0x0000771009037816 */ /* 0x000fe400000000ff */
[----:B-----5:R-:W-:-:S02]  /*5550*/  PRMT R4, R6, 0x8880, RZ ;  /* 0x0000888006047816 */ /* 0x020fc400000000ff */
[----:B------:R-:W-:Y:S02]  /*5560*/  PRMT R3, R3, 0x7604, R2 ;  /* 0x0000760403037816 */ /* 0x000fe40000000002 */
[----:B------:R-:W-:Y:S02]  /*5570*/  PRMT R0, R4, 0x7710, RZ ;  /* 0x0000771004007816 */ /* 0x000fe400000000ff */
        /* <DEDUP_REMOVED lines=8> */
.L_x_2086:
[----:B------:R-:W-:Y:S01]  /*5600*/  IMAD.MOV.U32 R72, RZ, RZ, R5 ;  /* 0x000000ffff487224 */ /* 0x000fe200078e0005 */
[----:B------:R-:W-:Y:S01]  /*5610*/  MOV R70, 0x5660 ;  /* 0x0000566000467802 */ /* 0x000fe20000000f00 */
[----:B------:R-:W-:Y:S02]  /*5620*/  IMAD.MOV.U32 R73, RZ, RZ, 0x10 ;  /* 0x00000010ff497424 */ /* 0x000fe400078e00ff */
[----:B------:R-:W-:Y:S02]  /*5630*/  IMAD.MOV.U32 R74, RZ, RZ, 0x1f ;  /* 0x0000001fff4a7424 */ /* 0x000fe400078e00ff */
[----:B------:R-:W-:Y:S02]  /*5640*/  IMAD.MOV.U32 R75, RZ, RZ, -0x1 ;  /* 0xffffffffff4b7424 */ /* 0x000fe400078e00ff */
[----:B01----:R-:W-:Y:S05]  /*5650*/  CALL.REL.NOINC `($__internal_19_$__cuda_sm70_shflsync_bfly_p) ;  /* 0x0000045000007944 */ /* 0x003fea0003c00000 */
[----:B-1----:R-:W-:Y:S01]  /*5660*/  MOV R0, R72 ;  /* 0x0000004800007202 */ /* 0x002fe20000000f00 */
[----:B0-----:R-:W-:Y:S05]  /*5670*/  BRA `(.L_x_2132) ;  /* 0xffffc0b000007947 */ /* 0x001fea000383ffff */
.L_x_2087:
[----:B------:R-:W-:Y:S01]  /*5680*/  IMAD.MOV.U32 R72, RZ, RZ, R7 ;  /* 0x000000ffff487224 */ /* 0x000fe200078e0007 */
[----:B------:R-:W-:Y:S01]  /*5690*/  MOV R70, 0x56e0 ;  /* 0x000056e000467802 */ /* 0x000fe20000000f00 */
[----:B------:R-:W-:-:S02]  /*56a0*/  IMAD.MOV.U32 R73, RZ, RZ, 0x8 ;  /* 0x00000008ff497424 */ /* 0x000fc400078e00ff */
[----:B------:R-:W-:Y:S02]  /*56b0*/  IMAD.MOV.U32 R74, RZ, RZ, 0x1f ;  /* 0x0000001fff4a7424 */ /* 0x000fe400078e00ff */
[----:B------:R-:W-:Y:S02]  /*56c0*/  IMAD.MOV.U32 R75, RZ, RZ, -0x1 ;  /* 0xffffffffff4b7424 */ /* 0x000fe400078e00ff */
[----:B012---:R-:W-:Y:S05]  /*56d0*/  CALL.REL.NOINC `($__internal_19_$__cuda_sm70_shflsync_bfly_p) ;  /* 0x000003d000007944 */ /* 0x007fea0003c00000 */
[----:B-1----:R-:W-:Y:S01]  /*56e0*/  FADD.FTZ R7, R7, R72 ;  /* 0x0000004807077221 */ /* 0x002fe20000010000 */
[----:B------:R-:W-:Y:S01]  /*56f0*/  MOV R70, 0x5750 ;  /* 0x0000575000467802 */ /* 0x000fe20000000f00 */
[----:B0-----:R-:W-:Y:S02]  /*5700*/  IMAD.MOV.U32 R73, RZ, RZ, 0x4 ;  /* 0x00000004ff497424 */ /* 0x001fe400078e00ff */
[----:B------:R-:W-:Y:S02]  /*5710*/  IMAD.MOV.U32 R74, RZ, RZ, 0x1f ;  /* 0x0000001fff4a7424 */ /* 0x000fe400078e00ff */
[----:B------:R-:W-:Y:S02]  /*5720*/  IMAD.MOV.U32 R75, RZ, RZ, -0x1 ;  /* 0xffffffffff4b7424 */ /* 0x000fe400078e00ff */
[----:B------:R-:W-:-:S02]  /*5730*/  IMAD.MOV.U32 R72, RZ, RZ, R7 ;  /* 0x000000ffff487224 */ /* 0x000fc400078e0007 */
[----:B------:R-:W-:Y:S05]  /*5740*/  CALL.REL.NOINC `($__internal_19_$__cuda_sm70_shflsync_bfly_p) ;  /* 0x0000036000007944 */ /* 0x000fea0003c00000 */
[----:B-1----:R-:W-:Y:S01]  /*5750*/  FADD.FTZ R7, R7, R72 ;  /* 0x0000004807077221 */ /* 0x002fe20000010000 */
[----:B0-----:R-:W-:Y:S01]  /*5760*/  HFMA2.MMA R73, -RZ, RZ, 0, 1.1920928955078125e-07 ;  /* 0x00000002ff497435 */ /* 0x001fe200000001ff */
[----:B------:R-:W-:Y:S01]  /*5770*/  IMAD.MOV.U32 R74, RZ, RZ, 0x1f ;  /* 0x0000001fff4a7424 */ /* 0x000fe200078e00ff */
[----:B------:R-:W-:Y:S01]  /*5780*/  MOV R70, 0x57c0 ;  /* 0x000057c000467802 */ /* 0x000fe20000000f00 */
[----:B------:R-:W-:-:S02]  /*5790*/  IMAD.MOV.U32 R75, RZ, RZ, -0x1 ;  /* 0xffffffffff4b7424 */ /* 0x000fc400078e00ff */
[----:B------:R-:W-:Y:S02]  /*57a0*/  IMAD.MOV.U32 R72, RZ, RZ, R7 ;  /* 0x000000ffff487224 */ /* 0x000fe400078e0007 */
[----:B------:R-:W-:Y:S05]  /*57b0*/  CALL.REL.NOINC `($__internal_19_$__cuda_sm70_shflsync_bfly_p) ;  /* 0x000002f000007944 */ /* 0x000fea0003c00000 */
[----:B-1----:R-:W-:Y:S01]  /*57c0*/  FADD.FTZ R2, R7, R72 ;  /* 0x0000004807027221 */ /* 0x002fe20000010000 */
[----:B------:R-:W-:Y:S01]  /*57d0*/  MOV R70, 0x5830 ;  /* 0x0000583000467802 */ /* 0x000fe20000000f00 */
[----:B0-----:R-:W-:Y:S02]  /*57e0*/  IMAD.MOV.U32 R73, RZ, RZ, 0x1 ;  /* 0x00000001ff497424 */ /* 0x001fe400078e00ff */
[----:B------:R-:W-:Y:S02]  /*57f0*/  IMAD.MOV.U32 R74, RZ, RZ, 0x1f ;  /* 0x0000001fff4a7424 */ /* 0x000fe400078e00ff */
[----:B------:R-:W-:Y:S02]  /*5800*/  IMAD.MOV.U32 R75, RZ, RZ, -0x1 ;  /* 0xffffffffff4b7424 */ /* 0x000fe400078e00ff */
[----:B------:R-:W-:Y:S02]  /*5810*/  IMAD.MOV.U32 R72, RZ, RZ, R2 ;  /* 0x000000ffff487224 */ /* 0x000fe400078e0002 */
[----:B------:R-:W-:Y:S05]  /*5820*/  CALL.REL.NOINC `($__internal_19_$__cuda_sm70_shflsync_bfly_p) ;  /* 0x0000028000007944 */ /* 0x000fea0003c00000 */
[----:B-1----:R-:W-:Y:S01]  /*5830*/  IMAD.MOV.U32 R5, RZ, RZ, R72 ;  /* 0x000000ffff057224 */ /* 0x002fe200078e0048 */
[----:B0-----:R-:W-:Y:S05]  /*5840*/  BRA `(.L_x_2133) ;  /* 0xffffbf7000007947 */ /* 0x001fea000383ffff */
.L_x_2092:
[----:B------:R-:W-:Y:S01]  /*5850*/  MOV R72, R83 ;  /* 0x0000005300487202 */ /* 0x000fe20000000f00 */
[----:B------:R-:W-:Y:S01]  /*5860*/  IMAD.MOV.U32 R73, RZ, RZ, 0x1 ;  /* 0x00000001ff497424 */ /* 0x000fe200078e00ff */
[----:B------:R-:W-:Y:S01]  /*5870*/  MOV R70, 0x58b0 ;  /* 0x000058b000467802 */ /* 0x000fe20000000f00 */
[----:B------:R-:W-:-:S02]  /*5880*/  IMAD.MOV.U32 R74, RZ, RZ, 0x1f ;  /* 0x0000001fff4a7424 */ /* 0x000fc400078e00ff */
[----:B------:R-:W-:Y:S02]  /*5890*/  IMAD.MOV.U32 R75, RZ, RZ, -0x1 ;  /* 0xffffffffff4b7424 */ /* 0x000fe400078e00ff */
[----:B------:R-:W-:Y:S05]  /*58a0*/  CALL.REL.NOINC `($__internal_19_$__cuda_sm70_shflsync_bfly_p) ;  /* 0x0000020000007944 */ /* 0x000fea0003c00000 */
[----:B-1----:R-:W-:Y:S01]  /*58b0*/  IMAD.MOV.U32 R70, RZ, RZ, R72 ;  /* 0x000000ffff467224 */ /* 0x002fe200078e0048 */
[----:B0-----:R-:W-:Y:S05]  /*58c0*/  BRA `(.L_x_2134) ;  /* 0xffffd29000007947 */ /* 0x001fea000383ffff */
.L_x_2096:
[----:B------:R-:W-:Y:S01]  /*58d0*/  IMAD.MOV.U32 R72, RZ, RZ, R0 ;  /* 0x000000ffff487224 */ /* 0x000fe200078e0000 */
[----:B------:R-:W-:Y:S01]  /*58e0*/  MOV R70, 0x5930 ;  /* 0x0000593000467802 */ /* 0x000fe20000000f00 */
[----:B------:R-:W-:Y:S02]  /*58f0*/  IMAD.MOV.U32 R73, RZ, RZ, 0x10 ;  /* 0x00000010ff497424 */ /* 0x000fe400078e00ff */
[----:B------:R-:W-:Y:S02]  /*5900*/  IMAD.MOV.U32 R74, RZ, RZ, 0x1f ;  /* 0x0000001fff4a7424 */ /* 0x000fe400078e00ff */
[----:B------:R-:W-:Y:S02]  /*5910*/  IMAD.MOV.U32 R75, RZ, RZ, -0x1 ;  /* 0xffffffffff4b7424 */ /* 0x000fe400078e00ff */
[----:B0123--:R-:W-:Y:S05]  /*5920*/  CALL.REL.NOINC `($__internal_19_$__cuda_sm70_shflsync_bfly_p) ;  /* 0x0000018000007944 */ /* 0x00ffea0003c00000 */
[----:B-1----:R-:W-:Y:S01]  /*5930*/  MOV R3, R72 ;  /* 0x0000004800037202 */ /* 0x002fe20000000f00 */
[----:B0-----:R-:W-:Y:S05]  /*5940*/  BRA `(.L_x_2135) ;  /* 0xffffd41000007947 */ /* 0x001fea000383ffff */
.L_x_2097:
[----:B------:R-:W-:Y:S01]  /*5950*/  IMAD.MOV.U32 R72, RZ, RZ, R5 ;  /* 0x000000ffff487224 */ /* 0x000fe200078e0005 */
[----:B------:R-:W-:Y:S01]  /*5960*/  MOV R70, 0x59b0 ;  /* 0x000059b000467802 */ /* 0x000fe20000000f00 */
[----:B------:R-:W-:-:S02]  /*5970*/  IMAD.MOV.U32 R73, RZ, RZ, 0x8 ;  /* 0x00000008ff497424 */ /* 0x000fc400078e00ff */
[----:B------:R-:W-:Y:S02]  /*5980*/  IMAD.MOV.U32 R74, RZ, RZ, 0x1f ;  /* 0x0000001fff4a7424 */ /* 0x000fe400078e00ff */
[----:B------:R-:W-:Y:S02]  /*5990*/  IMAD.MOV.U32 R75, RZ, RZ, -0x1 ;  /* 0xffffffffff4b7424 */ /* 0x000fe400078e00ff */
[----:B-1234-:R-:W-:Y:S05]  /*59a0*/  CALL.REL.NOINC `($__internal_19_$__cuda_sm70_shflsync_bfly_p) ;  /* 0x0000010000007944 */ /* 0x01efea0003c00000 */
[----:B-1----:R-:W-:Y:S01]  /*59b0*/  FMNMX.FTZ R3, R5, R72, !PT ;  /* 0x0000004805037209 */ /* 0x002fe20007810000 */
[----:B0-----:R-:W-:Y:S01]  /*59c0*/  IMAD.MOV.U32 R73, RZ, RZ, 0x4 ;  /* 0x00000004ff497424 */ /* 0x001fe200078e00ff */
[----:B------:R-:W-:Y:S01]  /*59d0*/  MOV R70, 0x5a20 ;  /* 0x00005a2000467802 */ /* 0x000fe20000000f00 */
[----:B------:R-:W-:Y:S01]  /*59e0*/  IMAD.MOV.U32 R74, RZ, RZ, 0x1f ;  /* 0x0000001fff4a7424 */ /* 0x000fe200078e00ff */
[----:B------:R-:W-:Y:S01]  /*59f0*/  MOV R72, R3 ;  /* 0x0000000300487202 */ /* 0x000fe20000000f00 */
[----:B------:R-:W-:Y:S02]  /*5a00*/  IMAD.MOV.U32 R75, RZ, RZ, -0x1 ;  /* 0xffffffffff4b7424 */ /* 0x000fe400078e00ff */
[----:B------:R-:W-:Y:S05]  /*5a10*/  CALL.REL.NOINC `($__internal_19_$__cuda_sm70_shflsync_bfly_p) ;  /* 0x0000009000007944 */ /* 0x000fea0003c00000 */
[----:B-1----:R-:W-:Y:S01]  /*5a20*/  FMNMX.FTZ R3, R3, R72, !PT ;  /* 0x0000004803037209 */ /* 0x002fe20007810000 */
[----:B0-----:R-:W-:Y:S01]  /*5a30*/  IMAD.MOV.U32 R73, RZ, RZ, 0x2 ;  /* 0x00000002ff497424 */ /* 0x001fe200078e00ff */
[----:B------:R-:W-:Y:S01]  /*5a40*/  MOV R70, 0x5a90 ;  /* 0x00005a9000467802 */ /* 0x000fe20000000f00 */
[----:B------:R-:W-:-:S02]  /*5a50*/  IMAD.MOV.U32 R74, RZ, RZ, 0x1f ;  /* 0x0000001fff4a7424 */ /* 0x000fc400078e00ff */
[----:B------:R-:W-:Y:S02]  /*5a60*/  IMAD.MOV.U32 R75, RZ, RZ, -0x1 ;  /* 0xffffffffff4b7424 */ /* 0x000fe400078e00ff */
[----:B------:R-:W-:Y:S02]  /*5a70*/  IMAD.MOV.U32 R72, RZ, RZ, R3 ;  /* 0x000000ffff487224 */ /* 0x000fe400078e0003 */
[----:B------:R-:W-:Y:S05]  /*5a80*/  CALL.REL.NOINC `($__internal_19_$__cuda_sm70_shflsync_bfly_p) ;  /* 0x0000002000007944 */ /* 0x000fea0003c00000 */
[----:B-1----:R-:W-:Y:S01]  /*5a90*/  IMAD.MOV.U32 R2, RZ, RZ, R72 ;  /* 0x000000ffff027224 */ /* 0x002fe200078e0048 */
[----:B0-----:R-:W-:Y:S05]  /*5aa0*/  BRA `(.L_x_2136) ;  /* 0xffffd32000007947 */ /* 0x001fea000383ffff */
        .weak           $__internal_19_$__cuda_sm70_shflsync_bfly_p
        .type           $__internal_19_$__cuda_sm70_shflsync_bfly_p,@function
        .size           $__internal_19_$__cuda_sm70_shflsync_bfly_p,(.L_x_2442 - $__internal_19_$__cuda_sm70_shflsync_bfly_p)
$__internal_19_$__cuda_sm70_shflsync_bfly_p:
[----:B------:R-:W-:Y:S01]  /*5ab0*/  IMAD.MOV.U32 R71, RZ, RZ, 0x0 ;  /* 0x00000000ff477424 */ /* 0x000fe200078e00ff */
[----:B------:R-:W-:Y:S04]  /*5ac0*/  WARPSYNC R75 ;  /* 0x0000004b00007348 */ /* 0x000fe80003800000 */
[----:B------:R0:W1:Y:S01]  /*5ad0*/  SHFL.BFLY PT, R72, R72, R73, R74 ;  /* 0x0c00004948487389 */ /* 0x00006200000e004a */
[----:B------:R-:W-:Y:S05]  /*5ae0*/  RET.REL.NODEC R70 `(_ZN4mmha33masked_multihead_attention_kernelIfLi64ELi64ELi2ELi16ELi128ELb0ELb1EEEv26Multihead_attention_paramsIT_XT5_EE) ;  /* 0xffffa51046007950 */ /* 0x000fea0003c3ffff */
.L_x_2137:
        /* <DEDUP_REMOVED lines=9> */
.L_x_2442:


//--------------------- .text._ZN4mmha33masked_multihead_attention_kernelIfLi64ELi64ELi4ELi16ELi64ELb0ELb1EEEv26Multihead_attention_paramsIT_XT5_EE --------------------------
	.section	.text._ZN4mmha33masked_multihead_attention_kernelIfLi64ELi64ELi4ELi16ELi64ELb0ELb1EEEv26Multihead_attention_paramsIT_XT5_EE,"ax",@progbits
	.sectioninfo	@"SHI_REGISTERS=65"
	.align	128
        .global         _ZN4mmha33masked_multihead_attention_kernelIfLi64ELi64ELi4ELi16ELi64ELb0ELb1EEEv26Multihead_attention_paramsIT_XT5_EE
        .type           _ZN4mmha33masked_multihead_attention_kernelIfLi64ELi64ELi4ELi16ELi64ELb0ELb1EEEv26Multihead_attention_paramsIT_XT5_EE,@function
        .size           _ZN4mmha33masked_multihead_attention_kernelIfLi64ELi64ELi4ELi16ELi64ELb0ELb1EEEv26Multihead_attention_paramsIT_XT5_EE,(.L_x_2443 - _ZN4mmha33masked_multihead_attention_kernelIfLi64ELi64ELi4ELi16ELi64ELb0ELb1EEEv26Multihead_attention_paramsIT_XT5_EE)
        .other          _ZN4mmha33masked_multihead_attention_kernelIfLi64ELi64ELi4ELi16ELi64ELb0ELb1EEEv26Multihead_attention_paramsIT_XT5_EE,@"STO_CUDA_ENTRY STV_DEFAULT"
_ZN4mmha33masked_multihead_attention_kernelIfLi64ELi64ELi4ELi16ELi64ELb0ELb1EEEv26Multihead_attention_paramsIT_XT5_EE:
.text._ZN4mmha33masked_multihead_attention_kernelIfLi64ELi64ELi4ELi16ELi64ELb0ELb1EEEv26Multihead_attention_paramsIT_XT5_EE:
        /* <DEDUP_REMOVED lines=14> */
.L_x_2138:
        /* <DEDUP_REMOVED lines=116> */
.L_x_2140:
[----:B------:R-:W-:Y:S02]  /*0820*/  CS2R R24, SRZ ;  /* 0x0000000000187805 */ /* 0x000fe4000001ff00 */
.L_x_2141:
[----:B0-----:R-:W-:Y:S05]  /*0830*/  BSYNC B0 ;  /* 0x0000000000007941 */ /* 0x001fea0003800000 */
.L_x_2139:
[----:B------:R-:W-:Y:S01]  /*0840*/  IMAD.MOV.U32 R4, RZ, RZ, c[0x0][0x258] ;  /* 0x00009600ff047624 */ /* 0x000fe200078e00ff */
[----:B------:R-:W-:Y:S01]  /*0850*/  ULDC.64 UR38, c[0x2][0x0] ;  /* 0x0080000000267ab9 */ /* 0x000fe20000000a00 */
[----:B------:R-:W-:Y:S01]  /*0860*/  BSSY B0, `(.L_x_2142) ;  /* 0x0000017000007945 */ /* 0x000fe20003800000 */
[----:B------:R-:W-:Y:S02]  /*0870*/  ULDC.64 UR4, c[0x0][0x248] ;  /* 0x0000920000047ab9 */ /* 0x000fe40000000a00 */
        /* <DEDUP_REMOVED lines=11> */
.L_x_2143:
        /* <DEDUP_REMOVED lines=10> */
.L_x_2144:
[----:B------:R-:W-:Y:S05]  /*09d0*/  BSYNC B0 ;  /* 0x0000000000007941 */ /* 0x000fea0003800000 */
.L_x_2142:
        /* <DEDUP_REMOVED lines=15> */
[----:B------:R-:W-:-:S02]  /*0ad0*/  ULDC UR4, c[0x0][0x1d8] ;  /* 0x0000760000047ab9 */ /* 0x000fc40000000800 */
[----:B0-----:R-:W-:Y:S01]  /*0ae0*/  IMAD.U32 R4, RZ, RZ, UR6 ;  /* 0x00000006ff047e24 */ /* 0x001fe2000f8e00ff */
[----:B-1----:R-:W-:Y:S01]  /*0af0*/  @!UP0 UIMAD UR4, UR40, UR4, UR49 ;  /* 0x00000004280482a4 */ /* 0x002fe2000f8e0231 */
[----:B------:R-:W-:Y:S02]  /*0b00*/  IMAD.U32 R5, RZ, RZ, UR7 ;  /* 0x00000007ff057e24 */ /* 0x000fe4000f8e00ff */
[----:B------:R-:W-:-:S03]  /*0b10*/  @!P3 IMAD.MOV.U32 R7, RZ, RZ, 0x4 ;  /* 0x00000004ff07b424 */ /* 0x000fc600078e00ff */
[----:B------:R-:W-:Y:S01]  /*0b20*/  IMAD.U32 R15, RZ, RZ, UR4 ;  /* 0x00000004ff0f7e24 */ /* 0x000fe2000f8e00ff */
[----:B------:R-:W-:Y:S01]  /*0b30*/  CS2R R12, SRZ ;  /* 0x00000000000c7805 */ /* 0x000fe2000001ff00 */
[----:B------:R-:W-:Y:S01]  /*0b40*/  @!P2 IMAD.MOV.U32 R9, RZ, RZ, 0x4 ;  /* 0x00000004ff09a424 */ /* 0x000fe200078e00ff */
[----:B------:R0:W2:Y:S01]  /*0b50*/  @P4 LDG.E R3, [R4.64] ;  /* 0x0000002404034981 */ /* 0x0000a2000c1e1900 */
[----:B------:R-:W-:Y:S01]  /*0b60*/  @!P1 IMAD.MOV.U32 R11, RZ, RZ, 0x4 ;  /* 0x00000004ff0b9424 */ /* 0x000fe200078e00ff */
[----:B------:R-:W-:Y:S01]  /*0b70*/  @!P1 LEA R8, R15, R0, 0x6 ;  /* 0x000000000f089211 */ /* 0x000fe200078e30ff */
[----:B------:R-:W-:Y:S01]  /*0b80*/  @!P3 IMAD.WIDE R6, R10, R7, c[0x0][0x180] ;  /* 0x000060000a06b625 */ /* 0x000fe200078e0207 */
[----:B------:R-:W-:-:S04]  /*0b90*/  CS2R R14, SRZ ;  /* 0x00000000000e7805 */ /* 0x000fc8000001ff00 */
[----:B------:R-:W3:Y:S01]  /*0ba0*/  @!P3 LDG.E.64 R12, [R6.64] ;  /* 0x00000024060cb981 */ /* 0x000ee2000c1e1b00 */
[----:B0-----:R-:W-:-:S04]  /*0bb0*/  @!P2 IMAD.WIDE R4, R10, R9, c[0x0][0x170] ;  /* 0x00005c000a04a625 */ /* 0x001fc800078e0209 */
[----:B------:R-:W-:Y:S01]  /*0bc0*/  @!P1 IMAD.WIDE R8, R8, R11, c[0x0][0x230] ;  /* 0x00008c0008089625 */ /* 0x000fe200078e020b */
[----:B------:R-:W4:Y:S05]  /*0bd0*/  @!P2 LDG.E.64 R14, [R4.64] ;  /* 0x00000024040ea981 */ /* 0x000f2a000c1e1b00 */
[----:B------:R-:W4:Y:S01]  /*0be0*/  @!P1 LDG.E.64 R8, [R8.64] ;  /* 0x0000002408089981 */ /* 0x000f22000c1e1b00 */
[----:B------:R-:W-:Y:S02]  /*0bf0*/  ULDC.U8 UR4, c[0x0][0x1e4] ;  /* 0x0000790000047ab9 */ /* 0x000fe40000000000 */
[----:B------:R-:W-:Y:S01]  /*0c00*/  UISETP.NE.AND UP0, UPT, UR4, URZ, UPT ;  /* 0x0000003f0400728c */ /* 0x000fe2000bf05270 */
[----:B------:R-:W-:-:S05]  /*0c10*/  ISETP.LT.AND P3, PT, RZ, c[0x0][0x1e0], PT ;  /* 0x00007800ff007a0c */ /* 0x000fca0003f61270 */
[----:B------:R-:W-:Y:S01]  /*0c20*/  PLOP3.LUT P2, PT, PT, PT, UP0, 0x80, 0x0 ;  /* 0x000000000000781c */ /* 0x000fe20003f4f008 */
[----:B------:R-:W-:-:S04]  /*0c30*/  UMOV UR41, URZ ;  /* 0x0000003f00297c82 */ /* 0x000fc80008000000 */
[----:B--2---:R0:W1:Y:S01]  /*0c40*/  @P4 R2UR UR41, R3 ;  /* 0x00000000032943c2 */ /* 0x00406200000e0000 */
[----:B---3-5:R-:W-:Y:S02]  /*0c50*/  FADD.FTZ R22, R12, R22 ;  /* 0x000000160c167221 */ /* 0x028fe40000010000 */
[----:B------:R-:W-:Y:S02]  /*0c60*/  FADD.FTZ R23, R13, R23 ;  /* 0x000000170d177221 */ /* 0x000fe40000010000 */
[----:B----4-:R-:W-:Y:S02]  /*0c70*/  FADD.FTZ R24, R14, R24 ;  /* 0x000000180e187221 */ /* 0x010fe40000010000 */
[----:B------:R-:W-:Y:S02]  /*0c80*/  FADD.FTZ R25, R15, R25 ;  /* 0x000000190f197221 */ /* 0x000fe40000010000 */
[----:B------:R-:W-:Y:S02]  /*0c90*/  @!P1 FMUL.FTZ R22, R22, R8 ;  /* 0x0000000816169220 */ /* 0x000fe40000410000 */
[----:B------:R-:W-:Y:S01]  /*0ca0*/  @!P1 FMUL.FTZ R23, R23, R9 ;  /* 0x0000000917179220 */ /* 0x000fe20000410000 */
        /* <DEDUP_REMOVED lines=59> */
.L_x_2147:
        /* <DEDUP_REMOVED lines=43> */
[-C--:B0--3--:R-:W-:Y:S02]  /*1310*/  FMUL.FTZ R3, R25, R5.reuse ;  /* 0x0000000519037220 */ /* 0x089fe40000410000 */
[----:B------:R-:W-:-:S02]  /*1320*/  FMUL.FTZ R7, R23, R5 ;  /* 0x0000000517077220 */ /* 0x000fc40000410000 */
[-C--:B--2---:R-:W-:Y:S02]  /*1330*/  FMUL.FTZ R6, R24, R5.reuse ;  /* 0x0000000518067220 */ /* 0x084fe40000410000 */
[----:B----4-:R-:W-:Y:S02]  /*1340*/  FMUL.FTZ R5, R22, R5 ;  /* 0x0000000516057220 */ /* 0x010fe40000410000 */
[-C--:B-1----:R-:W-:Y:S02]  /*1350*/  FFMA.FTZ R24, R24, R0.reuse, -R3 ;  /* 0x0000000018187223 */ /* 0x082fe40000010803 */
[-C--:B------:R-:W-:Y:S02]  /*1360*/  FFMA.FTZ R22, R22, R0.reuse, -R7 ;  /* 0x0000000016167223 */ /* 0x080fe40000010807 */
[-C--:B------:R-:W-:Y:S02]  /*1370*/  FFMA.FTZ R25, R25, R0.reuse, R6 ;  /* 0x0000000019197223 */ /* 0x080fe40000010006 */
[----:B------:R-:W-:-:S02]  /*1380*/  FFMA.FTZ R23, R23, R0, R5 ;  /* 0x0000000017177223 */ /* 0x000fc40000010005 */
.L_x_2151:
[----:B------:R-:W-:Y:S05]  /*1390*/  BSYNC B1 ;  /* 0x0000000000017941 */ /* 0x000fea0003800000 */
.L_x_2150:
[----:B----4-:R4:W-:Y:S04]  /*13a0*/  STS [R13], R22 ;  /* 0x000000160d007388 */ /* 0x0109e80000000800 */
[----:B-1----:R4:W-:Y:S04]  /*13b0*/  STS [R14], R23 ;  /* 0x000000170e007388 */ /* 0x0029e80000000800 */
[----:B--2---:R4:W-:Y:S04]  /*13c0*/  STS [R11], R24 ;  /* 0x000000180b007388 */ /* 0x0049e80000000800 */
[----:B---3--:R4:W-:Y:S02]  /*13d0*/  STS [R12], R25 ;  /* 0x000000190c007388 */ /* 0x0089e40000000800 */
.L_x_2149:
[----:B------:R-:W-:Y:S05]  /*13e0*/  BSYNC B0 ;  /* 0x0000000000007941 */ /* 0x000fea0003800000 */
.L_x_2148:
[----:B------:R-:W-:Y:S06]  /*13f0*/  BAR.SYNC.DEFER_BLOCKING 0x0 ;  /* 0x0000000000007b1d */ /* 0x000fec0000010000 */
[----:B0---4-:R0:W2:Y:S04]  /*1400*/  @P6 LDS.64 R24, [R9] ;  /* 0x0000000009186984 */ /* 0x0110a80000000a00 */
[----:B------:R0:W3:Y:S04]  /*1410*/  @P6 LDS.64 R22, [R10] ;  /* 0x000000000a166984 */ /* 0x0000e80000000a00 */
[----:B------:R-:W-:Y:S06]  /*1420*/  BAR.SYNC.DEFER_BLOCKING 0x0 ;  /* 0x0000000000007b1d */ /* 0x000fec0000010000 */
[----:B------:R-:W-:Y:S05]  /*1430*/  BRA `(.L_x_2146) ;  /* 0x0000019000007947 */ /* 0x000fea0003800000 */
.L_x_2145:
[----:B0-----:R-:W-:Y:S01]  /*1440*/  ISETP.GE.AND P0, PT, R0, c[0x0][0x1e0], PT ;  /* 0x0000780000007a0c */ /* 0x001fe20003f06270 */
[----:B------:R-:W-:-:S12]  /*1450*/  BSSY B0, `(.L_x_2146) ;  /* 0x0000017000007945 */ /* 0x000fd80003800000 */
[----:B------:R-:W-:Y:S05]  /*1460*/  @P0 BRA `(.L_x_2152) ;  /* 0x0000015000000947 */ /* 0x000fea0003800000 */
[----:B------:R-:W0:Y:S01]  /*1470*/  I2F R5, c[0x0][0x1e0] ;  /* 0x0000780000057b06 */ /* 0x000e220000201400 */
[----:B------:R-:W-:Y:S02]  /*1480*/  ULDC UR4, c[0x0][0x1ec] ;  /* 0x00007b0000047ab9 */ /* 0x000fe40000000800 */
[----:B-1----:R-:W-:-:S05]  /*1490*/  UIADD3 UR4, -UR41, UR4, URZ ;  /* 0x0000000429047290 */ /* 0x002fca000fffe13f */
[----:B------:R-:W-:Y:S08]  /*14a0*/  I2F R0, R0 ;  /* 0x0000000000007306 */ /* 0x000ff00000201400 */
        /* <DEDUP_REMOVED lines=17> */
.L_x_2152:
[----:B------:R-:W-:Y:S05]  /*15c0*/  BSYNC B0 ;  /* 0x0000000000007941 */ /* 0x000fea0003800000 */
.L_x_2146:
[----:B0-----:R-:W-:Y:S01]  /*15d0*/  ISETP.GT.AND P0, PT, R16, 0x1f, PT ;  /* 0x0000001f1000780c */ /* 0x001fe20003f04270 */
[----:B------:R-:W-:Y:S01]  /*15e0*/  BSSY B0, `(.L_x_2153) ;  /* 0x000001e000007945 */ /* 0x000fe20003800000 */
[----:B------:R-:W-:-:S11]  /*15f0*/  IMAD.MOV.U32 R4, RZ, RZ, RZ ;  /* 0x000000ffff047224 */ /* 0x000fd600078e00ff */
[----:B------:R-:W-:Y:S05]  /*1600*/  @P0 BRA `(.L_x_2154) ;  /* 0x000001b000000947 */ /* 0x000fea0003800000 */
[----:B------:R-:W-:Y:S01]  /*1610*/  LEA.HI R0, R16, R16, RZ, 0x1 ;  /* 0x0000001010007211 */ /* 0x000fe200078f08ff */
[----:B------:R-:W-:Y:S01]  /*1620*/  IMAD.MOV.U32 R5, RZ, RZ, 0x4 ;  /* 0x00000004ff057424 */ /* 0x000fe200078e00ff */
[----:B--2---:R0:W-:Y:S02]  /*1630*/  STS.64 [R16.X8+0x10], R24 ;  /* 0x0000101810007388 */ /* 0x0041e40000008a00 */
[C---:B------:R-:W-:Y:S01]  /*1640*/  LOP3.LUT R3, R0.reuse, 0x7ffffffe, RZ, 0xc0, !PT ;  /* 0x7ffffffe00037812 */ /* 0x040fe200078ec0ff */
[----:B------:R-:W-:-:S04]  /*1650*/  IMAD.SHL.U32 R0, R0, 0x2, RZ ;  /* 0x0000000200007824 */ /* 0x000fc800078e00ff */
[----:B------:R-:W-:Y:S01]  /*1660*/  IMAD.IADD R3, R16, 0x1, -R3 ;  /* 0x0000000110037824 */ /* 0x000fe200078e0a03 */
[----:B------:R-:W-:-:S03]  /*1670*/  LOP3.LUT R0, R0, 0xfffffffc, RZ, 0xc0, !PT ;  /* 0xfffffffc00007812 */ /* 0x000fc600078ec0ff */
[----:B------:R-:W-:Y:S01]  /*1680*/  IMAD R3, R2, 0x2, R3 ;  /* 0x0000000202037824 */ /* 0x000fe200078e0203 */
[----:B------:R-:W-:-:S04]  /*1690*/  IADD3 R0, R0, UR43, RZ ;  /* 0x0000002b00007c10 */ /* 0x000fc8000fffe0ff */
[----:B------:R-:W-:-:S05]  /*16a0*/  SHF.L.U32 R3, R3, 0x1, RZ ;  /* 0x0000000103037819 */ /* 0x000fca00000006ff */
[----:B------:R-:W-:Y:S02]  /*16b0*/  IMAD R0, R0, c[0x0][0x1d4], R3 ;  /* 0x0000750000007a24 */ /* 0x000fe400078e0203 */
[----:B---3--:R-:W-:Y:S02]  /*16c0*/  FMUL.FTZ R3, R23, R25 ;  /* 0x0000001917037220 */ /* 0x008fe40000410000 */
[----:B------:R-:W-:-:S04]  /*16d0*/  IMAD.WIDE R4, R0, R5, c[0x0][0x198] ;  /* 0x0000660000047625 */ /* 0x000fc800078e0205 */
[----:B------:R-:W-:Y:S01]  /*16e0*/  FFMA.FTZ R3, R22, R24, R3 ;  /* 0x0000001816037223 */ /* 0x000fe20000010003 */
[----:B------:R0:W-:Y:S01]  /*16f0*/  STG.E.64 [R4.64], R22 ;  /* 0x0000001604007986 */ /* 0x0001e2000c101b24 */
[----:B------:R-:W-:Y:S05]  /*1700*/  BRA.DIV ~URZ, `(.L_x_2155) ;  /* 0x00003de27f007947 */ /* 0x000fea000b800000 */
[----:B------:R2:W3:Y:S02]  /*1710*/  SHFL.BFLY PT, R0, R3, 0x10, 0x1f ;  /* 0x0e001f0003007f89 */ /* 0x0004e400000e0000 */
.L_x_2202:
        /* <DEDUP_REMOVED lines=9> */
.L_x_2203:
[----:B0-2---:R-:W-:Y:S02]  /*17b0*/  FADD.FTZ R4, R5, R4 ;  /* 0x0000000405047221 */ /* 0x005fe40000010000 */
.L_x_2154:
[----:B------:R-:W-:Y:S05]  /*17c0*/  BSYNC B0 ;  /* 0x0000000000007941 */ /* 0x000fea0003800000 */
.L_x_2153:
        /* <DEDUP_REMOVED lines=21> */
.L_x_2158:
[----:B------:R0:W-:Y:S02]  /*1920*/  STS [R3], R0 ;  /* 0x0000000003007388 */ /* 0x0001e40000000800 */
.L_x_2157:
[----:B------:R-:W-:Y:S02]  /*1930*/  WARPSYNC 0xffffffff ;  /* 0xffffffff00007948 */ /* 0x000fe40003800000 */
[----:B------:R-:W-:Y:S01]  /*1940*/  IADD3 R4, R6, 0x7, RZ ;  /* 0x0000000706047810 */ /* 0x000fe20007ffe0ff */
[----:B------:R-:W-:Y:S01]  /*1950*/  ULDC UR4, c[0x0][0x1d0] ;  /* 0x0000740000047ab9 */ /* 0x000fe20000000800 */
[----:B------:R-:W-:Y:S01]  /*1960*/  SHF.R.S32.HI R5, RZ, 0x1f, R16 ;  /* 0x0000001fff057819 */ /* 0x000fe20000011410 */
[----:B------:R-:W-:Y:S01]  /*1970*/  UIMAD UR46, UR46, UR4, UR49 ;  /* 0x000000042e2e72a4 */ /* 0x000fe2000f8e0231 */
[----:B------:R-:W-:Y:S01]  /*1980*/  SHF.R.S32.HI R7, RZ, 0x1f, R4 ;  /* 0x0000001fff077819 */ /* 0x000fe20000011404 */
[----:B------:R-:W-:Y:S01]  /*1990*/  BAR.SYNC.DEFER_BLOCKING 0x0 ;  /* 0x0000000000007b1d */ /* 0x000fe20000010000 */
[----:B------:R-:W-:Y:S01]  /*19a0*/  LEA.HI R5, R5, R16, RZ, 0x2 ;  /* 0x0000001005057211 */ /* 0x000fe200078f10ff */
[----:B------:R-:W-:Y:S01]  /*19b0*/  USHF.L.U32 UR46, UR46, 0x6, URZ ;  /* 0x000000062e2e7899 */ /* 0x000fe2000800063f */
[----:B------:R-:W-:-:S02]  /*19c0*/  LEA.HI R7, R7, R4, RZ, 0x3 ;  /* 0x0000000407077211 */ /* 0x000fc400078f18ff */
[----:B------:R-:W-:Y:S01]  /*19d0*/  SHF.R.S32.HI R28, RZ, 0x2, R5 ;  /* 0x00000002ff1c7819 */ /* 0x000fe20000011405 */
[----:B------:R-:W-:Y:S01]  /*19e0*/  BSSY B0, `(.L_x_2159) ;  /* 0x000012f000007945 */ /* 0x000fe20003800000 */
[----:B------:R-:W-:Y:S02]  /*19f0*/  LOP3.LUT R4, R7, 0xfffffff8, RZ, 0xc0, !PT ;  /* 0xfffffff807047812 */ /* 0x000fe400078ec0ff */
[----:B---3--:R-:W-:Y:S02]  /*1a00*/  IADD3 R23, R28, UR45, RZ ;  /* 0x0000002d1c177c10 */ /* 0x008fe4000fffe0ff */
[----:B------:R-:W-:-:S04]  /*1a10*/  IADD3 R4, R4, UR45, RZ ;  /* 0x0000002d04047c10 */ /* 0x000fc8000fffe0ff */
[----:B------:R-:W-:-:S13]  /*1a20*/  ISETP.GE.AND P0, PT, R23, R4, PT ;  /* 0x000000041700720c */ /* 0x000fda0003f06270 */
[----:B------:R-:W-:Y:S05]  /*1a30*/  @P0 BRA `(.L_x_2160) ;  /* 0x0000129000000947 */ /* 0x000fea0003800000 */
[----:B------:R-:W-:Y:S01]  /*1a40*/  ULDC UR4, c[0x0][0x220] ;  /* 0x0000880000047ab9 */ /* 0x000fe20000000800 */
[----:B------:R-:W-:Y:S01]  /*1a50*/  LOP3.LUT R5, R5, 0xfffffffc, RZ, 0xc0, !PT ;  /* 0xfffffffc05057812 */ /* 0x000fe200078ec0ff */
[----:B------:R-:W-:Y:S01]  /*1a60*/  UIMAD UR4, UR49, UR4, UR42 ;  /* 0x00000004310472a4 */ /* 0x000fe2000f8e022a */
[----:B------:R-:W-:Y:S01]  /*1a70*/  IMAD.U32 R22, RZ, RZ, UR47 ;  /* 0x0000002fff167e24 */ /* 0x000fe2000f8e00ff */
[----:B--2---:R-:W-:Y:S01]  /*1a80*/  SHF.R.S32.HI R25, RZ, 0x1f, R23 ;  /* 0x0000001fff197819 */ /* 0x004fe20000011417 */
[----:B------:R-:W-:Y:S01]  /*1a90*/  IMAD.U32 R30, RZ, RZ, UR48 ;  /* 0x00000030ff1e7e24 */ /* 0x000fe2000f8e00ff */
[----:B------:R-:W-:Y:S01]  /*1aa0*/  LEA R28, R28, 0x110, 0x2 ;  /* 0x000001101c1c7811 */ /* 0x000fe200078e10ff */
[----:B------:R-:W-:Y:S01]  /*1ab0*/  IMAD.IADD R24, R16, 0x1, -R5 ;  /* 0x0000000110187824 */ /* 0x000fe200078e0a05 */
[----:B------:R-:W-:Y:S01]  /*1ac0*/  IADD3 R22, P0, P1, R22, c[0x0][0x200], R23 ;  /* 0x0000800016167a10 */ /* 0x000fe2000791e017 */
[----:B------:R-:W-:Y:S02]  /*1ad0*/  IMAD.U32 R26, RZ, RZ, UR4 ;  /* 0x00000004ff1a7e24 */ /* 0x000fe4000f8e00ff */
[----:B------:R-:W-:Y:S01]  /*1ae0*/  IMAD.U32 R29, RZ, RZ, UR46 ;  /* 0x0000002eff1d7e24 */ /* 0x000fe2000f8e00ff */
[----:B------:R-:W2:Y:S01]  /*1af0*/  LDS R5, [R24.X4+0x10] ;  /* 0x0000100018057984 */ /* 0x000ea20000004800 */
[----:B------:R-:W-:Y:S01]  /*1b00*/  IADD3.X R25, R30, c[0x0][0x204], R25, P0, P1 ;  /* 0x000081001e197a10 */ /* 0x000fe200007e2419 */
[----:B------:R-:W-:-:S02]  /*1b10*/  IMAD.MOV.U32 R33, RZ, RZ, 0x4 ;  /* 0x00000004ff217424 */ /* 0x000fc400078e00ff */
[----:B------:R-:W3:Y:S01]  /*1b20*/  LDS R6, [R24.X4+0x20] ;  /* 0x0000200018067984 */ /* 0x000ee20000004800 */
[----:B------:R-:W-:Y:S02]  /*1b30*/  IMAD R26, R26, c[0x0][0x220], R23 ;  /* 0x000088001a1a7a24 */ /* 0x000fe400078e0217 */
[----:B------:R-:W-:Y:S01]  /*1b40*/  IMAD.MOV.U32 R30, RZ, RZ, c[0x0][0x1e8] ;  /* 0x00007a00ff1e7624 */ /* 0x000fe200078e00ff */
[----:B------:R-:W4:Y:S01]  /*1b50*/  LDS R7, [R24.X4+0x30] ;  /* 0x0000300018077984 */ /* 0x000f220000004800 */
[----:B------:R-:W-:Y:S02]  /*1b60*/  IMAD.U32 R32, RZ, RZ, UR49 ;  /* 0x00000031ff207e24 */ /* 0x000fe4000f8e00ff */
[----:B------:R-:W-:Y:S01]  /*1b70*/  IMAD.WIDE R26, R26, R33, c[0x0][0x218] ;  /* 0x000086001a1a7625 */ /* 0x000fe200078e0221 */
[----:B------:R-:W0:Y:S01]  /*1b80*/  LDS R8, [R24.X4+0x40] ;  /* 0x0000400018087984 */ /* 0x000e220000004800 */
[----:B------:R-:W-:Y:S02]  /*1b90*/  IADD3 R30, R30, c[0x0][0x210], RZ ;  /* 0x000084001e1e7a10 */ /* 0x000fe40007ffe0ff */
[----:B------:R-:W-:Y:S01]  /*1ba0*/  IMAD.WIDE R32, R33, R32, c[0x0][0x228] ;  /* 0x00008a0021207625 */ /* 0x000fe200078e0220 */
[----:B------:R-:W1:Y:S04]  /*1bb0*/  LDS R9, [R24.X4+0x50] ;  /* 0x0000500018097984 */ /* 0x000e680000004800 */
[----:B------:R-:W0:Y:S04]  /*1bc0*/  LDS R10, [R24.X4+0x60] ;  /* 0x00006000180a7984 */ /* 0x000e280000004800 */
        /* <DEDUP_REMOVED lines=9> */
[----:B------:R5:W0:Y:S02]  /*1c60*/  LDS R21, [R24.X4+0x100] ;  /* 0x0001000018157984 */ /* 0x000a240000004800 */
[----:B-----5:R-:W-:-:S05]  /*1c70*/  IMAD R24, R29, c[0x0][0x1d4], R24 ;  /* 0x000075001d187a24 */ /* 0x020fca00078e0218 */
[----:B-1234-:R-:W-:Y:S02]  /*1c80*/  SHF.R.S32.HI R29, RZ, 0x1f, R24 ;  /* 0x0000001fff1d7819 */ /* 0x01efe40000011418 */
.L_x_2165:
        /* <DEDUP_REMOVED lines=8> */
[----:B-1----:R-:W-:-:S05]  /*1d10*/  IADD3 R34, RZ, -R35, RZ ;  /* 0x80000023ff227210 */ /* 0x002fca0007ffe0ff */
        /* <DEDUP_REMOVED lines=21> */
[----:B------:R-:W4:Y:S04]  /*1e70*/  @!P1 LDG.E R36, [R34.64] ;  /* 0x0000002422249981 */ /* 0x000f28000c1e1900 */
[----:B------:R-:W5:Y:S01]  /*1e80*/  @!P1 LDG.E R58, [R34.64] ;  /* 0x00000024223a9981 */ /* 0x000f62000c1e1900 */
[----:B------:R-:W-:-:S03]  /*1e90*/  @!P1 IMAD.SHL.U32 R38, R55, 0x4, RZ ;  /* 0x0000000437269824 */ /* 0x000fc600078e00ff */
[----:B------:R-:W4:Y:S01]  /*1ea0*/  @!P1 LDG.E R53, [R34.64] ;  /* 0x0000002422359981 */ /* 0x000f22000c1e1900 */
[----:B------:R-:W-:-:S03]  /*1eb0*/  IADD3 R59, R55, c[0x0][0x1d4], RZ ;  /* 0x00007500373b7a10 */ /* 0x000fc60007ffe0ff */
[----:B------:R-:W4:Y:S01]  /*1ec0*/  @!P1 LDG.E R55, [R34.64] ;  /* 0x0000002422379981 */ /* 0x000f22000c1e1900 */
[----:B------:R-:W-:Y:S01]  /*1ed0*/  IADD3 R61, R59, c[0x0][0x1d4], RZ ;  /* 0x000075003b3d7a10 */ /* 0x000fe20007ffe0ff */
[----:B--2---:R-:W-:-:S04]  /*1ee0*/  @!P1 IMAD R37, R37, c[0x0][0x1d8], RZ ;  /* 0x0000760025259a24 */ /* 0x004fc800078e02ff */
[----:B------:R-:W-:-:S04]  /*1ef0*/  @!P1 IMAD.SHL.U32 R37, R37, 0x40, RZ ;  /* 0x0000004025259824 */ /* 0x000fc800078e00ff */
[----:B------:R-:W-:-:S05]  /*1f00*/  @!P1 IMAD R37, R37, c[0x0][0x1d4], R38 ;  /* 0x0000750025259a24 */ /* 0x000fca00078e0226 */
[----:B------:R-:W-:Y:S01]  /*1f10*/  @!P1 IADD3 R39, P0, R24, R37, RZ ;  /* 0x0000002518279210 */ /* 0x000fe20007f1e0ff */
[----:B---3--:R-:W-:-:S03]  /*1f20*/  @!P1 IMAD R57, R57, c[0x0][0x1d8], RZ ;  /* 0x0000760039399a24 */ /* 0x008fc600078e02ff */
[----:B------:R-:W-:Y:S02]  /*1f30*/  @!P1 LEA.HI.X.SX32 R60, R37, R29, 0x1, P0 ;  /* 0x0000001d253c9211 */ /* 0x000fe400000f0eff */
[----:B------:R-:W-:Y:S01]  /*1f40*/  @!P1 LEA R38, P0, R39, c[0x0][0x198], 0x2 ;  /* 0x0000660027269a11 */ /* 0x000fe200078010ff */
[----:B------:R-:W-:-:S03]  /*1f50*/  @!P1 IMAD.SHL.U32 R37, R59, 0x4, RZ ;  /* 0x000000043b259824 */ /* 0x000fc600078e00ff */
[----:B------:R-:W-:Y:S01]  /*1f60*/  @!P1 LEA.HI.X R39, R39, c[0x0][0x19c], R60, 0x2, P0 ;  /* 0x0000670027279a11 */ /* 0x000fe200000f143c */
[----:B------:R-:W-:-:S04]  /*1f70*/  @!P1 IMAD.SHL.U32 R60, R57, 0x40, RZ ;  /* 0x00000040393c9824 */ /* 0x000fc800078e00ff */
[----:B------:R-:W-:Y:S01]  /*1f80*/  @!P1 IMAD R37, R60, c[0x0][0x1d4], R37 ;  /* 0x000075003c259a24 */ /* 0x000fe200078e0225 */
[----:B------:R1:W2:Y:S04]  /*1f90*/  @!P1 LDG.E R40, [R38.64] ;  /* 0x0000002426289981 */ /* 0x0002a8000c1e1900 */
[----:B------:R-:W-:Y:S01]  /*1fa0*/  @!P1 IADD3 R57, P0, R24, R37, RZ ;  /* 0x0000002518399210 */ /* 0x000fe20007f1e0ff */
[----:B----4-:R-:W-:-:S03]  /*1fb0*/  @!P1 IMAD R62, R36, c[0x0][0x1d8], RZ ;  /* 0x00007600243e9a24 */ /* 0x010fc600078e02ff */
[----:B------:R-:W-:Y:S02]  /*1fc0*/  @!P1 LEA.HI.X.SX32 R60, R37, R29, 0x1, P0 ;  /* 0x0000001d253c9211 */ /* 0x000fe400000f0eff */
[----:B------:R-:W-:Y:S01]  /*1fd0*/  @!P1 LEA R36, P0, R57, c[0x0][0x198], 0x2 ;  /* 0x0000660039249a11 */ /* 0x000fe200078010ff */
[----:B------:R-:W-:-:S03]  /*1fe0*/  @!P1 IMAD.SHL.U32 R62, R62, 0x40, RZ ;  /* 0x000000403e3e9824 */ /* 0x000fc600078e00ff */
[----:B------:R-:W-:Y:S01]  /*1ff0*/  @!P1 LEA.HI.X R37, R57, c[0x0][0x19c], R60, 0x2, P0 ;  /* 0x0000670039259a11 */ /* 0x000fe200000f143c */
[----:B------:R-:W-:-:S04]  /*2000*/  @!P1 IMAD.SHL.U32 R57, R61, 0x4, RZ ;  /* 0x000000043d399824 */ /* 0x000fc800078e00ff */
[----:B------:R-:W-:Y:S01]  /*2010*/  @!P1 IMAD R59, R62, c[0x0][0x1d4], R57 ;  /* 0x000075003e3b9a24 */ /* 0x000fe200078e0239 */
[----:B------:R3:W4:Y:S04]  /*2020*/  @!P1 LDG.E R31, [R36.64] ;  /* 0x00000024241f9981 */ /* 0x000728000c1e1900 */
[----:B------:R-:W2:Y:S01]  /*2030*/  @!P1 LDG.E R57, [R34.64] ;  /* 0x0000002422399981 */ /* 0x000ea2000c1e1900 */
[----:B-1----:R-:W-:Y:S01]  /*2040*/  @!P1 IADD3 R39, P0, R24, R59, RZ ;  /* 0x0000003b18279210 */ /* 0x002fe20007f1e0ff */
[----:B-----5:R-:W-:Y:S01]  /*2050*/  @!P1 IMAD R60, R58, c[0x0][0x1d8], RZ ;  /* 0x000076003a3c9a24 */ /* 0x020fe200078e02ff */
[----:B------:R-:W-:Y:S02]  /*2060*/  IADD3 R61, R61, c[0x0][0x1d4], RZ ;  /* 0x000075003d3d7a10 */ /* 0x000fe40007ffe0ff */
[----:B------:R-:W-:-:S02]  /*2070*/  @!P1 LEA.HI.X.SX32 R58, R59, R29, 0x1, P0 ;  /* 0x0000001d3b3a9211 */ /* 0x000fc400000f0eff */
[C---:B------:R-:W-:Y:S02]  /*2080*/  @!P1 LEA R38, P0, R39.reuse, c[0x0][0x198], 0x2 ;  /* 0x0000660027269a11 */ /* 0x040fe400078010ff */
[----:B------:R-:W-:Y:S02]  /*2090*/  @!P1 SHF.L.U32 R59, R60, 0x6, RZ ;  /* 0x000000063c3b9819 */ /* 0x000fe400000006ff */
[----:B------:R-:W-:Y:S01]  /*20a0*/  @!P1 LEA.HI.X R39, R39, c[0x0][0x19c], R58, 0x2, P0 ;  /* 0x0000670027279a11 */ /* 0x000fe200000f143a */
[----:B------:R-:W-:-:S04]  /*20b0*/  @!P1 IMAD.SHL.U32 R58, R61, 0x4, RZ ;  /* 0x000000043d3a9824 */ /* 0x000fc800078e00ff */
[----:B------:R-:W-:Y:S01]  /*20c0*/  @!P1 IMAD R59, R59, c[0x0][0x1d4], R58 ;  /* 0x000075003b3b9a24 */ /* 0x000fe200078e023a */
[----:B------:R1:W5:Y:S04]  /*20d0*/  @!P1 LDG.E R42, [R38.64] ;  /* 0x00000024262a9981 */ /* 0x000368000c1e1900 */
[----:B------:R-:W4:Y:S01]  /*20e0*/  @!P1 LDG.E R58, [R34.64] ;  /* 0x00000024223a9981 */ /* 0x000f22000c1e1900 */
[----:B---3--:R-:W-:Y:S01]  /*20f0*/  @!P1 IADD3 R37, P0, R24, R59, RZ ;  /* 0x0000003b18259210 */ /* 0x008fe20007f1e0ff */
[----:B------:R-:W-:Y:S01]  /*2100*/  @!P1 IMAD R53, R53, c[0x0][0x1d8], RZ ;  /* 0x0000760035359a24 */ /* 0x000fe200078e02ff */
[----:B------:R-:W-:Y:S02]  /*2110*/  IADD3 R61, R61, c[0x0][0x1d4], RZ ;  /* 0x000075003d3d7a10 */ /* 0x000fe40007ffe0ff */
[----:B------:R-:W-:-:S02]  /*2120*/  @!P1 LEA.HI.X.SX32 R60, R59, R29, 0x1, P0 ;  /* 0x0000001d3b3c9211 */ /* 0x000fc400000f0eff */
[----:B------:R-:W-:Y:S01]  /*2130*/  @!P1 LEA R36, P0, R37, c[0x0][0x198], 0x2 ;  /* 0x0000660025249a11 */ /* 0x000fe200078010ff */
[----:B------:R-:W-:Y:S01]  /*2140*/  @!P1 IMAD R55, R55, c[0x0][0x1d8], RZ ;  /* 0x0000760037379a24 */ /* 0x000fe200078e02ff */
[----:B------:R-:W3:Y:S02]  /*2150*/  @!P1 LDG.E R59, [R34.64] ;  /* 0x00000024223b9981 */ /* 0x000ee4000c1e1900 */
[----:B------:R-:W-:Y:S01]  /*2160*/  @!P1 LEA.HI.X R37, R37, c[0x0][0x19c], R60, 0x2, P0 ;  /* 0x0000670025259a11 */ /* 0x000fe200000f143c */
[----:B------:R-:W-:Y:S02]  /*2170*/  @!P1 IMAD.SHL.U32 R60, R53, 0x40, RZ ;  /* 0x00000040353c9824 */ /* 0x000fe400078e00ff */
[----:B------:R-:W-:Y:S02]  /*2180*/  @!P1 IMAD.SHL.U32 R53, R61, 0x4, RZ ;  /* 0x000000043d359824 */ /* 0x000fe400078e00ff */
[----:B------:R0:W3:Y:S02]  /*2190*/  @!P1 LDG.E R41, [R36.64] ;  /* 0x0000002424299981 */ /* 0x0000e4000c1e1900 */
[----:B-1----:R-:W-:-:S02]  /*21a0*/  @!P1 IMAD R38, R60, c[0x0][0x1d4], R53 ;  /* 0x000075003c269a24 */ /* 0x002fc400078e0235 */
[----:B------:R-:W3:Y:S01]  /*21b0*/  @!P1 LDG.E R53, [R34.64] ;  /* 0x0000002422359981 */ /* 0x000ee2000c1e1900 */
[----:B------:R-:W-:Y:S01]  /*21c0*/  IADD3 R61, R61, c[0x0][0x1d4], RZ ;  /* 0x000075003d3d7a10 */ /* 0x000fe20007ffe0ff */
[----:B------:R-:W-:Y:S01]  /*21d0*/  @!P1 IMAD.SHL.U32 R55, R55, 0x40, RZ ;  /* 0x0000004037379824 */ /* 0x000fe200078e00ff */
[----:B------:R-:W-:-:S03]  /*21e0*/  @!P1 IADD3 R39, P0, R24, R38, RZ ;  /* 0x0000002618279210 */ /* 0x000fc60007f1e0ff */
[----:B0-----:R-:W-:Y:S01]  /*21f0*/  @!P1 IMAD.SHL.U32 R36, R61, 0x4, RZ ;  /* 0x000000043d249824 */ /* 0x001fe200078e00ff */
[----:B------:R-:W-:Y:S02]  /*2200*/  @!P1 LEA.HI.X.SX32 R60, R38, R29, 0x1, P0 ;  /* 0x0000001d263c9211 */ /* 0x000fe400000f0eff */
[----:B------:R-:W-:Y:S01]  /*2210*/  @!P1 LEA R38, P0, R39, c[0x0][0x198], 0x2 ;  /* 0x0000660027269a11 */ /* 0x000fe200078010ff */
[----:B------:R-:W-:-:S03]  /*2220*/  @!P1 IMAD R36, R55, c[0x0][0x1d4], R36 ;  /* 0x0000750037249a24 */ /* 0x000fc600078e0224 */
[----:B------:R-:W-:Y:S02]  /*2230*/  @!P1 LEA.HI.X R39, R39, c[0x0][0x19c], R60, 0x2, P0 ;  /* 0x0000670027279a11 */ /* 0x000fe400000f143c */
[----:B------:R-:W-:Y:S02]  /*2240*/  @!P1 IADD3 R37, P0, R24, R36, RZ ;  /* 0x0000002418259210 */ /* 0x000fe40007f1e0ff */
[----:B------:R-:W-:Y:S01]  /*2250*/  IADD3 R61, R61, c[0x0][0x1d4], RZ ;  /* 0x000075003d3d7a10 */ /* 0x000fe20007ffe0ff */
[----:B------:R0:W5:Y:S01]  /*2260*/  @!P1 LDG.E R44, [R38.64] ;  /* 0x00000024262c9981 */ /* 0x000162000c1e1900 */
[----:B------:R-:W-:Y:S02]  /*2270*/  @!P1 LEA.HI.X.SX32 R60, R36, R29, 0x1, P0 ;  /* 0x0000001d243c9211 */ /* 0x000fe400000f0eff */
[----:B------:R-:W-:Y:S01]  /*2280*/  @!P1 LEA R36, P0, R37, c[0x0][0x198], 0x2 ;  /* 0x0000660025249a11 */ /* 0x000fe200078010ff */
[----:B------:R-:W-:-:S03]  /*2290*/  @!P1 IMAD.SHL.U32 R55, R61, 0x4, RZ ;  /* 0x000000043d379824 */ /* 0x000fc600078e00ff */
[----:B------:R-:W-:Y:S01]  /*22a0*/  @!P1 LEA.HI.X R37, R37, c[0x0][0x19c], R60, 0x2, P0 ;  /* 0x0000670025259a11 */ /* 0x000fe200000f143c */
[----:B--2---:R-:W-:Y:S01]  /*22b0*/  @!P1 IMAD R57, R57, c[0x0][0x1d8], RZ ;  /* 0x0000760039399a24 */ /* 0x004fe200078e02ff */
[----:B------:R-:W-:-:S03]  /*22c0*/  IADD3 R61, R61, c[0x0][0x1d4], RZ ;  /* 0x000075003d3d7a10 */ /* 0x000fc60007ffe0ff */
[----:B------:R1:W2:Y:S01]  /*22d0*/  @!P1 LDG.E R43, [R36.64] ;  /* 0x00000024242b9981 */ /* 0x0002a2000c1e1900 */
[----:B------:R-:W-:-:S04]  /*22e0*/  @!P1 IMAD.SHL.U32 R60, R57, 0x40, RZ ;  /* 0x00000040393c9824 */ /* 0x000fc800078e00ff */
[----:B------:R-:W-:Y:S02]  /*22f0*/  @!P1 IMAD R57, R60, c[0x0][0x1d4], R55 ;  /* 0x000075003c399a24 */ /* 0x000fe400078e0237 */
[----:B------:R-:W2:Y:S03]  /*2300*/  @!P1 LDG.E R55, [R34.64] ;  /* 0x0000002422379981 */ /* 0x000ea6000c1e1900 */
[----:B0-----:R-:W-:Y:S01]  /*2310*/  @!P1 IADD3 R39, P0, R24, R57, RZ ;  /* 0x0000003918279210 */ /* 0x001fe20007f1e0ff */
[----:B----4-:R-:W-:-:S03]  /*2320*/  @!P1 IMAD R60, R58, c[0x0][0x1d8], RZ ;  /* 0x000076003a3c9a24 */ /* 0x010fc600078e02ff */
[----:B------:R-:W-:Y:S01]  /*2330*/  @!P1 LEA.HI.X.SX32 R58, R57, R29, 0x1, P0 ;  /* 0x0000001d393a9211 */ /* 0x000fe200000f0eff */
[----:B------:R-:W-:Y:S02]  /*2340*/  @!P1 IMAD.SHL.U32 R57, R61, 0x4, RZ ;  /* 0x000000043d399824 */ /* 0x000fe400078e00ff */
[----:B------:R-:W-:Y:S01]  /*2350*/  @!P1 IMAD.SHL.U32 R60, R60, 0x40, RZ ;  /* 0x000000403c3c9824 */ /* 0x000fe200078e00ff */
[----:B------:R-:W-:-:S03]  /*2360*/  @!P1 LEA R38, P0, R39, c[0x0][0x198], 0x2 ;  /* 0x0000660027269a11 */ /* 0x000fc600078010ff */
[----:B------:R-:W-:Y:S01]  /*2370*/  @!P1 IMAD R57, R60, c[0x0][0x1d4], R57 ;  /* 0x000075003c399a24 */ /* 0x000fe200078e0239 */
[----:B------:R-:W-:Y:S01]  /*2380*/  @!P1 LEA.HI.X R39, R39, c[0x0][0x19c], R58, 0x2, P0 ;  /* 0x0000670027279a11 */ /* 0x000fe200000f143a */
[----:B------:R-:W4:Y:S03]  /*2390*/  @!P1 LDG.E R60, [R34.64] ;  /* 0x00000024223c9981 */ /* 0x000f26000c1e1900 */
[----:B-1----:R-:W-:Y:S01]  /*23a0*/  @!P1 IADD3 R37, P0, R24, R57, RZ ;  /* 0x0000003918259210 */ /* 0x002fe20007f1e0ff */
[----:B------:R0:W5:Y:S01]  /*23b0*/  @!P1 LDG.E R46, [R38.64] ;  /* 0x00000024262e9981 */ /* 0x000162000c1e1900 */
[----:B------:R-:W-:Y:S02]  /*23c0*/  IADD3 R61, R61, c[0x0][0x1d4], RZ ;  /* 0x000075003d3d7a10 */ /* 0x000fe40007ffe0ff */
[----:B------:R-:W-:Y:S02]  /*23d0*/  @!P1 LEA.HI.X.SX32 R58, R57, R29, 0x1, P0 ;  /* 0x0000001d393a9211 */ /* 0x000fe400000f0eff */
[----:B------:R-:W-:Y:S01]  /*23e0*/  @!P1 LEA R36, P0, R37, c[0x0][0x198], 0x2 ;  /* 0x0000660025249a11 */ /* 0x000fe200078010ff */
[----:B---3--:R-:W-:Y:S01]  /*23f0*/  @!P1 IMAD R53, R53, c[0x0][0x1d8], RZ ;  /* 0x0000760035359a24 */ /* 0x008fe200078e02ff */
[----:B------:R1:W3:Y:S02]  /*2400*/  @!P1 LDG.E R57, [R34.64] ;  /* 0x0000002422399981 */ /* 0x0002e4000c1e1900 */
[----:B------:R-:W-:Y:S01]  /*2410*/  @!P1 LEA.HI.X R37, R37, c[0x0][0x19c], R58, 0x2, P0 ;  /* 0x0000670025259a11 */ /* 0x000fe200000f143a */
[----:B------:R-:W-:-:S02]  /*2420*/  @!P1 IMAD.SHL.U32 R58, R53, 0x40, RZ ;  /* 0x00000040353a9824 */ /* 0x000fc400078e00ff */
[----:B------:R-:W-:Y:S02]  /*2430*/  @!P1 IMAD.SHL.U32 R53, R61, 0x4, RZ ;  /* 0x000000043d359824 */ /* 0x000fe400078e00ff */
[----:B------:R-:W-:Y:S01]  /*2440*/  @!P1 IMAD R59, R59, c[0x0][0x1d8], RZ ;  /* 0x000076003b3b9a24 */ /* 0x000fe200078e02ff */
[----:B------:R1:W3:Y:S01]  /*2450*/  @!P1 LDG.E R45, [R36.64] ;  /* 0x00000024242d9981 */ /* 0x0002e2000c1e1900 */
[----:B------:R-:W-:Y:S01]  /*2460*/  @!P1 IMAD R53, R58, c[0x0][0x1d4], R53 ;  /* 0x000075003a359a24 */ /* 0x000fe200078e0235 */
[----:B------:R-:W-:Y:S02]  /*2470*/  IADD3 R61, R61, c[0x0][0x1d4], RZ ;  /* 0x000075003d3d7a10 */ /* 0x000fe40007ffe0ff */
[----:B------:R1:W3:Y:S02]  /*2480*/  @!P1 LDG.E R58, [R34.64] ;  /* 0x00000024223a9981 */ /* 0x0002e4000c1e1900 */
[----:B0-----:R-:W-:-:S04]  /*2490*/  @!P1 IADD3 R39, P0, R24, R53, RZ ;  /* 0x0000003518279210 */ /* 0x001fc80007f1e0ff */
[----:B------:R-:W-:Y:S02]  /*24a0*/  @!P1 LEA.HI.X.SX32 R62, R53, R29, 0x1, P0 ;  /* 0x0000001d353e9211 */ /* 0x000fe400000f0eff */
[----:B------:R-:W-:Y:S01]  /*24b0*/  @!P1 LEA R38, P0, R39, c[0x0][0x198], 0x2 ;  /* 0x0000660027269a11 */ /* 0x000fe200078010ff */
[----:B------:R-:W-:-:S03]  /*24c0*/  @!P1 IMAD.SHL.U32 R53, R61, 0x4, RZ ;  /* 0x000000043d359824 */ /* 0x000fc600078e00ff */
[----:B------:R-:W-:Y:S01]  /*24d0*/  @!P1 LEA.HI.X R39, R39, c[0x0][0x19c], R62, 0x2, P0 ;  /* 0x0000670027279a11 */ /* 0x000fe200000f143e */
[----:B------:R-:W-:-:S04]  /*24e0*/  @!P1 IMAD.SHL.U32 R62, R59, 0x40, RZ ;  /* 0x000000403b3e9824 */ /* 0x000fc800078e00ff */
[----:B------:R-:W-:Y:S01]  /*24f0*/  @!P1 IMAD R53, R62, c[0x0][0x1d4], R53 ;  /* 0x000075003e359a24 */ /* 0x000fe200078e0235 */
[----:B------:R-:W-:Y:S01]  /*2500*/  IADD3 R61, R61, c[0x0][0x1d4], RZ ;  /* 0x000075003d3d7a10 */ /* 0x000fe20007ffe0ff */
[----:B------:R0:W5:Y:S03]  /*2510*/  @!P1 LDG.E R48, [R38.64] ;  /* 0x0000002426309981 */ /* 0x000166000c1e1900 */
[----:B-1----:R-:W-:-:S04]  /*2520*/  @!P1 IADD3 R37, P0, R24, R53, RZ ;  /* 0x0000003518259210 */ /* 0x002fc80007f1e0ff */
[----:B------:R-:W-:Y:S02]  /*2530*/  @!P1 LEA.HI.X.SX32 R62, R53, R29, 0x1, P0 ;  /* 0x0000001d353e9211 */ /* 0x000fe400000f0eff */
[----:B------:R-:W-:Y:S01]  /*2540*/  @!P1 LEA R36, P0, R37, c[0x0][0x198], 0x2 ;  /* 0x0000660025249a11 */ /* 0x000fe200078010ff */
[----:B------:R-:W-:-:S03]  /*2550*/  @!P1 IMAD.SHL.U32 R53, R61, 0x4, RZ ;  /* 0x000000043d359824 */ /* 0x000fc600078e00ff */
[----:B------:R-:W-:Y:S01]  /*2560*/  @!P1 LEA.HI.X R37, R37, c[0x0][0x19c], R62, 0x2, P0 ;  /* 0x0000670025259a11 */ /* 0x000fe200000f143e */
[----:B--2---:R-:W-:Y:S01]  /*2570*/  @!P1 IMAD R55, R55, c[0x0][0x1d8], RZ ;  /* 0x0000760037379a24 */ /* 0x004fe200078e02ff */
[----:B------:R-:W-:-:S03]  /*2580*/  IADD3 R61, R61, c[0x0][0x1d4], RZ ;  /* 0x000075003d3d7a10 */ /* 0x000fc60007ffe0ff */
[----:B------:R1:W2:Y:S01]  /*2590*/  @!P1 LDG.E R47, [R36.64] ;  /* 0x00000024242f9981 */ /* 0x0002a2000c1e1900 */
[----:B------:R-:W-:-:S03]  /*25a0*/  @!P1 SHF.L.U32 R62, R55, 0x6, RZ ;  /* 0x00000006373e9819 */ /* 0x000fc600000006ff */
[----:B------:R1:W2:Y:S02]  /*25b0*/  @!P1 LDG.E R55, [R34.64] ;  /* 0x0000002422379981 */ /* 0x0002a4000c1e1900 */
[----:B------:R-:W-:Y:S02]  /*25c0*/  @!P1 IMAD R59, R62, c[0x0][0x1d4], R53 ;  /* 0x000075003e3b9a24 */ /* 0x000fe400078e0235 */
[----:B------:R1:W5:Y:S03]  /*25d0*/  @!P1 LDG.E R53, [R34.64] ;  /* 0x0000002422359981 */ /* 0x000366000c1e1900 */
[----:B0-----:R-:W-:Y:S01]  /*25e0*/  @!P1 IADD3 R39, P0, R24, R59, RZ ;  /* 0x0000003b18279210 */ /* 0x001fe20007f1e0ff */
[----:B----4-:R-:W-:-:S03]  /*25f0*/  @!P1 IMAD R62, R60, c[0x0][0x1d8], RZ ;  /* 0x000076003c3e9a24 */ /* 0x010fc600078e02ff */
[----:B------:R-:W-:Y:S01]  /*2600*/  @!P1 LEA.HI.X.SX32 R60, R59, R29, 0x1, P0 ;  /* 0x0000001d3b3c9211 */ /* 0x000fe200000f0eff */
[----:B------:R-:W-:Y:S02]  /*2610*/  @!P1 IMAD.SHL.U32 R59, R61, 0x4, RZ ;  /* 0x000000043d3b9824 */ /* 0x000fe400078e00ff */
[----:B------:R-:W-:Y:S01]  /*2620*/  @!P1 IMAD.SHL.U32 R62, R62, 0x40, RZ ;  /* 0x000000403e3e9824 */ /* 0x000fe200078e00ff */
[----:B------:R-:W-:-:S03]  /*2630*/  @!P1 LEA R38, P0, R39, c[0x0][0x198], 0x2 ;  /* 0x0000660027269a11 */ /* 0x000fc600078010ff */
[----:B------:R-:W-:Y:S01]  /*2640*/  @!P1 IMAD R59, R62, c[0x0][0x1d4], R59 ;  /* 0x000075003e3b9a24 */ /* 0x000fe200078e023b */
[----:B------:R-:W-:-:S04]  /*2650*/  @!P1 LEA.HI.X R39, R39, c[0x0][0x19c], R60, 0x2, P0 ;  /* 0x0000670027279a11 */ /* 0x000fc800000f143c */
[----:B-1----:R-:W-:Y:S01]  /*2660*/  @!P1 IADD3 R34, P0, R24, R59, RZ ;  /* 0x0000003b18229210 */ /* 0x002fe20007f1e0ff */
[----:B------:R0:W4:Y:S01]  /*2670*/  @!P1 LDG.E R50, [R38.64] ;  /* 0x0000002426329981 */ /* 0x000122000c1e1900 */
[----:B------:R-:W-:Y:S02]  /*2680*/  IADD3 R61, R61, c[0x0][0x1d4], RZ ;  /* 0x000075003d3d7a10 */ /* 0x000fe40007ffe0ff */
[----:B------:R-:W-:Y:S02]  /*2690*/  @!P1 LEA.HI.X.SX32 R59, R59, R29, 0x1, P0 ;  /* 0x0000001d3b3b9211 */ /* 0x000fe400000f0eff */
[----:B------:R-:W-:Y:S01]  /*26a0*/  @!P1 LEA R36, P0, R34, c[0x0][0x198], 0x2 ;  /* 0x0000660022249a11 */ /* 0x000fe200078010ff */
[----:B---3--:R-:W-:-:S03]  /*26b0*/  @!P1 IMAD R58, R58, c[0x0][0x1d8], RZ ;  /* 0x000076003a3a9a24 */ /* 0x008fc600078e02ff */
[----:B------:R-:W-:Y:S01]  /*26c0*/  @!P1 LEA.HI.X R37, R34, c[0x0][0x19c], R59, 0x2, P0 ;  /* 0x0000670022259a11 */ /* 0x000fe200000f143b */
[----:B------:R-:W-:Y:S02]  /*26d0*/  @!P1 IMAD.SHL.U32 R34, R61, 0x4, RZ ;  /* 0x000000043d229824 */ /* 0x000fe400078e00ff */
[----:B------:R-:W-:Y:S02]  /*26e0*/  @!P1 IMAD.SHL.U32 R35, R58, 0x40, RZ ;  /* 0x000000403a239824 */ /* 0x000fe400078e00ff */
[----:B------:R1:W3:Y:S02]  /*26f0*/  @!P1 LDG.E R52, [R36.64] ;  /* 0x0000002424349981 */ /* 0x0002e4000c1e1900 */
[----:B------:R-:W-:-:S05]  /*2700*/  @!P1 IMAD R34, R35, c[0x0][0x1d4], R34 ;  /* 0x0000750023229a24 */ /* 0x000fca00078e0222 */
[----:B------:R-:W-:Y:S02]  /*2710*/  @!P1 IADD3 R35, P0, R24, R34, RZ ;  /* 0x0000002218239210 */ /* 0x000fe40007f1e0ff */
[----:B------:R-:W-:Y:S02]  /*2720*/  IADD3 R61, R61, c[0x0][0x1d4], RZ ;  /* 0x000075003d3d7a10 */ /* 0x000fe40007ffe0ff */
[----:B0-----:R-:W-:Y:S02]  /*2730*/  @!P1 LEA.HI.X.SX32 R38, R34, R29, 0x1, P0 ;  /* 0x0000001d22269211 */ /* 0x001fe400000f0eff */
[----:B------:R-:W-:Y:S02]  /*2740*/  @!P1 LEA R34, P0, R35, c[0x0][0x198], 0x2 ;  /* 0x0000660023229a11 */ /* 0x000fe400078010ff */
[----:B-1----:R-:W-:Y:S02]  /*2750*/  IADD3 R36, R61, c[0x0][0x1d4], RZ ;  /* 0x000075003d247a10 */ /* 0x002fe40007ffe0ff */
[----:B------:R-:W-:Y:S01]  /*2760*/  @!P1 LEA.HI.X R35, R35, c[0x0][0x19c], R38, 0x2, P0 ;  /* 0x0000670023239a11 */ /* 0x000fe200000f1426 */
[----:B------:R-:W-:Y:S01]  /*2770*/  @!P1 IMAD.SHL.U32 R38, R61, 0x4, RZ ;  /* 0x000000043d269824 */ /* 0x000fe200078e00ff */
[----:B------:R-:W-:Y:S01]  /*2780*/  IADD3 R37, R36, c[0x0][0x1d4], RZ ;  /* 0x0000750024257a10 */ /* 0x000fe20007ffe0ff */
[----:B------:R-:W-:-:S02]  /*2790*/  @!P1 IMAD R57, R57, c[0x0][0x1d8], RZ ;  /* 0x0000760039399a24 */ /* 0x000fc400078e02ff */
[----:B------:R-:W-:Y:S01]  /*27a0*/  @!P1 IMAD.SHL.U32 R36, R36, 0x4, RZ ;  /* 0x0000000424249824 */ /* 0x000fe200078e00ff */
[----:B------:R0:W3:Y:S01]  /*27b0*/  @!P1 LDG.E R49, [R34.64] ;  /* 0x0000002422319981 */ /* 0x0000e2000c1e1900 */
[----:B------:R-:W-:Y:S01]  /*27c0*/  @!P1 IMAD.SHL.U32 R57, R57, 0x40, RZ ;  /* 0x0000004039399824 */ /* 0x000fe200078e00ff */
[----:B------:R-:W-:Y:S01]  /*27d0*/  ISETP.NE.U32.AND P0, PT, RZ, c[0x0][0x200], PT ;  /* 0x00008000ff007a0c */ /* 0x000fe20003f05070 */
[----:B0-----:R-:W-:-:S03]  /*27e0*/  @!P1 IMAD.SHL.U32 R34, R37, 0x4, RZ ;  /* 0x0000000425229824 */ /* 0x001fc600078e00ff */
[----:B------:R-:W-:Y:S01]  /*27f0*/  ISETP.NE.AND.EX P0, PT, RZ, c[0x0][0x204], PT, P0 ;  /* 0x00008100ff007a0c */ /* 0x000fe20003f05300 */
[----:B------:R-:W-:Y:S02]  /*2800*/  @!P1 IMAD R37, R57, c[0x0][0x1d4], R34 ;  /* 0x0000750039259a24 */ /* 0x000fe400078e0222 */
[----:B--2---:R-:W-:-:S04]  /*2810*/  @!P1 IMAD R55, R55, c[0x0][0x1d8], RZ ;  /* 0x0000760037379a24 */ /* 0x004fc800078e02ff */
[----:B------:R-:W-:Y:S02]  /*2820*/  @!P1 IMAD.SHL.U32 R55, R55, 0x40, RZ ;  /* 0x0000004037379824 */ /* 0x000fe400078e00ff */
[----:B-----5:R-:W-:Y:S02]  /*2830*/  @!P1 IMAD R53, R53, c[0x0][0x1d8], RZ ;  /* 0x0000760035359a24 */ /* 0x020fe400078e02ff */
[----:B------:R-:W-:Y:S02]  /*2840*/  @!P1 IMAD R38, R55, c[0x0][0x1d4], R38 ;  /* 0x0000750037269a24 */ /* 0x000fe400078e0226 */
[----:B------:R-:W-:-:S03]  /*2850*/  @!P1 IMAD.SHL.U32 R53, R53, 0x40, RZ ;  /* 0x0000004035359824 */ /* 0x000fc600078e00ff */
[----:B------:R-:W-:Y:S01]  /*2860*/  @!P1 IADD3 R39, P2, R24, R38, RZ ;  /* 0x0000002618279210 */ /* 0x000fe20007f5e0ff */
[----:B------:R-:W-:-:S03]  /*2870*/  @!P1 IMAD R36, R53, c[0x0][0x1d4], R36 ;  /* 0x0000750035249a24 */ /* 0x000fc600078e0224 */
[-C--:B------:R-:W-:Y:S02]  /*2880*/  @!P1 LEA.HI.X.SX32 R34, R38, R29.reuse, 0x1, P2 ;  /* 0x0000001d26229211 */ /* 0x080fe400010f0eff */
[C---:B------:R-:W-:Y:S02]  /*2890*/  @!P1 LEA R38, P2, R39.reuse, c[0x0][0x198], 0x2 ;  /* 0x0000660027269a11 */ /* 0x040fe400078410ff */
[----:B------:R-:W-:Y:S02]  /*28a0*/  @!P1 IADD3 R35, P3, R24, R36, RZ ;  /* 0x0000002418239210 */ /* 0x000fe40007f7e0ff */
[----:B------:R-:W-:Y:S02]  /*28b0*/  @!P1 LEA.HI.X R39, R39, c[0x0][0x19c], R34, 0x2, P2 ;  /* 0x0000670027279a11 */ /* 0x000fe400010f1422 */
[----:B------:R-:W-:Y:S02]  /*28c0*/  @!P1 LEA.HI.X.SX32 R36, R36, R29, 0x1, P3 ;  /* 0x0000001d24249211 */ /* 0x000fe400018f0eff */
[----:B------:R-:W-:Y:S01]  /*28d0*/  @!P1 LEA R34, P2, R35, c[0x0][0x198], 0x2 ;  /* 0x0000660023229a11 */ /* 0x000fe200078410ff */
[----:B------:R0:W2:Y:S01]  /*28e0*/  @!P1 LDG.E R54, [R38.64] ;  /* 0x0000002426369981 */ /* 0x0000a2000c1e1900 */
[----:B------:R-:W-:-:S02]  /*28f0*/  @!P1 IADD3 R55, P3, R24, R37, RZ ;  /* 0x0000002518379210 */ /* 0x000fc40007f7e0ff */
[----:B------:R-:W-:Y:S02]  /*2900*/  @!P1 LEA.HI.X R35, R35, c[0x0][0x19c], R36, 0x2, P2 ;  /* 0x0000670023239a11 */ /* 0x000fe400010f1424 */
[----:B------:R-:W-:Y:S02]  /*2910*/  @!P1 LEA.HI.X.SX32 R58, R37, R29, 0x1, P3 ;  /* 0x0000001d253a9211 */ /* 0x000fe400018f0eff */
[C---:B------:R-:W-:Y:S01]  /*2920*/  @!P1 LEA R36, P2, R55.reuse, c[0x0][0x198], 0x2 ;  /* 0x0000660037249a11 */ /* 0x040fe200078410ff */
[----:B------:R-:W5:Y:S01]  /*2930*/  @!P1 LDG.E R51, [R34.64] ;  /* 0x0000002422339981 */ /* 0x000f62000c1e1900 */
[----:B0-----:R-:W-:Y:S02]  /*2940*/  @P0 IMAD.MOV.U32 R38, RZ, RZ, R22 ;  /* 0x000000ffff260224 */ /* 0x001fe400078e0016 */
[----:B------:R-:W-:Y:S01]  /*2950*/  @!P1 LEA.HI.X R37, R55, c[0x0][0x19c], R58, 0x2, P2 ;  /* 0x0000670037259a11 */ /* 0x000fe200010f143a */
[----:B------:R-:W-:-:S04]  /*2960*/  @P0 IMAD.MOV.U32 R39, RZ, RZ, R25 ;  /* 0x000000ffff270224 */ /* 0x000fc800078e0019 */
[----:B------:R-:W5:Y:S04]  /*2970*/  @!P1 LDG.E R56, [R36.64] ;  /* 0x0000002424389981 */ /* 0x000f68000c1e1900 */
[----:B------:R-:W5:Y:S01]  /*2980*/  @P0 LDG.E.U8 R53, [R38.64] ;  /* 0x0000002426350981 */ /* 0x000f62000c1e1100 */
[----:B------:R-:W-:-:S04]  /*2990*/  FMUL.FTZ R55, R6, R31 ;  /* 0x0000001f06377220 */ /* 0x000fc80000410000 */
        /* <DEDUP_REMOVED lines=9> */
[----:B----4-:R-:W-:-:S04]  /*2a30*/  FFMA.FTZ R55, R15, R50, R55 ;  /* 0x000000320f377223 */ /* 0x010fc80000010037 */
[----:B---3--:R-:W-:-:S04]  /*2a40*/  FFMA.FTZ R55, R17, R52, R55 ;  /* 0x0000003411377223 */ /* 0x008fc80000010037 */
[----:B------:R-:W-:-:S04]  /*2a50*/  FFMA.FTZ R55, R18, R49, R55 ;  /* 0x0000003112377223 */ /* 0x000fc80000010037 */
[----:B--2---:R-:W-:-:S04]  /*2a60*/  FFMA.FTZ R55, R19, R54, R55 ;  /* 0x0000003613377223 */ /* 0x004fc80000010037 */
[----:B-----5:R-:W-:-:S04]  /*2a70*/  FFMA.FTZ R55, R20, R51, R55 ;  /* 0x0000003314377223 */ /* 0x020fc80000010037 */
[----:B------:R-:W-:Y:S01]  /*2a80*/  FFMA.FTZ R55, R21, R56, R55 ;  /* 0x0000003815377223 */ /* 0x000fe20000010037 */
[----:B------:R-:W-:Y:S01]  /*2a90*/  ISETP.NE.AND P0, PT, R53, RZ, P0 ;  /* 0x000000ff3500720c */ /* 0x000fe20000705270 */
[----:B------:R-:W-:Y:S10]  /*2aa0*/  BRA.DIV ~URZ, `(.L_x_2161) ;  /* 0x00002c927f007947 */ /* 0x000ff4000b800000 */
[----:B------:R0:W1:Y:S02]  /*2ab0*/  SHFL.BFLY PT, R34, R55, 0x2, 0x1f ;  /* 0x0c401f0037227f89 */ /* 0x00006400000e0000 */
.L_x_2204:
[----:B01----:R-:W-:Y:S01]  /*2ac0*/  FADD.FTZ R55, R55, R34 ;  /* 0x0000002237377221 */ /* 0x003fe20000010000 */
[----:B------:R-:W-:Y:S05]  /*2ad0*/  BRA.DIV ~URZ, `(.L_x_2162) ;  /* 0x00002ce27f007947 */ /* 0x000fea000b800000 */
[----:B------:R0:W1:Y:S02]  /*2ae0*/  SHFL.BFLY PT, R34, R55, 0x1, 0x1f ;  /* 0x0c201f0037227f89 */ /* 0x00006400000e0000 */
.L_x_2205:
        /* <DEDUP_REMOVED lines=9> */
[----:B------:R-:W2:Y:S06]  /*2b80*/  @P2 LDG.E R36, [R26.64] ;  /* 0x000000241a242981 */ /* 0x000eac000c1e1900 */
[----:B------:R-:W3:Y:S01]  /*2b90*/  @P1 LDG.E R37, [R32.64] ;  /* 0x0000002420251981 */ /* 0x000ee2000c1e1900 */
[----:B------:R-:W-:Y:S01]  /*2ba0*/  @P1 ISETP.GE.AND P3, PT, R23, R30, PT ;  /* 0x0000001e1700120c */ /* 0x000fe20003f66270 */
[----:B------:R-:W-:-:S03]  /*2bb0*/  FMUL.FTZ R35, R34, c[0x0][0x1f0] ;  /* 0x00007c0022237a20 */ /* 0x000fc60000410000 */
[----:B------:R-:W-:-:S04]  /*2bc0*/  @P1 SEL R38, RZ, UR41, P3 ;  /* 0x00000029ff261c07 */ /* 0x000fc80009800000 */
[----:B------:R-:W-:-:S06]  /*2bd0*/  @P1 IADD3 R38, R23, -UR42, R38 ;  /* 0x8000002a17261c10 */ /* 0x000fcc000fffe026 */
[----:B------:R-:W3:Y:S01]  /*2be0*/  @P1 I2F R38, R38 ;  /* 0x0000002600261306 */ /* 0x000ee20000201400 */
[----:B--2---:R-:W-:-:S04]  /*2bf0*/  @P2 FADD.FTZ R35, R35, R36 ;  /* 0x0000002423232221 */ /* 0x004fc80000010000 */
[----:B---3--:R-:W-:-:S05]  /*2c00*/  @P1 FFMA.FTZ R35, R38, R37, R35 ;  /* 0x0000002526231223 */ /* 0x008fca0000010023 */
[----:B------:R1:W-:Y:S01]  /*2c10*/  STS [R28], R35 ;  /* 0x000000231c007388 */ /* 0x0003e20000000800 */
[----:B------:R-:W-:-:S03]  /*2c20*/  @!P0 FMNMX.FTZ R0, R0, R35, !PT ;  /* 0x0000002300008209 */ /* 0x000fc60007810000 */
.L_x_2164:
[----:B------:R-:W-:Y:S05]  /*2c30*/  BSYNC B1 ;  /* 0x0000000000017941 */ /* 0x000fea0003800000 */
.L_x_2163:
[----:B------:R-:W-:Y:S02]  /*2c40*/  IADD3 R23, R23, 0x10, RZ ;  /* 0x0000001017177810 */ /* 0x000fe40007ffe0ff */
[----:B------:R-:W-:Y:S02]  /*2c50*/  IADD3 R26, P2, R26, 0x40, RZ ;  /* 0x000000401a1a7810 */ /* 0x000fe40007f5e0ff */
[----:B------:R-:W-:Y:S02]  /*2c60*/  ISETP.GE.AND P0, PT, R23, R4, PT ;  /* 0x000000041700720c */ /* 0x000fe40003f06270 */
[----:B------:R-:W-:Y:S01]  /*2c70*/  IADD3 R22, P1, R22, 0x10, RZ ;  /* 0x0000001016167810 */ /* 0x000fe20007f3e0ff */
[----:B------:R-:W-:Y:S01]  /*2c80*/  IMAD.X R27, RZ, RZ, R27, P2 ;  /* 0x000000ffff1b7224 */ /* 0x000fe200010e061b */
[----:B-1----:R-:W-:Y:S02]  /*2c90*/  IADD3 R28, R28, 0x40, RZ ;  /* 0x000000401c1c7810 */ /* 0x002fe40007ffe0ff */
[----:B------:R-:W-:-:S07]  /*2ca0*/  IADD3.X R25, RZ, R25, RZ, P1, !PT ;  /* 0x00000019ff197210 */ /* 0x000fce0000ffe4ff */
[----:B0-----:R-:W-:Y:S01]  /*2cb0*/  @P0 CALL.REL.NOINC `(.L_x_2160) ;  /* 0x0000001000000944 */ /* 0x001fe20003c00000 */
[----:B------:R-:W-:Y:S05]  /*2cc0*/  BRA `(.L_x_2165) ;  /* 0xffffefc000007947 */ /* 0x000fea000383ffff */
.L_x_2160:
[----:B------:R-:W-:Y:S05]  /*2cd0*/  BSYNC B0 ;  /* 0x0000000000007941 */ /* 0x000fea0003800000 */
.L_x_2159:
[----:B------:R-:W3:Y:S02]  /*2ce0*/  S2R R9, SR_TID.X ;  /* 0x0000000000097919 */ /* 0x000ee40000002100 */
[----:B---3--:R-:W-:Y:S01]  /*2cf0*/  SHF.R.S32.HI R4, RZ, 0x1f, R9 ;  /* 0x0000001fff047819 */ /* 0x008fe20000011409 */
[----:B------:R-:W-:Y:S05]  /*2d00*/  BRA.DIV ~URZ, `(.L_x_2166) ;  /* 0x00002b327f007947 */ /* 0x000fea000b800000 */
[----:B------:R3:W4:Y:S02]  /*2d10*/  SHFL.BFLY PT, R5, R0, 0x10, 0x1f ;  /* 0x0e001f0000057f89 */ /* 0x00072400000e0000 */
.L_x_2206:
[----:B----4-:R-:W-:Y:S01]  /*2d20*/  FMNMX.FTZ R7, R5, R0, !PT ;  /* 0x0000000005077209 */ /* 0x010fe20007810000 */
[----:B------:R-:W-:Y:S05]  /*2d30*/  BRA.DIV ~URZ, `(.L_x_2167) ;  /* 0x00002b827f007947 */ /* 0x000fea000b800000 */
[----:B0--3--:R-:W0:Y:S02]  /*2d40*/  SHFL.BFLY PT, R0, R7, 0x8, 0x1f ;  /* 0x0d001f0007007f89 */ /* 0x009e2400000e0000 */
[----:B0-----:R-:W-:-:S05]  /*2d50*/  FMNMX.FTZ R0, R7, R0, !PT ;  /* 0x0000000007007209 */ /* 0x001fca0007810000 */
[----:B------:R0:W3:Y:S02]  /*2d60*/  SHFL.BFLY PT, R5, R0, 0x4, 0x1f ;  /* 0x0c801f0000057f89 */ /* 0x0000e400000e0000 */
.L_x_2207:
[----:B------:R-:W-:Y:S01]  /*2d70*/  LEA.HI R4, R4, R9, RZ, 0x5 ;  /* 0x0000000904047211 */ /* 0x000fe200078f28ff */
[----:B------:R-:W-:Y:S01]  /*2d80*/  WARPSYNC 0xffffffff ;  /* 0xffffffff00007948 */ /* 0x000fe20003800000 */
[----:B---3--:R-:W-:Y:S02]  /*2d90*/  FMNMX.FTZ R5, R5, R0, !PT ;  /* 0x0000000005057209 */ /* 0x008fe40007810000 */
        /* <DEDUP_REMOVED lines=9> */
[----:B------:R-:W0:Y:S01]  /*2e30*/  S2R R7, SR_TID.X ;  /* 0x0000000000077919 */ /* 0x000e220000002100 */
[----:B------:R-:W-:Y:S07]  /*2e40*/  BSSY B0, `(.L_x_2168) ;  /* 0x0000023000007945 */ /* 0x000fee0003800000 */
[----:B------:R-:W4:Y:S01]  /*2e50*/  @!P0 LDS R0, [R6.X4] ;  /* 0x0000000006008984 */ /* 0x000f220000004800 */
[----:B0-----:R-:W-:-:S04]  /*2e60*/  IADD3 R7, R7, UR45, RZ ;  /* 0x0000002d07077c10 */ /* 0x001fc8000fffe0ff */
[----:B------:R-:W-:Y:S01]  /*2e70*/  ISETP.GT.AND P1, PT, R7, UR42, PT ;  /* 0x0000002a07007c0c */ /* 0x000fe2000bf24270 */
[----:B---34-:R-:W0:Y:S02]  /*2e80*/  SHFL.BFLY PT, R5, R0, 0x1, 0x1f ;  /* 0x0c201f0000057f89 */ /* 0x018e2400000e0000 */
[----:B0-----:R-:W-:-:S05]  /*2e90*/  FMNMX.FTZ R5, R5, R0, !PT ;  /* 0x0000000005057209 */ /* 0x001fca0007810000 */
[----:B------:R0:W3:Y:S05]  /*2ea0*/  SHFL.IDX PT, R11, R5, RZ, 0x1f ;  /* 0x00001fff050b7589 */ /* 0x0000ea00000e0000 */
[----:B------:R-:W-:Y:S05]  /*2eb0*/  @P1 BRA `(.L_x_2169) ;  /* 0x000001b000001947 */ /* 0x000fea0003800000 */
[----:B------:R-:W-:Y:S01]  /*2ec0*/  ISETP.NE.U32.AND P0, PT, RZ, c[0x0][0x200], PT ;  /* 0x00008000ff007a0c */ /* 0x000fe20003f05070 */
[----:B------:R-:W-:Y:S02]  /*2ed0*/  IMAD.MOV.U32 R8, RZ, RZ, RZ ;  /* 0x000000ffff087224 */ /* 0x000fe400078e00ff */
[----:B------:R-:W-:Y:S01]  /*2ee0*/  IMAD.MOV.U32 R0, RZ, RZ, R7 ;  /* 0x000000ffff007224 */ /* 0x000fe200078e0007 */
[----:B------:R-:W-:-:S08]  /*2ef0*/  ISETP.NE.AND.EX P0, PT, RZ, c[0x0][0x204], PT, P0 ;  /* 0x00008100ff007a0c */ /* 0x000fd00003f05300 */
.L_x_2173:
[----:B---3--:R-:W-:Y:S01]  /*2f00*/  IADD3 R4, R0, -UR45, RZ ;  /* 0x8000002d00047c10 */ /* 0x008fe2000fffe0ff */
[----:B------:R-:W-:Y:S03]  /*2f10*/  BSSY B1, `(.L_x_2170) ;  /* 0x0000010000017945 */ /* 0x000fe60003800000 */
[----:B------:R-:W-:Y:S01]  /*2f20*/  LEA R6, R4, 0x110, 0x2 ;  /* 0x0000011004067811 */ /* 0x000fe200078e10ff */
[----:B------:R-:W-:Y:S05]  /*2f30*/  @!P0 BRA `(.L_x_2171) ;  /* 0x0000009000008947 */ /* 0x000fea0003800000 */
[----:B------:R-:W-:Y:S01]  /*2f40*/  IMAD.U32 R9, RZ, RZ, UR47 ;  /* 0x0000002fff097e24 */ /* 0x000fe2000f8e00ff */
[----:B0-----:R-:W-:Y:S01]  /*2f50*/  SHF.R.S32.HI R5, RZ, 0x1f, R0 ;  /* 0x0000001fff057819 */ /* 0x001fe20000011400 */
[----:B------:R-:W-:-:S03]  /*2f60*/  IMAD.U32 R10, RZ, RZ, UR48 ;  /* 0x00000030ff0a7e24 */ /* 0x000fc6000f8e00ff */
[----:B------:R-:W-:-:S04]  /*2f70*/  IADD3 R4, P2, P3, R0, c[0x0][0x200], R9 ;  /* 0x0000800000047a10 */ /* 0x000fc80007b5e009 */
[----:B------:R-:W-:-:S05]  /*2f80*/  IADD3.X R5, R5, c[0x0][0x204], R10, P2, P3 ;  /* 0x0000810005057a10 */ /* 0x000fca00017e640a */
[----:B------:R-:W4:Y:S02]  /*2f90*/  LDG.E.U8 R4, [R4.64] ;  /* 0x0000002404047981 */ /* 0x000f24000c1e1100 */
[----:B----4-:R-:W-:-:S13]  /*2fa0*/  ISETP.NE.AND P2, PT, R4, RZ, PT ;  /* 0x000000ff0400720c */ /* 0x010fda0003f45270 */
[----:B------:R-:W-:Y:S01]  /*2fb0*/  @P2 IMAD.MOV.U32 R9, RZ, RZ, RZ ;  /* 0x000000ffff092224 */ /* 0x000fe200078e00ff */
[----:B------:R-:W-:Y:S05]  /*2fc0*/  @P2 BRA `(.L_x_2172) ;  /* 0x0000004000002947 */ /* 0x000fea0003800000 */
.L_x_2171:
[----:B------:R-:W4:Y:S02]  /*2fd0*/  LDS R4, [R6] ;  /* 0x0000000006047984 */ /* 0x000f240000000800 */
[----:B---34-:R-:W-:-:S04]  /*2fe0*/  FADD.FTZ R4, -R11, R4 ;  /* 0x000000040b047221 */ /* 0x018fc80000010100 */
[----:B------:R-:W-:-:S04]  /*2ff0*/  FMUL.FTZ R4, R4, 1.4426950216293334961 ;  /* 0x3fb8aa3b04047820 */ /* 0x000fc80000410000 */
[----:B------:R3:W4:Y:S03]  /*3000*/  MUFU.EX2 R9, R4 ;  /* 0x0000000400097308 */ /* 0x0007260000000800 */
.L_x_2172:
[----:B------:R-:W-:Y:S05]  /*3010*/  BSYNC B1 ;  /* 0x0000000000017941 */ /* 0x000fea0003800000 */
.L_x_2170:
[----:B----4-:R4:W-:Y:S01]  /*3020*/  STS [R6], R9 ;  /* 0x0000000906007388 */ /* 0x0109e20000000800 */
[----:B------:R-:W-:Y:S01]  /*3030*/  IADD3 R0, R0, 0x40, RZ ;  /* 0x0000004000007810 */ /* 0x000fe20007ffe0ff */
[----:B------:R-:W-:-:S03]  /*3040*/  FADD.FTZ R8, R9, R8 ;  /* 0x0000000809087221 */ /* 0x000fc60000010000 */
[----:B------:R-:W-:-:S13]  /*3050*/  ISETP.GT.AND P2, PT, R0, UR42, PT ;  /* 0x0000002a00007c0c */ /* 0x000fda000bf44270 */
[----:B----4-:R-:W-:Y:S05]  /*3060*/  @!P2 BRA `(.L_x_2173) ;  /* 0xfffffe900000a947 */ /* 0x010fea000383ffff */
.L_x_2169:
[----:B------:R-:W-:Y:S05]  /*3070*/  BSYNC B0 ;  /* 0x0000000000007941 */ /* 0x000fea0003800000 */
.L_x_2168:
[----:B0-----:R-:W0:Y:S01]  /*3080*/  SHFL.BFLY PT, R5, R8, 0x10, 0x1f ;  /* 0x0e001f0008057f89 */ /* 0x001e2200000e0000 */
[----:B------:R-:W-:Y:S02]  /*3090*/  ULDC.U8 UR4, c[0x0][0x26c] ;  /* 0x00009b0000047ab9 */ /* 0x000fe40000000000 */
[----:B------:R-:W-:Y:S01]  /*30a0*/  UMOV UR5, URZ ;  /* 0x0000003f00057c82 */ /* 0x000fe20008000000 */
[----:B------:R-:W4:Y:S04]  /*30b0*/  S2R R10, SR_TID.X ;  /* 0x00000000000a7919 */ /* 0x000f280000002100 */
[----:B------:R-:W3:Y:S01]  /*30c0*/  S2R R13, SR_TID.X ;  /* 0x00000000000d7919 */ /* 0x000ee20000002100 */
[----:B0-----:R-:W-:Y:S01]  /*30d0*/  FADD.FTZ R5, R5, R8 ;  /* 0x0000000805057221 */ /* 0x001fe20000010000 */
[----:B----4-:R-:W-:-:S04]  /*30e0*/  LOP3.LUT P0, R6, R10, 0x1f, RZ, 0xc0, !PT ;  /* 0x0000001f0a067812 */ /* 0x010fc8000780c0ff */
[----:B------:R-:W0:Y:S01]  /*30f0*/  SHFL.BFLY PT, R0, R5, 0x8, 0x1f ;  /* 0x0d001f0005007f89 */ /* 0x000e2200000e0000 */
[----:B------:R-:W-:-:S08]  /*3100*/  ISETP.GT.U32.AND P2, PT, R6, 0x1, PT ;  /* 0x000000010600780c */ /* 0x000fd00003f44070 */
[----:B------:R-:W-:-:S04]  /*3110*/  @!P0 SHF.R.U32.HI R8, RZ, 0x3, R10 ;  /* 0x00000003ff088819 */ /* 0x000fc8000001160a */
[----:B------:R-:W-:Y:S01]  /*3120*/  @!P0 LOP3.LUT R8, R8, 0x1ffffffc, RZ, 0xc0, !PT ;  /* 0x1ffffffc08088812 */ /* 0x000fe200078ec0ff */
[----:B0-----:R-:W-:-:S05]  /*3130*/  FADD.FTZ R0, R5, R0 ;  /* 0x0000000005007221 */ /* 0x001fca0000010000 */
[----:B------:R-:W0:Y:S02]  /*3140*/  SHFL.BFLY PT, R9, R0, 0x4, 0x1f ;  /* 0x0c801f0000097f89 */ /* 0x000e2400000e0000 */
[----:B0-----:R-:W-:-:S05]  /*3150*/  FADD.FTZ R9, R0, R9 ;  /* 0x0000000900097221 */ /* 0x001fca0000010000 */
[----:B---3--:R-:W0:Y:S02]  /*3160*/  SHFL.BFLY PT, R4, R9, 0x2, 0x1f ;  /* 0x0c401f0009047f89 */ /* 0x008e2400000e0000 */
        /* <DEDUP_REMOVED lines=9> */
[----:B0-----:R-:W-:-:S06]  /*3200*/  FADD.FTZ R0, R0, R11 ;  /* 0x0000000b00007221 */ /* 0x001fcc0000010000 */
[----:B------:R-:W0:Y:S01]  /*3210*/  SHFL.IDX PT, R0, R0, RZ, 0x1f ;  /* 0x00001fff00007589 */ /* 0x000e2200000e0000 */
        /* <DEDUP_REMOVED lines=11> */
.L_x_2174:
[----:B------:R-:W-:Y:S01]  /*32d0*/  BSSY B0, `(.L_x_2175) ;  /* 0x0000011000007945 */ /* 0x000fe20003800000 */
[----:B------:R-:W-:Y:S05]  /*32e0*/  @P1 BRA `(.L_x_2176) ;  /* 0x000000f000001947 */ /* 0x000fea0003800000 */
[----:B0-----:R-:W-:-:S04]  /*32f0*/  FADD.FTZ R0, R0, 9.9999999747524270788e-07 ;  /* 0x358637bd00007421 */ /* 0x001fc80000010000 */
[----:B------:R0:W3:Y:S03]  /*3300*/  MUFU.RCP R8, R0 ;  /* 0x0000000000087308 */ /* 0x0000e60000001000 */
.L_x_2177:
[C---:B0-----:R-:W-:Y:S02]  /*3310*/  IADD3 R0, R7.reuse, -UR45, RZ ;  /* 0x8000002d07007c10 */ /* 0x041fe4000fffe0ff */
[C---:B------:R-:W-:Y:S02]  /*3320*/  @P0 IADD3 R6, P1, R7.reuse, UR4, RZ ;  /* 0x0000000407060c10 */ /* 0x040fe4000ff3e0ff */
[----:B------:R-:W-:Y:S01]  /*3330*/  LEA R10, R0, 0x110, 0x2 ;  /* 0x00000110000a7811 */ /* 0x000fe200078e10ff */
[----:B------:R-:W0:Y:S01]  /*3340*/  LDS R5, [R0.X4+0x110] ;  /* 0x0001100000057984 */ /* 0x000e220000004800 */
[C---:B------:R-:W-:Y:S02]  /*3350*/  @P0 LEA.HI.X.SX32 R9, R7.reuse, UR5, 0x1, P1 ;  /* 0x0000000507090c11 */ /* 0x040fe400088f0eff */
[C---:B------:R-:W-:Y:S02]  /*3360*/  @P0 LEA R4, P1, R6.reuse, c[0x0][0x260], 0x2 ;  /* 0x0000980006040a11 */ /* 0x040fe400078210ff */
[----:B------:R-:W-:Y:S01]  /*3370*/  IADD3 R7, R7, 0x40, RZ ;  /* 0x0000004007077810 */ /* 0x000fe20007ffe0ff */
[----:B0--3--:R-:W-:Y:S01]  /*3380*/  FMUL.FTZ R11, R5, R8 ;  /* 0x00000008050b7220 */ /* 0x009fe20000410000 */
[----:B------:R-:W-:-:S02]  /*3390*/  @P0 LEA.HI.X R5, R6, c[0x0][0x264], R9, 0x2, P1 ;  /* 0x0000990006050a11 */ /* 0x000fc400008f1409 */
[----:B------:R-:W-:Y:S02]  /*33a0*/  ISETP.GT.AND P1, PT, R7, UR42, PT ;  /* 0x0000002a07007c0c */ /* 0x000fe4000bf24270 */
[----:B------:R0:W-:Y:S04]  /*33b0*/  STS [R10], R11 ;  /* 0x0000000b0a007388 */ /* 0x0001e80000000800 */
[----:B------:R0:W-:Y:S07]  /*33c0*/  @P0 STG.E [R4.64], R11 ;  /* 0x0000000b04000986 */ /* 0x0001ee000c101924 */
[----:B------:R-:W-:Y:S05]  /*33d0*/  @!P1 BRA `(.L_x_2177) ;  /* 0xffffff3000009947 */ /* 0x000fea000383ffff */
.L_x_2176:
[----:B------:R-:W-:Y:S05]  /*33e0*/  BSYNC B0 ;  /* 0x0000000000007941 */ /* 0x000fea0003800000 */
.L_x_2175:
[----:B------:R-:W-:Y:S01]  /*33f0*/  USHF.R.S32.HI UR4, URZ, 0x1f, UR42 ;  /* 0x0000001f3f047899 */ /* 0x000fe2000801142a */
[----:B0-----:R-:W-:Y:S01]  /*3400*/  SHF.R.S32.HI R0, RZ, 0x1f, R13 ;  /* 0x0000001fff007819 */ /* 0x001fe2000001140d */
        /* <DEDUP_REMOVED lines=13> */
[----:B------:R-:W-:Y:S01]  /*34e0*/  ISETP.NE.OR P0, PT, R29, UR4, !P0 ;  /* 0x000000041d007c0c */ /* 0x000fe2000c705670 */
[----:B------:R-:W-:Y:S01]  /*34f0*/  USEL UR5, UR42, UR5, UP0 ;  /* 0x000000052a057287 */ /* 0x000fe20008000000 */
[----:B------:R-:W-:-:S11]  /*3500*/  IMAD.SHL.U32 R0, R0, 0x4, RZ ;  /* 0x0000000400007824 */ /* 0x000fd600078e00ff */
[----:B------:R-:W0:Y:S01]  /*3510*/  @!P0 S2R R5, SR_CTAID.X ;  /* 0x0000000000058919 */ /* 0x000e220000002500 */
[----:B------:R-:W-:Y:S01]  /*3520*/  IADD3 R28, R29, UR45, RZ ;  /* 0x0000002d1d1c7c10 */ /* 0x000fe2000fffe0ff */
[----:B------:R-:W-:-:S03]  /*3530*/  @!P0 IMAD.MOV.U32 R7, RZ, RZ, 0x4 ;  /* 0x00000004ff078424 */ /* 0x000fc600078e00ff */
[----:B------:R-:W-:Y:S01]  /*3540*/  ISETP.GE.AND P1, PT, R28, UR5, PT ;  /* 0x000000051c007c0c */ /* 0x000fe2000bf26270 */
[----:B------:R-:W-:Y:S01]  /*3550*/  BSSY B0, `(.L_x_2178) ;  /* 0x000007b000007945 */ /* 0x000fe20003800000 */
[----:B0-----:R-:W-:-:S04]  /*3560*/  @!P0 IMAD R4, R5, 0x40, R0 ;  /* 0x0000004005048824 */ /* 0x001fc800078e0200 */
[----:B------:R-:W-:Y:S01]  /*3570*/  @!P0 IMAD.WIDE R4, R4, R7, c[0x0][0x190] ;  /* 0x0000640004048625 */ /* 0x000fe200078e0207 */
[----:B------:R-:W-:-:S04]  /*3580*/  MOV R7, UR46 ;  /* 0x0000002e00077c02 */ /* 0x000fc80008000f00 */
[----:B------:R0:W5:Y:S01]  /*3590*/  @!P0 LDG.E.128 R8, [R4.64] ;  /* 0x0000002404088981 */ /* 0x000162000c1e1d00 */
[----:B------:R-:W-:-:S03]  /*35a0*/  IMAD R30, R7, c[0x0][0x1d4], R0 ;  /* 0x00007500071e7a24 */ /* 0x000fc600078e0200 */
        /* <DEDUP_REMOVED lines=9> */
[----:B------:R-:W-:Y:S01]  /*3640*/  IMAD.MOV.U32 R32, RZ, RZ, R28 ;  /* 0x000000ffff207224 */ /* 0x000fe200078e001c */
        /* <DEDUP_REMOVED lines=9> */
[----:B------:R-:W-:Y:S02]  /*36e0*/  IMAD.MOV.U32 R32, RZ, RZ, R28 ;  /* 0x000000ffff207224 */ /* 0x000fe400078e001c */
[----:B------:R-:W-:-:S03]  /*36f0*/  IMAD.MOV.U32 R4, RZ, RZ, RZ ;  /* 0x000000ffff047224 */ /* 0x000fc600078e00ff */
.L_x_2182:
[----:B------:R-:W-:-:S04]  /*3700*/  IADD3 R13, P2, R32, UR47, RZ ;  /* 0x0000002f200d7c10 */ /* 0x000fc8000ff5e0ff */
[----:B------:R-:W-:Y:S02]  /*3710*/  LEA.HI.X.SX32 R14, R32, UR48, 0x1, P2 ;  /* 0x00000030200e7c11 */ /* 0x000fe400090f0eff */
        /* <DEDUP_REMOVED lines=10> */
[----:B------:R-:W3:Y:S01]  /*37c0*/  LDG.E.128 R20, [R14.64] ;  /* 0x000000240e147981 */ /* 0x000ee2000c1e1d00 */
[----:B------:R-:W-:Y:S02]  /*37d0*/  IADD3 R17, R32, -UR45, RZ ;  /* 0x8000002d20117c10 */ /* 0x000fe4000fffe0ff */
[----:B------:R-:W-:Y:S02]  /*37e0*/  IADD3 R16, R16, -0x1, RZ ;  /* 0xffffffff10107810 */ /* 0x000fe40007ffe0ff */
[----:B------:R-:W-:Y:S02]  /*37f0*/  IADD3 R32, R32, 0x4, RZ ;  /* 0x0000000420207810 */ /* 0x000fe40007ffe0ff */
[----:B------:R-:W3:Y:S01]  /*3800*/  LDS R17, [R17.X4+0x110] ;  /* 0x0001100011117984 */ /* 0x000ee20000004800 */
[----:B------:R-:W-:Y:S01]  /*3810*/  ISETP.NE.AND P2, PT, R16, RZ, PT ;  /* 0x000000ff1000720c */ /* 0x000fe20003f45270 */
[-C--:B---3--:R-:W-:Y:S02]  /*3820*/  FFMA.FTZ R4, R20, R17.reuse, R4 ;  /* 0x0000001114047223 */ /* 0x088fe40000010004 */
[----:B------:R-:W-:-:S02]  /*3830*/  FFMA.FTZ R5, R21, R17, R5 ;  /* 0x0000001115057223 */ /* 0x000fc40000010005 */
[-C--:B------:R-:W-:Y:S02]  /*3840*/  FFMA.FTZ R6, R22, R17.reuse, R6 ;  /* 0x0000001116067223 */ /* 0x080fe40000010006 */
[----:B------:R-:W-:-:S06]  /*3850*/  FFMA.FTZ R7, R23, R17, R7 ;  /* 0x0000001117077223 */ /* 0x000fcc0000010007 */
[----:B------:R-:W-:Y:S05]  /*3860*/  @P2 BRA `(.L_x_2182) ;  /* 0xfffffe9000002947 */ /* 0x000fea000383ffff */
.L_x_2181:
[----:B------:R-:W-:Y:S05]  /*3870*/  BSYNC B1 ;  /* 0x0000000000017941 */ /* 0x000fea0003800000 */
.L_x_2180:
[----:B------:R-:W-:Y:S05]  /*3880*/  @!P1 BRA `(.L_x_2179) ;  /* 0x0000047000009947 */ /* 0x000fea0003800000 */
[C---:B------:R-:W-:Y:S01]  /*3890*/  LEA R12, R32.reuse, 0x20, 0x2 ;  /* 0x00000020200c7811 */ /* 0x040fe200078e10ff */
[----:B------:R-:W-:Y:S01]  /*38a0*/  IMAD.U32 R13, RZ, RZ, UR45 ;  /* 0x0000002dff0d7e24 */ /* 0x000fe2000f8e00ff */
[C---:B------:R-:W-:Y:S01]  /*38b0*/  IADD3 R43, P1, R32.reuse, UR47, RZ ;  /* 0x0000002f202b7c10 */ /* 0x040fe2000ff3e0ff */
[----:B------:R-:W-:Y:S02]  /*38c0*/  IMAD.MOV.U32 R36, RZ, RZ, c[0x0][0x1d8] ;  /* 0x00007600ff247624 */ /* 0x000fe400078e00ff */
[----:B------:R-:W-:Y:S01]  /*38d0*/  IMAD R12, R13, -0x4, R12 ;  /* 0xfffffffc0d0c7824 */ /* 0x000fe200078e020c */
[----:B------:R-:W-:Y:S01]  /*38e0*/  LEA.HI.X.SX32 R14, R32, UR48, 0x1, P1 ;  /* 0x00000030200e7c11 */ /* 0x000fe200088f0eff */
[----:B------:R-:W-:Y:S01]  /*38f0*/  IMAD R36, R36, c[0x0][0x1d4], RZ ;  /* 0x0000750024247a24 */ /* 0x000fe200078e02ff */
[C---:B------:R-:W-:Y:S01]  /*3900*/  LEA R34, P1, R43.reuse, c[0x0][0x1a8], 0x2 ;  /* 0x00006a002b227a11 */ /* 0x040fe200078210ff */
[----:B------:R-:W-:Y:S01]  /*3910*/  IMAD.SHL.U32 R33, R32, 0x40, RZ ;  /* 0x0000004020217824 */ /* 0x000fe200078e00ff */
[----:B------:R-:W-:Y:S01]  /*3920*/  IADD3 R37, R12, 0x110, RZ ;  /* 0x000001100c257810 */ /* 0x000fe20007ffe0ff */
[----:B------:R-:W-:Y:S01]  /*3930*/  IMAD.SHL.U32 R36, R36, 0x40, RZ ;  /* 0x0000004024247824 */ /* 0x000fe200078e00ff */
[----:B------:R-:W-:-:S05]  /*3940*/  LEA.HI.X R43, R43, c[0x0][0x1ac], R14, 0x2, P1 ;  /* 0x00006b002b2b7a11 */ /* 0x000fca00008f140e */
.L_x_2183:
        /* <DEDUP_REMOVED lines=16> */
[----:B------:R-:W-:Y:S02]  /*3a50*/  IADD3 R15, R15, 0x200, RZ ;  /* 0x000002000f0f7810 */ /* 0x000fe40007ffe0ff */
[----:B------:R-:W-:Y:S02]  /*3a60*/  LEA R12, P1, R18, c[0x0][0x1a0], 0x2 ;  /* 0x00006800120c7a11 */ /* 0x000fe400078210ff */
[----:B------:R-:W-:-:S02]  /*3a70*/  IADD3 R17, P2, R30, R14, RZ ;  /* 0x0000000e1e117210 */ /* 0x000fc40007f5e0ff */
[----:B------:R-:W-:Y:S02]  /*3a80*/  IADD3 R19, P3, R30, R15, RZ ;  /* 0x0000000f1e137210 */ /* 0x000fe40007f7e0ff */
[----:B------:R-:W-:Y:S02]  /*3a90*/  LEA.HI.X R13, R18, c[0x0][0x1a4], R13, 0x2, P1 ;  /* 0x00006900120d7a11 */ /* 0x000fe400008f140d */
        /* <DEDUP_REMOVED lines=38> */
.L_x_2179:
[----:B------:R-:W-:Y:S05]  /*3d00*/  BSYNC B0 ;  /* 0x0000000000007941 */ /* 0x000fea0003800000 */
.L_x_2178:
[----:B------:R-:W-:Y:S01]  /*3d10*/  ISETP.GE.AND P1, PT, R28, UR42, PT ;  /* 0x0000002a1c007c0c */ /* 0x000fe2000bf26270 */
[----:B------:R-:W-:-:S12]  /*3d20*/  BSSY B0, `(.L_x_2184) ;  /* 0x0000100000007945 */ /* 0x000fd80003800000 */
[----:B------:R-:W-:Y:S05]  /*3d30*/  @P1 BRA `(.L_x_2185) ;  /* 0x00000fe000001947 */ /* 0x000fea0003800000 */
[----:B------:R-:W-:Y:S01]  /*3d40*/  IMAD.U32 R19, RZ, RZ, UR45 ;  /* 0x0000002dff137e24 */ /* 0x000fe2000f8e00ff */
[----:B------:R-:W-:Y:S01]  /*3d50*/  LOP3.LUT R12, RZ, R29, RZ, 0x33, !PT ;  /* 0x0000001dff0c7212 */ /* 0x000fe200078e33ff */
[----:B------:R-:W-:Y:S03]  /*3d60*/  BSSY B1, `(.L_x_2186) ;  /* 0x000003a000017945 */ /* 0x000fe60003800000 */
[----:B------:R-:W-:-:S04]  /*3d70*/  IADD3 R19, -R19, UR42, R12 ;  /* 0x0000002a13137c10 */ /* 0x000fc8000fffe10c */
[----:B------:R-:W-:-:S04]  /*3d80*/  LEA.HI R12, R19, 0x1, RZ, 0x1e ;  /* 0x00000001130c7811 */ /* 0x000fc800078ff0ff */
[----:B------:R-:W-:-:S13]  /*3d90*/  LOP3.LUT P1, R12, R12, 0x3, RZ, 0xc0, !PT ;  /* 0x000000030c0c7812 */ /* 0x000fda000782c0ff */
[----:B------:R-:W-:Y:S05]  /*3da0*/  @!P1 BRA `(.L_x_2187) ;  /* 0x0000035000009947 */ /* 0x000fea0003800000 */
[----:B------:R-:W-:Y:S02]  /*3db0*/  MOV R16, R12 ;  /* 0x0000000c00107202 */ /* 0x000fe40000000f00 */
[----:B------:R-:W-:Y:S02]  /*3dc0*/  LEA R17, R29, 0x110, 0x2 ;  /* 0x000001101d117811 */ /* 0x000fe400078e10ff */
.L_x_2190:
[----:B------:R-:W-:Y:S01]  /*3dd0*/  ISETP.GE.AND P2, PT, R28, c[0x0][0x1d4], PT ;  /* 0x000075001c007a0c */ /* 0x000fe20003f46270 */
[----:B------:R-:W-:Y:S01]  /*3de0*/  BSSY B2, `(.L_x_2188) ;  /* 0x000002e000027945 */ /* 0x000fe20003800000 */
[----:B------:R-:W-:-:S04]  /*3df0*/  IADD3 R16, R16, -0x1, RZ ;  /* 0xffffffff10107810 */ /* 0x000fc80007ffe0ff */
[----:B------:R-:W-:-:S07]  /*3e00*/  ISETP.NE.AND P1, PT, R16, RZ, PT ;  /* 0x000000ff1000720c */ /* 0x000fce0003f25270 */
        /* <DEDUP_REMOVED lines=43> */
.L_x_2189:
[----:B------:R-:W-:Y:S05]  /*40c0*/  BSYNC B2 ;  /* 0x0000000000027941 */ /* 0x000fea0003800000 */
.L_x_2188:
[----:B------:R-:W-:Y:S02]  /*40d0*/  IADD3 R28, R28, 0x4, RZ ;  /* 0x000000041c1c7810 */ /* 0x000fe40007ffe0ff */
[----:B------:R-:W-:Y:S01]  /*40e0*/  IADD3 R17, R17, 0x10, RZ ;  /* 0x0000001011117810 */ /* 0x000fe20007ffe0ff */
[----:B------:R-:W-:Y:S05]  /*40f0*/  @P1 BRA `(.L_x_2190) ;  /* 0xfffffcd000001947 */ /* 0x000fea000383ffff */
.L_x_2187:
[----:B------:R-:W-:Y:S05]  /*4100*/  BSYNC B1 ;  /* 0x0000000000017941 */ /* 0x000fea0003800000 */
.L_x_2186:
[----:B------:R-:W-:-:S13]  /*4110*/  ISETP.GE.U32.AND P1, PT, R19, 0xc, PT ;  /* 0x0000000c1300780c */ /* 0x000fda0003f26070 */
[----:B------:R-:W-:Y:S05]  /*4120*/  @!P1 BRA `(.L_x_2185) ;  /* 0x00000bf000009947 */ /* 0x000fea0003800000 */
[----:B------:R-:W-:Y:S01]  /*4130*/  LEA R12, R28, 0x20, 0x2 ;  /* 0x000000201c0c7811 */ /* 0x000fe200078e10ff */
[----:B------:R-:W-:-:S04]  /*4140*/  IMAD.U32 R13, RZ, RZ, UR45 ;  /* 0x0000002dff0d7e24 */ /* 0x000fc8000f8e00ff */
[----:B------:R-:W-:-:S05]  /*4150*/  IMAD R12, R13, -0x4, R12 ;  /* 0xfffffffc0d0c7824 */ /* 0x000fca00078e020c */
[----:B------:R-:W-:Y:S02]  /*4160*/  IADD3 R12, R12, 0x110, RZ ;  /* 0x000001100c0c7810 */ /* 0x000fe40007ffe0ff */
.L_x_2199:
        /* <DEDUP_REMOVED lines=50> */
.L_x_2192:
[----:B------:R-:W-:Y:S05]  /*4490*/  BSYNC B1 ;  /* 0x0000000000017941 */ /* 0x000fea0003800000 */
.L_x_2191:
        /* <DEDUP_REMOVED lines=43> */
.L_x_2194:
[----:B------:R-:W-:Y:S05]  /*4750*/  BSYNC B1 ;  /* 0x0000000000017941 */ /* 0x000fea0003800000 */
.L_x_2193:
        /* <DEDUP_REMOVED lines=43> */
.L_x_2196:
[----:B------:R-:W-:Y:S05]  /*4a10*/  BSYNC B1 ;  /* 0x0000000000017941 */ /* 0x000fea0003800000 */
.L_x_2195:
        /* <DEDUP_REMOVED lines=43> */
.L_x_2198:
[----:B------:R-:W-:Y:S05]  /*4cd0*/  BSYNC B1 ;  /* 0x0000000000017941 */ /* 0x000fea0003800000 */
.L_x_2197:
[----:B------:R-:W-:Y:S02]  /*4ce0*/  IADD3 R28, R28, 0x10, RZ ;  /* 0x000000101c1c7810 */ /* 0x000fe40007ffe0ff */
[----:B------:R-:W-:Y:S02]  /*4cf0*/  IADD3 R12, R12, 0x40, RZ ;  /* 0x000000400c0c7810 */ /* 0x000fe40007ffe0ff */
[----:B------:R-:W-:-:S13]  /*4d00*/  ISETP.GE.AND P1, PT, R28, UR42, PT ;  /* 0x0000002a1c007c0c */ /* 0x000fda000bf26270 */
[----:B------:R-:W-:Y:S05]  /*4d10*/  @!P1 BRA `(.L_x_2199) ;  /* 0xfffff45000009947 */ /* 0x000fea000383ffff */
.L_x_2185:
[----:B------:R-:W-:Y:S05]  /*4d20*/  BSYNC B0 ;  /* 0x0000000000007941 */ /* 0x000fea0003800000 */
.L_x_2184:
[----:B------:R-:W0:Y:S01]  /*4d30*/  S2R R20, SR_TID.X ;  /* 0x0000000000147919 */ /* 0x000e220000002100 */
[----:B------:R-:W-:Y:S01]  /*4d40*/  BSSY B0, `(.L_x_2200) ;  /* 0x0000040000007945 */ /* 0x000fe20003800000 */
[----:B------:R-:W-:Y:S01]  /*4d50*/  IMAD R29, R29, 0x40, R0 ;  /* 0x000000401d1d7824 */ /* 0x000fe200078e0200 */
[C---:B0-----:R-:W-:Y:S02]  /*4d60*/  LOP3.LUT R12, R20.reuse, 0xffffffe0, RZ, 0xc0, !PT ;  /* 0xffffffe0140c7812 */ /* 0x041fe400078ec0ff */
[----:B------:R-:W-:Y:S02]  /*4d70*/  ISETP.GT.AND P1, PT, R20, 0x1f, PT ;  /* 0x0000001f1400780c */ /* 0x000fe40003f24270 */
[----:B------:R-:W-:Y:S01]  /*4d80*/  ISETP.NE.AND P2, PT, R12, 0x20, PT ;  /* 0x000000200c00780c */ /* 0x000fe20003f45270 */
[----:B------:R-:W-:Y:S07]  /*4d90*/  @P0 BRA `(.L_x_2201) ;  /* 0x000003a000000947 */ /* 0x000fee0003800000 */
[----:B------:R-:W-:Y:S01]  /*4da0*/  ULDC.64 UR4, c[0x0][0x240] ;  /* 0x0000900000047ab9 */ /* 0x000fe20000000a00 */
[----:B------:R-:W-:Y:S01]  /*4db0*/  IMAD.MOV.U32 R12, RZ, RZ, c[0x0][0x258] ;  /* 0x00009600ff0c7624 */ /* 0x000fe200078e00ff */
[----:B------:R-:W-:Y:S01]  /*4dc0*/  UISETP.NE.U32.AND UP0, UPT, URZ, UR4, UPT ;  /* 0x000000043f00728c */ /* 0x000fe2000bf05070 */
[----:B------:R-:W-:Y:S01]  /*4dd0*/  IMAD.MOV.U32 R17, RZ, RZ, 0x4 ;  /* 0x00000004ff117424 */ /* 0x000fe200078e00ff */
[----:B------:R-:W0:Y:S02]  /*4de0*/  LDS R3, [R3] ;  /* 0x0000000003037984 */ /* 0x000e240000000800 */
[----:B------:R-:W-:Y:S01]  /*4df0*/  UISETP.NE.AND.EX UP0, UPT, URZ, UR5, UPT, UP0 ;  /* 0x000000053f00728c */ /* 0x000fe2000bf05300 */
[----:B------:R-:W-:-:S02]  /*4e00*/  ISETP.NE.AND P3, PT, R12, 0x2, PT ;  /* 0x000000020c00780c */ /* 0x000fc40003f65270 */
[----:B------:R-:W-:-:S03]  /*4e10*/  IADD3 R12, R0, UR44, RZ ;  /* 0x0000002c000c7c10 */ /* 0x000fc6000fffe0ff */
[----:B------:R-:W-:-:S08]  /*4e20*/  PLOP3.LUT P4, PT, PT, PT, UP0, 0x80, 0x0 ;  /* 0x000000000000781c */ /* 0x000fd00003f8f008 */
[----:B------:R-:W-:-:S04]  /*4e30*/  @!P3 IADD3 R18, P0, R12, c[0x0][0x188], RZ ;  /* 0x000062000c12ba10 */ /* 0x000fc80007f1e0ff */
[C---:B------:R-:W-:Y:S01]  /*4e40*/  @!P3 LEA.HI.X.SX32 R19, R12.reuse, c[0x0][0x18c], 0x1, P0 ;  /* 0x000063000c13ba11 */ /* 0x040fe200000f0eff */
[----:B--2---:R-:W2:Y:S04]  /*4e50*/  @P4 S2R R24, SR_CTAID.X ;  /* 0x0000000000184919 */ /* 0x004ea80000002500 */
[----:B------:R3:W4:Y:S01]  /*4e60*/  @!P3 LDG.E R21, [R18.64] ;  /* 0x000000241215b981 */ /* 0x000722000c1e1900 */
[----:B--2---:R-:W2:Y:S01]  /*4e70*/  @P4 R2UR UR4, R24 ;  /* 0x00000000180443c2 */ /* 0x004ea200000e0000 */
[----:B------:R-:W-:Y:S01]  /*4e80*/  ULDC UR5, c[0x0][0x1d8] ;  /* 0x0000760000057ab9 */ /* 0x000fe20000000800 */
[----:B------:R-:W-:-:S04]  /*4e90*/  @P3 IMAD.WIDE R12, R12, R17, c[0x0][0x188] ;  /* 0x000062000c0c3625 */ /* 0x000fc800078e0211 */
[----:B------:R-:W-:Y:S02]  /*4ea0*/  IMAD.U32 R22, RZ, RZ, UR38 ;  /* 0x00000026ff167e24 */ /* 0x000fe4000f8e00ff */
[----:B------:R-:W-:-:S05]  /*4eb0*/  IMAD.U32 R23, RZ, RZ, UR39 ;  /* 0x00000027ff177e24 */ /* 0x000fca000f8e00ff */
[----:B------:R1:W4:Y:S01]  /*4ec0*/  @!P3 LDG.E R28, [R22.64+0x4] ;  /* 0x00000424161cb981 */ /* 0x000322000c1e1900 */
[----:B--2---:R-:W-:-:S06]  /*4ed0*/  @UP0 UIMAD UR4, UR40, UR5, UR4 ;  /* 0x00000005280402a4 */ /* 0x004fcc000f8e0204 */
[----:B------:R-:W-:-:S04]  /*4ee0*/  IMAD.U32 R15, RZ, RZ, UR4 ;  /* 0x00000004ff0f7e24 */ /* 0x000fc8000f8e00ff */
[----:B------:R-:W-:Y:S02]  /*4ef0*/  @P4 IMAD R16, R15, 0x40, R0 ;  /* 0x000000400f104824 */ /* 0x000fe400078e0200 */
[----:B------:R-:W2:Y:S02]  /*4f00*/  @P3 LDG.E.128 R12, [R12.64] ;  /* 0x000000240c0c3981 */ /* 0x000ea4000c1e1d00 */
[----:B------:R-:W-:-:S06]  /*4f10*/  @P4 IMAD.WIDE R16, R16, R17, c[0x0][0x238] ;  /* 0x00008e0010104625 */ /* 0x000fcc00078e0211 */
[----:B---3--:R-:W3:Y:S01]  /*4f20*/  @P4 LDG.E.128 R16, [R16.64] ;  /* 0x0000002410104981 */ /* 0x008ee2000c1e1d00 */
[----:B------:R-:W-:Y:S02]  /*4f30*/  IMAD.U32 R31, RZ, RZ, UR43 ;  /* 0x0000002bff1f7e24 */ /* 0x000fe4000f8e00ff */
[----:B------:R-:W-:Y:S02]  /*4f40*/  IMAD.SHL.U32 R2, R2, 0x40, RZ ;  /* 0x0000004002027824 */ /* 0x000fe400078e00ff */
[----:B-1----:R-:W-:Y:S01]  /*4f50*/  IMAD R23, R31, c[0x0][0x1d4], R0 ;  /* 0x000075001f177a24 */ /* 0x002fe200078e0200 */
[----:B----4-:R-:W-:Y:S02]  /*4f60*/  @!P3 PRMT R24, R21, 0x9910, RZ ;  /* 0x000099101518b816 */ /* 0x010fe400000000ff */
[--C-:B------:R-:W-:Y:S02]  /*4f70*/  @!P3 SHF.R.U32.HI R25, RZ, 0x10, R21.reuse ;  /* 0x00000010ff19b819 */ /* 0x100fe40000011615 */
[----:B------:R-:W-:-:S02]  /*4f80*/  @!P3 SHF.R.U32.HI R26, RZ, 0x18, R21 ;  /* 0x00000018ff1ab819 */ /* 0x000fc40000011615 */
[----:B------:R-:W-:Y:S01]  /*4f90*/  @!P3 SHF.R.S32.HI R24, RZ, 0x8, R24 ;  /* 0x00000008ff18b819 */ /* 0x000fe20000011418 */
[----:B------:R1:W4:Y:S08]  /*4fa0*/  @!P3 I2F.S8 R27, R21 ;  /* 0x00000015001bb306 */ /* 0x0003300000001400 */
[----:B------:R-:W0:Y:S08]  /*4fb0*/  @!P3 I2F.S8 R25, R25 ;  /* 0x000000190019b306 */ /* 0x000e300000001400 */
[----:B------:R-:W0:Y:S08]  /*4fc0*/  @!P3 I2F.S8 R26, R26 ;  /* 0x0000001a001ab306 */ /* 0x000e300000001400 */
[----:B------:R-:W0:Y:S01]  /*4fd0*/  @!P3 I2F.S16 R24, R24 ;  /* 0x000000180018b306 */ /* 0x000e220000101400 */
[----:B-1----:R-:W-:-:S02]  /*4fe0*/  SHF.R.S32.HI R21, RZ, 0x1f, R23 ;  /* 0x0000001fff157819 */ /* 0x002fc40000011417 */
[----:B------:R-:W-:-:S04]  /*4ff0*/  IADD3 R23, P0, R2, R23, RZ ;  /* 0x0000001702177210 */ /* 0x000fc80007f1e0ff */
[----:B------:R-:W-:Y:S02]  /*5000*/  LEA.HI.X.SX32 R2, R2, R21, 0x1, P0 ;  /* 0x0000001502027211 */ /* 0x000fe400000f0eff */
[----:B------:R-:W-:-:S04]  /*5010*/  LEA R22, P0, R23, c[0x0][0x1a0], 0x2 ;  /* 0x0000680017167a11 */ /* 0x000fc800078010ff */
[----:B------:R-:W-:Y:S01]  /*5020*/  LEA.HI.X R23, R23, c[0x0][0x1a4], R2, 0x2, P0 ;  /* 0x0000690017177a11 */ /* 0x000fe200000f1402 */
[-C--:B----4-:R-:W-:Y:S02]  /*5030*/  @!P3 FMUL.FTZ R12, R27, R28.reuse ;  /* 0x0000001c1b0cb220 */ /* 0x090fe40000410000 */
[-C--:B0-----:R-:W-:Y:S02]  /*5040*/  @!P3 FMUL.FTZ R14, R25, R28.reuse ;  /* 0x0000001c190eb220 */ /* 0x081fe40000410000 */
[-C--:B------:R-:W-:Y:S02]  /*5050*/  @!P3 FMUL.FTZ R15, R26, R28.reuse ;  /* 0x0000001c1a0fb220 */ /* 0x080fe40000410000 */
[----:B------:R-:W-:Y:S02]  /*5060*/  @!P3 FMUL.FTZ R13, R24, R28 ;  /* 0x0000001c180db220 */ /* 0x000fe40000410000 */
[----:B--2--5:R-:W-:Y:S02]  /*5070*/  FADD.FTZ R8, R12, R8 ;  /* 0x000000080c087221 */ /* 0x024fe40000010000 */
[----:B------:R-:W-:-:S02]  /*5080*/  FADD.FTZ R10, R14, R10 ;  /* 0x0000000a0e0a7221 */ /* 0x000fc40000010000 */
[----:B------:R-:W-:Y:S02]  /*5090*/  FADD.FTZ R11, R15, R11 ;  /* 0x0000000b0f0b7221 */ /* 0x000fe40000010000 */
[----:B------:R-:W-:Y:S02]  /*50a0*/  FADD.FTZ R9, R13, R9 ;  /* 0x000000090d097221 */ /* 0x000fe40000010000 */
[----:B---3--:R-:W-:Y:S02]  /*50b0*/  @P4 FMUL.FTZ R8, R8, R16 ;  /* 0x0000001008084220 */ /* 0x008fe40000410000 */
        /* <DEDUP_REMOVED lines=8> */
.L_x_2201:
[----:B------:R-:W-:Y:S05]  /*5140*/  BSYNC B0 ;  /* 0x0000000000007941 */ /* 0x000fea0003800000 */
.L_x_2200:
[----:B------:R-:W-:Y:S01]  /*5150*/  BAR.SYNC.DEFER_BLOCKING 0x0 ;  /* 0x0000000000007b1d */ /* 0x000fe20000010000 */
[----:B------:R-:W-:-:S04]  /*5160*/  LOP3.LUT R2, R20, 0xfffffff0, RZ, 0xc0, !PT ;  /* 0xfffffff014027812 */ /* 0x000fc800078ec0ff */
[----:B------:R-:W-:Y:S01]  /*5170*/  ISETP.NE.AND P0, PT, R2, 0x10, PT ;  /* 0x000000100200780c */ /* 0x000fe20003f05270 */
[----:B------:R-:W-:Y:S04]  /*5180*/  @!P2 STS.128 [R29.X4+-0xf0], R4 ;  /* 0xffff10041d00a388 */ /* 0x000fe80000004c00 */
[----:B------:R-:W-:Y:S01]  /*5190*/  BAR.SYNC.DEFER_BLOCKING 0x0 ;  /* 0x0000000000007b1d */ /* 0x000fe20000010000 */
[C---:B------:R-:W-:Y:S02]  /*51a0*/  ISETP.GT.AND P2, PT, R20.reuse, 0xf, PT ;  /* 0x0000000f1400780c */ /* 0x040fe40003f44270 */
[----:B------:R-:W-:-:S03]  /*51b0*/  IADD3 R20, R20, 0xf, RZ ;  /* 0x0000000f14147810 */ /* 0x000fc60007ffe0ff */
[----:B0----5:R-:W0:Y:S02]  /*51c0*/  @!P1 LDS.128 R8, [R29.X4+0x110] ;  /* 0x000110001d089984 */ /* 0x021e240000004c00 */
        /* <DEDUP_REMOVED lines=11> */
[----:B0-----:R-:W-:Y:S01]  /*5280*/  MOV R2, c[0x0][0x258] ;  /* 0x0000960000027a02 */ /* 0x001fe20000000f00 */
[----:B---3--:R-:W-:-:S02]  /*5290*/  @!P2 FADD.FTZ R4, R4, R8 ;  /* 0x000000080404a221 */ /* 0x008fc40000010000 */
        /* <DEDUP_REMOVED lines=11> */
[----:B------:R-:W3:Y:S02]  /*5350*/  LDG.E R2, [R2.64] ;  /* 0x0000002402027981 */ /* 0x000ee4000c1e1900 */
        /* <DEDUP_REMOVED lines=8> */
[----:B------:R-:W-:Y:S02]  /*53e0*/  PRMT R2, R8, 0x7710, RZ ;  /* 0x0000771008027816 */ /* 0x000fe400000000ff */
[----:B------:R-:W-:Y:S01]  /*53f0*/  IADD3 R8, R0, UR43, RZ ;  /* 0x0000002b00087c10 */ /* 0x000fe2000fffe0ff */
[----:B------:R-:W0:Y:S01]  /*5400*/  F2I.S8.NTZ R7, R7 ;  /* 0x0000000700077305 */ /* 0x000e220000202100 */
[----:B---3--:R-:W-:Y:S02]  /*5410*/  PRMT R9, R5, 0x8880, RZ ;  /* 0x0000888005097816 */ /* 0x008fe400000000ff */
[----:B------:R-:W-:Y:S02]  /*5420*/  LOP3.LUT R2, R2, 0xff, RZ, 0xc0, !PT ;  /* 0x000000ff02027812 */ /* 0x000fe400078ec0ff */
[----:B------:R-:W-:Y:S02]  /*5430*/  PRMT R3, R9, 0x7710, RZ ;  /* 0x0000771009037816 */ /* 0x000fe400000000ff */
[----:B----4-:R-:W-:-:S02]  /*5440*/  PRMT R4, R6, 0x8880, RZ ;  /* 0x0000888006047816 */ /* 0x010fc400000000ff */
        /* <DEDUP_REMOVED lines=10> */
.L_x_2155:
[----:B------:R-:W-:Y:S01]  /*54f0*/  IMAD.MOV.U32 R36, RZ, RZ, R3 ;  /* 0x000000ffff247224 */ /* 0x000fe200078e0003 */
[----:B------:R-:W-:Y:S01]  /*5500*/  MOV R34, 0x5550 ;  /* 0x0000555000227802 */ /* 0x000fe20000000f00 */
[----:B------:R-:W-:Y:S02]  /*5510*/  IMAD.MOV.U32 R37, RZ, RZ, 0x10 ;  /* 0x00000010ff257424 */ /* 0x000fe400078e00ff */
[----:B------:R-:W-:Y:S02]  /*5520*/  IMAD.MOV.U32 R38, RZ, RZ, 0x1f ;  /* 0x0000001fff267424 */ /* 0x000fe400078e00ff */
[----:B------:R-:W-:Y:S02]  /*5530*/  IMAD.MOV.U32 R39, RZ, RZ, -0x1 ;  /* 0xffffffffff277424 */ /* 0x000fe400078e00ff */
[----:B01----:R-:W-:Y:S05]  /*5540*/  CALL.REL.NOINC `($__internal_20_$__cuda_sm70_shflsync_bfly_p) ;  /* 0x0000046000007944 */ /* 0x003fea0003c00000 */
[----:B-1----:R-:W-:Y:S01]  /*5550*/  IMAD.MOV.U32 R0, RZ, RZ, R36 ;  /* 0x000000ffff007224 */ /* 0x002fe200078e0024 */
[----:B0-----:R-:W-:Y:S05]  /*5560*/  BRA `(.L_x_2202) ;  /* 0xffffc1b000007947 */ /* 0x001fea000383ffff */
.L_x_2156:
[----:B------:R-:W-:Y:S01]  /*5570*/  IMAD.MOV.U32 R36, RZ, RZ, R7 ;  /* 0x000000ffff247224 */ /* 0x000fe200078e0007 */
[----:B------:R-:W-:Y:S01]  /*5580*/  MOV R34, 0x55d0 ;  /* 0x000055d000227802 */ /* 0x000fe20000000f00 */
[----:B------:R-:W-:-:S02]  /*5590*/  IMAD.MOV.U32 R37, RZ, RZ, 0x8 ;  /* 0x00000008ff257424 */ /* 0x000fc400078e00ff */
[----:B------:R-:W-:Y:S02]  /*55a0*/  IMAD.MOV.U32 R38, RZ, RZ, 0x1f ;  /* 0x0000001fff267424 */ /* 0x000fe400078e00ff */
[----:B------:R-:W-:Y:S02]  /*55b0*/  IMAD.MOV.U32 R39, RZ, RZ, -0x1 ;  /* 0xffffffffff277424 */ /* 0x000fe400078e00ff */
[----:B012---:R-:W-:Y:S05]  /*55c0*/  CALL.REL.NOINC `($__internal_20_$__cuda_sm70_shflsync_bfly_p) ;  /* 0x000003e000007944 */ /* 0x007fea0003c00000 */
[----:B-1----:R-:W-:Y:S01]  /*55d0*/  FADD.FTZ R7, R7, R36 ;  /* 0x0000002407077221 */ /* 0x002fe20000010000 */
[----:B0-----:R-:W-:Y:S01]  /*55e0*/  HFMA2.MMA R37, -RZ, RZ, 0, 2.384185791015625e-07 ;  /* 0x00000004ff257435 */ /* 0x001fe200000001ff */
[----:B------:R-:W-:Y:S01]  /*55f0*/  IMAD.MOV.U32 R38, RZ, RZ, 0x1f ;  /* 0x0000001fff267424 */ /* 0x000fe200078e00ff */
[----:B------:R-:W-:Y:S01]  /*5600*/  MOV R34, 0x5640 ;  /* 0x0000564000227802 */ /* 0x000fe20000000f00 */
[----:B------:R-:W-:Y:S02]  /*5610*/  IMAD.MOV.U32 R39, RZ, RZ, -0x1 ;  /* 0xffffffffff277424 */ /* 0x000fe400078e00ff */
[----:B------:R-:W-:Y:S02]  /*5620*/  IMAD.MOV.U32 R36, RZ, RZ, R7 ;  /* 0x000000ffff247224 */ /* 0x000fe400078e0007 */
[----:B------:R-:W-:Y:S05]  /*5630*/  CALL.REL.NOINC `($__internal_20_$__cuda_sm70_shflsync_bfly_p) ;  /* 0x0000037000007944 */ /* 0x000fea0003c00000 */
[----:B-1----:R-:W-:Y:S01]  /*5640*/  FADD.FTZ R7, R7, R36 ;  /* 0x0000002407077221 */ /* 0x002fe20000010000 */
[----:B------:R-:W-:Y:S01]  /*5650*/  MOV R34, 0x56b0 ;  /* 0x000056b000227802 */ /* 0x000fe20000000f00 */
[----:B0-----:R-:W-:-:S02]  /*5660*/  IMAD.MOV.U32 R37, RZ, RZ, 0x2 ;  /* 0x00000002ff257424 */ /* 0x001fc400078e00ff */
[----:B------:R-:W-:Y:S02]  /*5670*/  IMAD.MOV.U32 R38, RZ, RZ, 0x1f ;  /* 0x0000001fff267424 */ /* 0x000fe400078e00ff */
[----:B------:R-:W-:Y:S02]  /*5680*/  IMAD.MOV.U32 R39, RZ, RZ, -0x1 ;  /* 0xffffffffff277424 */ /* 0x000fe400078e00ff */
[----:B------:R-:W-:Y:S02]  /*5690*/  IMAD.MOV.U32 R36, RZ, RZ, R7 ;  /* 0x000000ffff247224 */ /* 0x000fe400078e0007 */
[----:B------:R-:W-:Y:S05]  /*56a0*/  CALL.REL.NOINC `($__internal_20_$__cuda_sm70_shflsync_bfly_p) ;  /* 0x0000030000007944 */ /* 0x000fea0003c00000 */
[----:B-1----:R-:W-:Y:S01]  /*56b0*/  FADD.FTZ R4, R7, R36 ;  /* 0x0000002407047221 */ /* 0x002fe20000010000 */
[----:B------:R-:W-:Y:S01]  /*56c0*/  MOV R34, 0x5720 ;  /* 0x0000572000227802 */ /* 0x000fe20000000f00 */
[----:B0-----:R-:W-:Y:S02]  /*56d0*/  IMAD.MOV.U32 R37, RZ, RZ, 0x1 ;  /* 0x00000001ff257424 */ /* 0x001fe400078e00ff */
[----:B------:R-:W-:Y:S02]  /*56e0*/  IMAD.MOV.U32 R38, RZ, RZ, 0x1f ;  /* 0x0000001fff267424 */ /* 0x000fe400078e00ff */
[----:B------:R-:W-:-:S02]  /*56f0*/  IMAD.MOV.U32 R39, RZ, RZ, -0x1 ;  /* 0xffffffffff277424 */ /* 0x000fc400078e00ff */
[----:B------:R-:W-:Y:S02]  /*5700*/  IMAD.MOV.U32 R36, RZ, RZ, R4 ;  /* 0x000000ffff247224 */ /* 0x000fe400078e0004 */
[----:B------:R-:W-:Y:S05]  /*5710*/  CALL.REL.NOINC `($__internal_20_$__cuda_sm70_shflsync_bfly_p) ;  /* 0x0000029000007944 */ /* 0x000fea0003c00000 */
[----:B-1----:R-:W-:Y:S01]  /*5720*/  IMAD.MOV.U32 R5, RZ, RZ, R36 ;  /* 0x000000ffff057224 */ /* 0x002fe200078e0024 */
[----:B0-----:R-:W-:Y:S05]  /*5730*/  BRA `(.L_x_2203) ;  /* 0xffffc07000007947 */ /* 0x001fea000383ffff */
.L_x_2161:
[----:B------:R-:W-:Y:S01]  /*5740*/  MOV R36, R55 ;  /* 0x0000003700247202 */ /* 0x000fe20000000f00 */
[----:B------:R-:W-:Y:S01]  /*5750*/  IMAD.MOV.U32 R37, RZ, RZ, 0x2 ;  /* 0x00000002ff257424 */ /* 0x000fe200078e00ff */
[----:B------:R-:W-:Y:S01]  /*5760*/  MOV R34, 0x57a0 ;  /* 0x000057a000227802 */ /* 0x000fe20000000f00 */
[----:B------:R-:W-:Y:S02]  /*5770*/  IMAD.MOV.U32 R38, RZ, RZ, 0x1f ;  /* 0x0000001fff267424 */ /* 0x000fe400078e00ff */
[----:B------:R-:W-:Y:S02]  /*5780*/  IMAD.MOV.U32 R39, RZ, RZ, -0x1 ;  /* 0xffffffffff277424 */ /* 0x000fe400078e00ff */
[----:B------:R-:W-:Y:S05]  /*5790*/  CALL.REL.NOINC `($__internal_20_$__cuda_sm70_shflsync_bfly_p) ;  /* 0x0000021000007944 */ /* 0x000fea0003c00000 */
[----:B-1----:R-:W-:Y:S01]  /*57a0*/  IMAD.MOV.U32 R34, RZ, RZ, R36 ;  /* 0x000000ffff227224 */ /* 0x002fe200078e0024 */
[----:B0-----:R-:W-:Y:S05]  /*57b0*/  BRA `(.L_x_2204) ;  /* 0xffffd30000007947 */ /* 0x001fea000383ffff */
.L_x_2162:
[----:B------:R-:W-:Y:S01]  /*57c0*/  IMAD.MOV.U32 R36, RZ, RZ, R55 ;  /* 0x000000ffff247224 */ /* 0x000fe200078e0037 */
[----:B------:R-:W-:Y:S01]  /*57d0*/  MOV R34, 0x5820 ;  /* 0x0000582000227802 */ /* 0x000fe20000000f00 */
[----:B------:R-:W-:Y:S02]  /*57e0*/  IMAD.MOV.U32 R37, RZ, RZ, 0x1 ;  /* 0x00000001ff257424 */ /* 0x000fe400078e00ff */
[----:B------:R-:W-:-:S02]  /*57f0*/  IMAD.MOV.U32 R38, RZ, RZ, 0x1f ;  /* 0x0000001fff267424 */ /* 0x000fc400078e00ff */
[----:B------:R-:W-:Y:S02]  /*5800*/  IMAD.MOV.U32 R39, RZ, RZ, -0x1 ;  /* 0xffffffffff277424 */ /* 0x000fe400078e00ff */
[----:B------:R-:W-:Y:S05]  /*5810*/  CALL.REL.NOINC `($__internal_20_$__cuda_sm70_shflsync_bfly_p) ;  /* 0x0000019000007944 */ /* 0x000fea0003c00000 */
[----:B-1----:R-:W-:Y:S01]  /*5820*/  IMAD.MOV.U32 R34, RZ, RZ, R36 ;  /* 0x000000ffff227224 */ /* 0x002fe200078e0024 */
[----:B0-----:R-:W-:Y:S05]  /*5830*/  BRA `(.L_x_2205) ;  /* 0xffffd2b000007947 */ /* 0x001fea000383ffff */
.L_x_2166:
[----:B------:R-:W-:Y:S01]  /*5840*/  IMAD.MOV.U32 R36, RZ, RZ, R0 ;  /* 0x000000ffff247224 */ /* 0x000fe200078e0000 */
[----:B------:R-:W-:Y:S01]  /*5850*/  MOV R39, 0xffffffff ;  /* 0xffffffff00277802 */ /* 0x000fe20000000f00 */
[----:B------:R-:W-:Y:S01]  /*5860*/  IMAD.MOV.U32 R37, RZ, RZ, 0x10 ;  /* 0x00000010ff257424 */ /* 0x000fe200078e00ff */
[----:B------:R-:W-:Y:S01]  /*5870*/  MOV R34, 0x58a0 ;  /* 0x000058a000227802 */ /* 0x000fe20000000f00 */
[----:B------:R-:W-:Y:S02]  /*5880*/  IMAD.MOV.U32 R38, RZ, RZ, 0x1f ;  /* 0x0000001fff267424 */ /* 0x000fe400078e00ff */
[----:B012---:R-:W-:Y:S05]  /*5890*/  CALL.REL.NOINC `($__internal_20_$__cuda_sm70_shflsync_bfly_p) ;  /* 0x0000011000007944 */ /* 0x007fea0003c00000 */
[----:B-1----:R-:W-:Y:S01]  /*58a0*/  IMAD.MOV.U32 R5, RZ, RZ, R36 ;  /* 0x000000ffff057224 */ /* 0x002fe200078e0024 */
[----:B0-----:R-:W-:Y:S05]  /*58b0*/  BRA `(.L_x_2206) ;  /* 0xffffd46000007947 */ /* 0x001fea000383ffff */
.L_x_2167:
[----:B------:R-:W-:Y:S01]  /*58c0*/  IMAD.MOV.U32 R36, RZ, RZ, R7 ;  /* 0x000000ffff247224 */ /* 0x000fe200078e0007 */
[----:B------:R-:W-:Y:S01]  /*58d0*/  MOV R34, 0x5920 ;  /* 0x0000592000227802 */ /* 0x000fe20000000f00 */
[----:B------:R-:W-:Y:S02]  /*58e0*/  IMAD.MOV.U32 R37, RZ, RZ, 0x8 ;  /* 0x00000008ff257424 */ /* 0x000fe400078e00ff */
[----:B------:R-:W-:-:S02]  /*58f0*/  IMAD.MOV.U32 R38, RZ, RZ, 0x1f ;  /* 0x0000001fff267424 */ /* 0x000fc400078e00ff */
[----:B------:R-:W-:Y:S02]  /*5900*/  IMAD.MOV.U32 R39, RZ, RZ, -0x1 ;  /* 0xffffffffff277424 */ /* 0x000fe400078e00ff */
[----:B0123--:R-:W-:Y:S05]  /*5910*/  CALL.REL.NOINC `($__internal_20_$__cuda_sm70_shflsync_bfly_p) ;  /* 0x0000009000007944 */ /* 0x00ffea0003c00000 */
[----:B-1----:R-:W-:Y:S01]  /*5920*/  FMNMX.FTZ R0, R7, R36, !PT ;  /* 0x0000002407007209 */ /* 0x002fe20007810000 */
[----:B0-----:R-:W-:Y:S01]  /*5930*/  IMAD.MOV.U32 R37, RZ, RZ, 0x4 ;  /* 0x00000004ff257424 */ /* 0x001fe200078e00ff */
[----:B------:R-:W-:Y:S01]  /*5940*/  MOV R34, 0x5990 ;  /* 0x0000599000227802 */ /* 0x000fe20000000f00 */
[----:B------:R-:W-:Y:S02]  /*5950*/  IMAD.MOV.U32 R38, RZ, RZ, 0x1f ;  /* 0x0000001fff267424 */ /* 0x000fe400078e00ff */
[----:B------:R-:W-:Y:S02]  /*5960*/  IMAD.MOV.U32 R39, RZ, RZ, -0x1 ;  /* 0xffffffffff277424 */ /* 0x000fe400078e00ff */
[----:B------:R-:W-:Y:S02]  /*5970*/  IMAD.MOV.U32 R36, RZ, RZ, R0 ;  /* 0x000000ffff247224 */ /* 0x000fe400078e0000 */
[----:B------:R-:W-:Y:S05]  /*5980*/  CALL.REL.NOINC `($__internal_20_$__cuda_sm70_shflsync_bfly_p) ;  /* 0x0000002000007944 */ /* 0x000fea0003c00000 */
[----:B-1----:R-:W-:Y:S01]  /*5990*/  IMAD.MOV.U32 R5, RZ, RZ, R36 ;  /* 0x000000ffff057224 */ /* 0x002fe200078e0024 */
[----:B0-----:R-:W-:Y:S05]  /*59a0*/  BRA `(.L_x_2207) ;  /* 0xffffd3c000007947 */ /* 0x001fea000383ffff */
        .weak           $__internal_20_$__cuda_sm70_shflsync_bfly_p
        .type           $__internal_20_$__cuda_sm70_shflsync_bfly_p,@function
        .size           $__internal_20_$__cuda_sm70_shflsync_bfly_p,(.L_x_2443 - $__internal_20_$__cuda_sm70_shflsync_bfly_p)
$__internal_20_$__cuda_sm70_shflsync_bfly_p:
[----:B------:R-:W-:Y:S01]  /*59b0*/  IMAD.MOV.U32 R35, RZ, RZ, 0x0 ;  /* 0x00000000ff237424 */ /* 0x000fe200078e00ff */
[----:B------:R-:W-:Y:S04]  /*59c0*/  WARPSYNC R39 ;  /* 0x0000002700007348 */ /* 0x000fe80003800000 */
[----:B------:R0:W1:Y:S01]  /*59d0*/  SHFL.BFLY PT, R36, R36, R37, R38 ;  /* 0x0c00002524247389 */ /* 0x00006200000e0026 */
[----:B------:R-:W-:Y:S05]  /*59e0*/  RET.REL.NODEC R34 `(_ZN4mmha33masked_multihead_attention_kernelIfLi64ELi64ELi4ELi16ELi64ELb0ELb1EEEv26Multihead_attention_paramsIT_XT5_EE) ;  /* 0xffffa61022007950 */ /* 0x000fea0003c3ffff */
.L_x_2208:
        /* <DEDUP_REMOVED lines=9> */
.L_x_2443:


//--------------------- .text._ZN4mmha33masked_multihead_attention_kernelIfLi64ELi64ELi1ELi16ELi256ELb0ELb0EEEv26Multihead_attention_paramsIT_XT5_EE --------------------------
	.section	.text._ZN4mmha33masked_multihead_attention_kernelIfLi64ELi64ELi1ELi16ELi256ELb0ELb0EEEv26Multihead_attention_paramsIT_XT5_EE,"ax",@progbits
	.sectioninfo	@"SHI_REGISTERS=166"
	.align	128
        .global         _ZN4mmha33masked_multihead_attention_kernelIfLi64ELi64ELi1ELi16ELi256ELb0ELb0EEEv26Multihead_attention_paramsIT_XT5_EE
        .type           _ZN4mmha33masked_multihead_attention_kernelIfLi64ELi64ELi1ELi16ELi256ELb0ELb0EEEv26Multihead_attention_paramsIT_XT5_EE,@function
        .size           _ZN4mmha33masked_multihead_attention_kernelIfLi64ELi64ELi1ELi16ELi256ELb0ELb0EEEv26Multihead_attention_paramsIT_XT5_EE,(.L_x_2444 - _ZN4mmha33masked_multihead_attention_kernelIfLi64ELi64ELi1ELi16ELi256ELb0ELb0EEEv26Multihead_attention_paramsIT_XT5_EE)
        .other          _ZN4mmha33masked_multihead_attention_kernelIfLi64ELi64ELi1ELi16ELi256ELb0ELb0EEEv26Multihead_attention_paramsIT_XT5_EE,@"STO_CUDA_ENTRY STV_DEFAULT"
_ZN4mmha33masked_multihead_attention_kernelIfLi64ELi64ELi1ELi16ELi256ELb0ELb0EEEv26Multihead_attention_paramsIT_XT5_EE:
.text._ZN4mmha33masked_multihead_attention_kernelIfLi64ELi64ELi1ELi16ELi256ELb0ELb0EEEv26Multihead_attention_paramsIT_XT5_EE:
        /* <DEDUP_REMOVED lines=11> */
.L_x_2209:
        /* <DEDUP_REMOVED lines=11> */
[----:B0-----:R-:W-:Y:S01]  /*0160*/  IMAD.MOV.U32 R4, RZ, RZ, RZ ;  /* 0x000000ffff047224 */ /* 0x001fe200078e00ff */
[----:B---3--:R-:W-:-:S05]  /*0170*/  IADD3 R6, RZ, -R5, RZ ;  /* 0x80000005ff067210 */ /* 0x008fca0007ffe0ff */
[----:B------:R-:W-:-:S04]  /*0180*/  IMAD R9, R6, R7, RZ ;  /* 0x0000000706097224 */ /* 0x000fc800078e02ff */
[----:B------:R-:W-:-:S06]  /*0190*/  IMAD.HI.U32 R5, R5, R9, R4 ;  /* 0x0000000905057227 */ /* 0x000fcc00078e0004 */
[----:B------:R-:W-:-:S04]  /*01a0*/  IMAD.HI.U32 R5, R5, R0, RZ ;  /* 0x0000000005057227 */ /* 0x000fc800078e00ff */
[----:B------:R-:W-:-:S04]  /*01b0*/  IMAD.MOV R4, RZ, RZ, -R5 ;  /* 0x000000ffff047224 */ /* 0x000fc800078e0a05 */
[----:B------:R-:W-:-:S05]  /*01c0*/  IMAD R0, R7, R4, R0 ;  /* 0x0000000407007224 */ /* 0x000fca00078e0200 */
[----:B------:R-:W-:Y:S02]  /*01d0*/  ISETP.GT.U32.AND P3, PT, R7, R0, PT ;  /* 0x000000000700720c */ /* 0x000fe40003f64070 */
[----:B------:R-:W-:-:S11]  /*01e0*/  IABS R8, c[0x0][0x1d4] ;  /* 0x0000750000087a13 */ /* 0x000fd60000000000 */
[----:B------:R-:W-:-:S04]  /*01f0*/  @!P3 IADD3 R0, R0, -R7, RZ ;  /* 0x800000070000b210 */ /* 0x000fc80007ffe0ff */
        /* <DEDUP_REMOVED lines=12> */
[----:B------:R-:W-:Y:S01]  /*02c0*/  ISETP.NE.AND.EX P1, PT, RZ, c[0x0][0x244], PT, P1 ;  /* 0x00009100ff007a0c */ /* 0x000fe20003f25310 */
[----:B------:R-:W3:Y:S01]  /*02d0*/  S2R R81, SR_CTAID.X ;  /* 0x0000000000517919 */ /* 0x000ee20000002500 */
[----:B------:R-:W-:-:S02]  /*02e0*/  ISETP.NE.AND P3, PT, RZ, c[0x0][0x1d0], PT ;  /* 0x00007400ff007a0c */ /* 0x000fc40003f65270 */
[----:B------:R-:W-:-:S05]  /*02f0*/  @P2 IADD3 R5, R5, 0x1, RZ ;  /* 0x0000000105052810 */ /* 0x000fca0007ffe0ff */
[----:B------:R-:W-:-:S04]  /*0300*/  IMAD.MOV.U32 R34, RZ, RZ, R5 ;  /* 0x000000ffff227224 */ /* 0x000fc800078e0005 */
[----:B------:R-:W-:Y:S01]  /*0310*/  @!P4 IMAD.MOV R34, RZ, RZ, -R34 ;  /* 0x000000ffff22c224 */ /* 0x000fe200078e0a22 */
[----:B------:R-:W-:Y:S02]  /*0320*/  @P1 MOV R5, 0x4 ;  /* 0x0000000400051802 */ /* 0x000fe40000000f00 */
[----:B------:R-:W-:Y:S01]  /*0330*/  @!P3 LOP3.LUT R34, RZ, c[0x0][0x1d0], RZ, 0x33, !PT ;  /* 0x00007400ff22ba12 */ /* 0x000fe200078e33ff */
[----:B-1----:R-:W-:-:S04]  /*0340*/  IMAD.MOV.U32 R2, RZ, RZ, RZ ;  /* 0x000000ffff027224 */ /* 0x002fc800078e00ff */
[----:B------:R-:W-:Y:S01]  /*0350*/  @P1 IMAD.WIDE R4, R34, R5, c[0x0][0x240] ;  /* 0x0000900022041625 */ /* 0x000fe200078e0205 */
[----:B0-----:R-:W-:Y:S02]  /*0360*/  ISETP.GT.AND P5, PT, R17, 0x1f, PT ;  /* 0x0000001f1100780c */ /* 0x001fe40003fa4270 */
[----:B---3--:R-:W-:Y:S02]  /*0370*/  SHF.L.U32 R0, R81, 0x6, RZ ;  /* 0x0000000651007819 */ /* 0x008fe400000006ff */
[----:B------:R0:W5:Y:S01]  /*0380*/  @P1 LDG.E R2, [R4.64] ;  /* 0x0000002404021981 */ /* 0x000162000c1e1900 */
[C---:B------:R-:W-:Y:S01]  /*0390*/  IMAD R18, R20.reuse, c[0x0][0x1d8], R81 ;  /* 0x0000760014127a24 */ /* 0x040fe200078e0251 */
[----:B------:R-:W-:Y:S01]  /*03a0*/  ISETP.NE.AND P2, PT, RZ, c[0x0][0x1c8], PT ;  /* 0x00007200ff007a0c */ /* 0x000fe20003f45270 */
[----:B------:R-:W-:Y:S02]  /*03b0*/  IMAD R27, R20, c[0x0][0x1c8], R0 ;  /* 0x00007200141b7a24 */ /* 0x000fe400078e0200 */
[----:B------:R-:W-:-:S02]  /*03c0*/  IMAD.SHL.U32 R22, R18, 0x40, RZ ;  /* 0x0000004012167824 */ /* 0x000fc400078e00ff */
[----:B0-----:R-:W-:-:S03]  /*03d0*/  IMAD.MOV.U32 R5, RZ, RZ, 0x1 ;  /* 0x00000001ff057424 */ /* 0x001fc600078e00ff */
[----:B------:R-:W-:Y:S01]  /*03e0*/  SEL R27, R22, R27, !P2 ;  /* 0x0000001b161b7207 */ /* 0x000fe20005000000 */
[----:B------:R-:W-:Y:S01]  /*03f0*/  IMAD R19, R20, c[0x0][0x1d4], RZ ;  /* 0x0000750014137a24 */ /* 0x000fe200078e02ff */
[----:B------:R-:W-:Y:S01]  /*0400*/  BSSY B0, `(.L_x_2210) ;  /* 0x000002c000007945 */ /* 0x000fe20003800000 */
[----:B------:R-:W-:Y:S01]  /*0410*/  P2R R4, PR, RZ, 0x20 ;  /* 0x00000020ff047803 */ /* 0x000fe20000000000 */
[----:B------:R-:W-:Y:S02]  /*0420*/  IMAD R34, R34, c[0x0][0x1d8], RZ ;  /* 0x0000760022227a24 */ /* 0x000fe400078e02ff */
[----:B------:R-:W-:Y:S02]  /*0430*/  SHF.R.S32.HI R26, RZ, 0x1f, R19 ;  /* 0x0000001fff1a7819 */ /* 0x000fe40000011413 */
[----:B--2---:R-:W-:Y:S02]  /*0440*/  @P0 IADD3 R16, R3, c[0x0][0x210], RZ ;  /* 0x0000840003100a10 */ /* 0x004fe40007ffe0ff */
[----:B------:R-:W-:Y:S01]  /*0450*/  MOV R3, R9 ;  /* 0x0000000900037202 */ /* 0x000fe20000000f00 */
[----:B------:R-:W-:-:S04]  /*0460*/  @!P0 IMAD.MOV.U32 R16, RZ, RZ, c[0x0][0x1ec] ;  /* 0x00007b00ff108624 */ /* 0x000fc800078e00ff */
[----:B------:R-:W-:Y:S01]  /*0470*/  IMAD R3, R3, R8, RZ ;  /* 0x0000000803037224 */ /* 0x000fe200078e02ff */
[----:B------:R-:W-:-:S03]  /*0480*/  IABS R23, R16 ;  /* 0x0000001000177213 */ /* 0x000fc60000000000 */
[----:B------:R-:W-:-:S06]  /*0490*/  IMAD.HI.U32 R7, R7, R3, R6 ;  /* 0x0000000307077227 */ /* 0x000fcc00078e0006 */
[----:B------:R-:W-:-:S05]  /*04a0*/  IMAD.HI.U32 R7, R7, R23, RZ ;  /* 0x0000001707077227 */ /* 0x000fca00078e00ff */
[----:B------:R-:W-:-:S05]  /*04b0*/  IADD3 R7, -R7, RZ, RZ ;  /* 0x000000ff07077210 */ /* 0x000fca0007ffe1ff */
[----:B------:R-:W-:-:S05]  /*04c0*/  IMAD R23, R8, R7, R23 ;  /* 0x0000000708177224 */ /* 0x000fca00078e0217 */
[----:B------:R-:W-:-:S13]  /*04d0*/  ISETP.GT.U32.AND P0, PT, R8, R23, PT ;  /* 0x000000170800720c */ /* 0x000fda0003f04070 */
[----:B------:R-:W-:-:S05]  /*04e0*/  @!P0 IMAD.IADD R23, R23, 0x1, -R8 ;  /* 0x0000000117178824 */ /* 0x000fca00078e0a08 */
[----:B------:R-:W-:Y:S02]  /*04f0*/  ISETP.GT.U32.AND P0, PT, R8, R23, PT ;  /* 0x000000170800720c */ /* 0x000fe40003f04070 */
[----:B------:R-:W-:Y:S02]  /*0500*/  ISETP.GE.AND P1, PT, R16, RZ, PT ;  /* 0x000000ff1000720c */ /* 0x000fe40003f26270 */
[----:B------:R-:W-:-:S09]  /*0510*/  SHF.L.U32 R3, R17, 0x1, RZ ;  /* 0x0000000111037819 */ /* 0x000fd200000006ff */
[----:B------:R-:W-:Y:S01]  /*0520*/  @!P0 IMAD.IADD R23, R23, 0x1, -R8 ;  /* 0x0000000117178824 */ /* 0x000fe200078e0a08 */
[----:B------:R-:W-:Y:S02]  /*0530*/  ISETP.NE.AND P0, PT, RZ, c[0x0][0x1d4], PT ;  /* 0x00007500ff007a0c */ /* 0x000fe40003f05270 */
[----:B------:R-:W-:Y:S01]  /*0540*/  IADD3 R144, R16, -c[0x0][0x1d4], R5 ;  /* 0x8000750010907a10 */ /* 0x000fe20007ffe005 */
[----:B------:R-:W-:Y:S02]  /*0550*/  @!P1 IMAD.MOV R23, RZ, RZ, -R23 ;  /* 0x000000ffff179224 */ /* 0x000fe400078e0a17 */
[----:B------:R-:W-:Y:S01]  /*0560*/  IMAD.IADD R10, R0, 0x1, R3 ;  /* 0x00000001000a7824 */ /* 0x000fe200078e0203 */
[----:B------:R-:W-:Y:S02]  /*0570*/  IADD3 R0, R3, R27, RZ ;  /* 0x0000001b03007210 */ /* 0x000fe40007ffe0ff */
[----:B------:R-:W-:-:S05]  /*0580*/  IMNMX R144, RZ, R144, !PT ;  /* 0x00000090ff907217 */ /* 0x000fca0007800200 */
[----:B------:R-:W-:Y:S01]  /*0590*/  @!P0 LOP3.LUT R23, RZ, c[0x0][0x1d4], RZ, 0x33, !PT ;  /* 0x00007500ff178a12 */ /* 0x000fe200078e33ff */
[----:B------:R-:W-:Y:S05]  /*05a0*/  @P5 BRA `(.L_x_2211) ;  /* 0x0000010000005947 */ /* 0x000fea0003800000 */
[----:B------:R-:W-:-:S05]  /*05b0*/  IMAD.MOV.U32 R4, RZ, RZ, c[0x0][0x258] ;  /* 0x00009600ff047624 */ /* 0x000fca00078e00ff */
[----:B------:R-:W-:-:S13]  /*05c0*/  ISETP.NE.AND P0, PT, R4, 0x2, PT ;  /* 0x000000020400780c */ /* 0x000fda0003f05270 */
[----:B------:R-:W-:-:S04]  /*05d0*/  @!P0 IADD3 R8, P1, R0, c[0x0][0x168], RZ ;  /* 0x00005a0000088a10 */ /* 0x000fc80007f3e0ff */
[----:B------:R-:W-:-:S05]  /*05e0*/  @!P0 LEA.HI.X.SX32 R9, R0, c[0x0][0x16c], 0x1, P1 ;  /* 0x00005b0000098a11 */ /* 0x000fca00008f0eff */
[----:B------:R-:W2:Y:S01]  /*05f0*/  @!P0 LDG.E.U16 R8, [R8.64] ;  /* 0x0000002408088981 */ /* 0x000ea2000c1e1500 */
[----:B------:R-:W-:Y:S01]  /*0600*/  @P0 IMAD.MOV.U32 R7, RZ, RZ, 0x4 ;  /* 0x00000004ff070424 */ /* 0x000fe200078e00ff */
        /* <DEDUP_REMOVED lines=10> */
.L_x_2211:
[----:B------:R-:W-:Y:S02]  /*06b0*/  CS2R R32, SRZ ;  /* 0x0000000000207805 */ /* 0x000fe4000001ff00 */
.L_x_2212:
[----:B0-----:R-:W-:Y:S05]  /*06c0*/  BSYNC B0 ;  /* 0x0000000000007941 */ /* 0x001fea0003800000 */
.L_x_2210:
[----:B------:R-:W-:Y:S01]  /*06d0*/  IMAD.MOV.U32 R4, RZ, RZ, c[0x0][0x258] ;  /* 0x00009600ff047624 */ /* 0x000fe200078e00ff */
[----:B------:R-:W-:Y:S01]  /*06e0*/  BSSY B0, `(.L_x_2213) ;  /* 0x0000013000007945 */ /* 0x000fe20003800000 */
[----:B------:R-:W-:Y:S01]  /*06f0*/  MOV R24, c[0x0][0x248] ;  /* 0x0000920000187a02 */ /* 0x000fe20000000f00 */
[----:B------:R-:W-:Y:S02]  /*0700*/  IMAD.MOV.U32 R25, RZ, RZ, c[0x0][0x24c] ;  /* 0x00009300ff197624 */ /* 0x000fe400078e00ff */
[----:B------:R-:W-:-:S13]  /*0710*/  ISETP.NE.AND P0, PT, R4, 0x2, PT ;  /* 0x000000020400780c */ /* 0x000fda0003f05270 */
[----:B------:R-:W-:Y:S05]  /*0720*/  @!P0 BRA `(.L_x_2214) ;  /* 0x0000006000008947 */ /* 0x000fea0003800000 */
[----:B------:R-:W-:Y:S01]  /*0730*/  CS2R R30, SRZ ;  /* 0x00000000001e7805 */ /* 0x000fe2000001ff00 */
[----:B------:R-:W-:Y:S05]  /*0740*/  @P5 BRA `(.L_x_2215) ;  /* 0x000000c000005947 */ /* 0x000fea0003800000 */
[----:B------:R-:W-:-:S04]  /*0750*/  IMAD.MOV.U32 R5, RZ, RZ, 0x4 ;  /* 0x00000004ff057424 */ /* 0x000fc800078e00ff */
[----:B------:R-:W-:-:S05]  /*0760*/  IMAD.WIDE R4, R0, R5, c[0x0][0x178] ;  /* 0x00005e0000047625 */ /* 0x000fca00078e0205 */
[----:B------:R0:W5:Y:S01]  /*0770*/  LDG.E.64 R30, [R4.64] ;  /* 0x00000024041e7981 */ /* 0x000162000c1e1b00 */
[----:B------:R-:W-:Y:S05]  /*0780*/  BRA `(.L_x_2215) ;  /* 0x0000008000007947 */ /* 0x000fea0003800000 */
.L_x_2214:
[C---:B------:R-:W-:Y:S01]  /*0790*/  IADD3 R4, P0, R0.reuse, c[0x0][0x178], RZ ;  /* 0x00005e0000047a10 */ /* 0x040fe20007f1e0ff */
[----:B------:R-:W2:Y:S03]  /*07a0*/  LDG.E R7, [R24.64+0x4] ;  /* 0x0000042418077981 */ /* 0x000ea6000c1e1900 */
[----:B------:R-:W-:-:S05]  /*07b0*/  LEA.HI.X.SX32 R5, R0, c[0x0][0x17c], 0x1, P0 ;  /* 0x00005f0000057a11 */ /* 0x000fca00000f0eff */
[----:B------:R-:W3:Y:S02]  /*07c0*/  LDG.E.U16 R4, [R4.64] ;  /* 0x0000002404047981 */ /* 0x000ee4000c1e1500 */
[----:B---3--:R-:W2:Y:S08]  /*07d0*/  I2F.S8 R0, R4 ;  /* 0x0000000400007306 */ /* 0x008eb00000001400 */
[----:B------:R-:W0:Y:S01]  /*07e0*/  I2F.S8 R6, R4.B1 ;  /* 0x1000000400067306 */ /* 0x000e220000001400 */
[----:B--2---:R-:W-:-:S02]  /*07f0*/  FMUL.FTZ R30, R0, R7 ;  /* 0x00000007001e7220 */ /* 0x004fc40000410000 */
[----:B0-----:R-:W-:-:S05]  /*0800*/  FMUL.FTZ R31, R6, R7 ;  /* 0x00000007061f7220 */ /* 0x001fca0000410000 */
.L_x_2215:
[----:B------:R-:W-:Y:S05]  /*0810*/  BSYNC B0 ;  /* 0x0000000000007941 */ /* 0x000fea0003800000 */
.L_x_2213:
[----:B------:R-:W-:Y:S01]  /*0820*/  ISETP.GE.AND P0, PT, R17, 0x20, PT ;  /* 0x000000201100780c */ /* 0x000fe20003f06270 */
[----:B------:R-:W-:Y:S01]  /*0830*/  CS2R R12, SRZ ;  /* 0x00000000000c7805 */ /* 0x000fe2000001ff00 */
[----:B------:R-:W-:Y:S01]  /*0840*/  ISETP.EQ.U32.AND P1, PT, RZ, c[0x0][0x240], PT ;  /* 0x00009000ff007a0c */ /* 0x000fe20003f22070 */
[----:B------:R-:W-:Y:S01]  /*0850*/  CS2R R14, SRZ ;  /* 0x00000000000e7805 */ /* 0x000fe2000001ff00 */
[----:B------:R-:W-:Y:S02]  /*0860*/  ISETP.EQ.U32.AND P2, PT, RZ, c[0x0][0x180], PT ;  /* 0x00006000ff007a0c */ /* 0x000fe40003f42070 */
[----:B------:R-:W-:Y:S02]  /*0870*/  ISETP.EQ.OR.EX P1, PT, RZ, c[0x0][0x244], P0, P1 ;  /* 0x00009100ff007a0c */ /* 0x000fe40000722710 */
[----:B------:R-:W-:Y:S02]  /*0880*/  ISETP.EQ.OR.EX P2, PT, RZ, c[0x0][0x184], P5, P2 ;  /* 0x00006100ff007a0c */ /* 0x000fe40002f42720 */
[----:B------:R-:W-:-:S02]  /*0890*/  ISETP.EQ.U32.AND P3, PT, RZ, c[0x0][0x170], PT ;  /* 0x00005c00ff007a0c */ /* 0x000fc40003f62070 */
[----:B------:R-:W-:Y:S02]  /*08a0*/  ISETP.NE.U32.AND P4, PT, RZ, c[0x0][0x1f8], PT ;  /* 0x00007e00ff007a0c */ /* 0x000fe40003f85070 */
[----:B------:R-:W-:Y:S02]  /*08b0*/  ISETP.EQ.OR.EX P3, PT, RZ, c[0x0][0x174], P5, P3 ;  /* 0x00005d00ff007a0c */ /* 0x000fe40002f62730 */
[----:B------:R-:W-:-:S03]  /*08c0*/  ISETP.NE.AND.EX P4, PT, RZ, c[0x0][0x1fc], PT, P4 ;  /* 0x00007f00ff007a0c */ /* 0x000fc60003f85340 */
[----:B-----5:R-:W-:Y:S02]  /*08d0*/  @!P1 IMAD R0, R2, c[0x0][0x1d8], R81 ;  /* 0x0000760002009a24 */ /* 0x020fe400078e0251 */
[----:B------:R-:W-:Y:S01]  /*08e0*/  @!P2 MOV R7, 0x4 ;  /* 0x000000040007a802 */ /* 0x000fe20000000f00 */
[----:B------:R-:W-:Y:S02]  /*08f0*/  @!P1 IMAD.MOV.U32 R9, RZ, RZ, 0x4 ;  /* 0x00000004ff099424 */ /* 0x000fe400078e00ff */
[----:B------:R-:W-:Y:S02]  /*0900*/  @!P1 LEA R0, R0, R3, 0x6 ;  /* 0x0000000300009211 */ /* 0x000fe400078e30ff */
[----:B------:R-:W-:-:S04]  /*0910*/  @!P2 IMAD.WIDE R6, R10, R7, c[0x0][0x180] ;  /* 0x000060000a06a625 */ /* 0x000fc800078e0207 */
[----:B0-----:R-:W-:Y:S01]  /*0920*/  @!P3 IMAD.MOV.U32 R5, RZ, RZ, 0x4 ;  /* 0x00000004ff05b424 */ /* 0x001fe200078e00ff */
[----:B------:R-:W2:Y:S01]  /*0930*/  @!P2 LDG.E.64 R12, [R6.64] ;  /* 0x00000024060ca981 */ /* 0x000ea2000c1e1b00 */
[----:B------:R-:W-:-:S04]  /*0940*/  @!P1 IMAD.WIDE R8, R0, R9, c[0x0][0x230] ;  /* 0x00008c0000089625 */ /* 0x000fc800078e0209 */
[----:B------:R-:W-:Y:S02]  /*0950*/  @!P3 IMAD.WIDE R4, R10, R5, c[0x0][0x170] ;  /* 0x00005c000a04b625 */ /* 0x000fe400078e0205 */
[----:B------:R-:W3:Y:S02]  /*0960*/  @!P1 LDG.E.64 R8, [R8.64] ;  /* 0x0000002408089981 */ /* 0x000ee4000c1e1b00 */
[----:B------:R-:W-:Y:S02]  /*0970*/  @P4 IMAD.MOV.U32 R11, RZ, RZ, 0x4 ;  /* 0x00000004ff0b4424 */ /* 0x000fe400078e00ff */
[----:B------:R-:W-:Y:S01]  /*0980*/  IMAD.MOV.U32 R145, RZ, RZ, RZ ;  /* 0x000000ffff917224 */ /* 0x000fe200078e00ff */
[----:B------:R-:W4:Y:S01]  /*0990*/  @!P3 LDG.E.64 R14, [R4.64] ;  /* 0x00000024040eb981 */ /* 0x000f22000c1e1b00 */
[----:B------:R-:W-:-:S05]  /*09a0*/  @P4 IMAD.WIDE R10, R20, R11, c[0x0][0x1f8] ;  /* 0x00007e00140a4625 */ /* 0x000fca00078e020b */
[----:B------:R0:W5:Y:S01]  /*09b0*/  @P4 LDG.E R145, [R10.64] ;  /* 0x000000240a914981 */ /* 0x000162000c1e1900 */
[----:B------:R-:W-:Y:S01]  /*09c0*/  ULDC.U8 UR4, c[0x0][0x1e4] ;  /* 0x0000790000047ab9 */ /* 0x000fe20000000000 */
[----:B------:R-:W-:Y:S02]  /*09d0*/  ISETP.LT.AND P3, PT, RZ, c[0x0][0x1e0], PT ;  /* 0x00007800ff007a0c */ /* 0x000fe40003f61270 */
[----:B------:R-:W-:Y:S01]  /*09e0*/  ISETP.NE.AND P2, PT, RZ, UR4, PT ;  /* 0x00000004ff007c0c */ /* 0x000fe2000bf45270 */
[----:B--2---:R-:W-:Y:S02]  /*09f0*/  FADD.FTZ R30, R12, R30 ;  /* 0x0000001e0c1e7221 */ /* 0x004fe40000010000 */
[----:B------:R-:W-:Y:S02]  /*0a00*/  FADD.FTZ R31, R13, R31 ;  /* 0x0000001f0d1f7221 */ /* 0x000fe40000010000 */
[----:B---3--:R-:W-:Y:S02]  /*0a10*/  @!P1 FMUL.FTZ R30, R30, R8 ;  /* 0x000000081e1e9220 */ /* 0x008fe40000410000 */
[----:B------:R-:W-:-:S02]  /*0a20*/  @!P1 FMUL.FTZ R31, R31, R9 ;  /* 0x000000091f1f9220 */ /* 0x000fc40000410000 */
[----:B----4-:R-:W-:Y:S02]  /*0a30*/  FADD.FTZ R32, R14, R32 ;  /* 0x000000200e207221 */ /* 0x010fe40000010000 */
[----:B------:R-:W-:Y:S02]  /*0a40*/  FADD.FTZ R33, R15, R33 ;  /* 0x000000210f217221 */ /* 0x000fe40000010000 */
[----:B------:R-:W-:Y:S05]  /*0a50*/  @!P2 BRA P3, `(.L_x_2216) ;  /* 0x000007600000a947 */ /* 0x000fea0001800000 */
[----:B0-----:R-:W-:-:S04]  /*0a60*/  MOV R0, c[0x0][0x1e0] ;  /* 0x0000780000007a02 */ /* 0x001fc80000000f00 */
        /* <DEDUP_REMOVED lines=12> */
[----:B0-----:R-:W-:Y:S01]  /*0b30*/  HFMA2.MMA R4, -RZ, RZ, 0, 0 ;  /* 0x00000000ff047435 */ /* 0x001fe200000001ff */
[----:B-1----:R-:W-:-:S04]  /*0b40*/  IMAD.MOV R6, RZ, RZ, -R5 ;  /* 0x000000ffff067224 */ /* 0x002fc800078e0a05 */
[----:B------:R-:W-:Y:S02]  /*0b50*/  IMAD R9, R6, R7, RZ ;  /* 0x0000000706097224 */ /* 0x000fe400078e02ff */
[----:B------:R-:W-:-:S03]  /*0b60*/  IMAD.MOV.U32 R6, RZ, RZ, R8 ;  /* 0x000000ffff067224 */ /* 0x000fc600078e0008 */
        /* <DEDUP_REMOVED lines=26> */
[----:B------:R-:W-:Y:S01]  /*0d10*/  MOV R7, c[0x4][0xd4] ;  /* 0x0100350000077a02 */ /* 0x000fe20000000f00 */
[----:B------:R-:W-:Y:S01]  /*0d20*/  IMAD.MOV.U32 R8, RZ, RZ, 0x53f ;  /* 0x0000053fff087424 */ /* 0x000fe200078e00ff */
[----:B------:R-:W-:Y:S01]  /*0d30*/  MOV R11, c[0x4][0x1c] ;  /* 0x01000700000b7a02 */ /* 0x000fe20000000f00 */
[----:B------:R-:W-:Y:S02]  /*0d40*/  IMAD.MOV.U32 R10, RZ, RZ, c[0x4][0x18] ;  /* 0x01000600ff0a7624 */ /* 0x000fe400078e00ff */
[----:B------:R-:W-:-:S02]  /*0d50*/  IMAD.MOV.U32 R12, RZ, RZ, 0x1 ;  /* 0x00000001ff0c7424 */ /* 0x000fc400078e00ff */
        /* <DEDUP_REMOVED lines=8> */
[----:B-1---5:R-:W-:Y:S05]  /*0de0*/  CALL.ABS.NOINC R14 ;  /* 0x000000000e007343 */ /* 0x022fea0003c00000 */
.L_x_2218:
[----:B------:R-:W-:Y:S01]  /*0df0*/  IMAD R0, R36, R29, R35 ;  /* 0x0000001d24007224 */ /* 0x000fe200078e0223 */
[----:B------:R-:W-:Y:S01]  /*0e00*/  ISETP.NE.AND P6, PT, R37, RZ, PT ;  /* 0x000000ff2500720c */ /* 0x000fe20003fc5270 */
[----:B------:R-:W-:Y:S01]  /*0e10*/  WARPSYNC 0xffffffff ;  /* 0xffffffff00007948 */ /* 0x000fe20003800000 */
[----:B------:R-:W-:Y:S02]  /*0e20*/  MOV R5, c[0x0][0x1e0] ;  /* 0x0000780000057a02 */ /* 0x000fe40000000f00 */
        /* <DEDUP_REMOVED lines=46> */
.L_x_2222:
[----:B------:R-:W-:Y:S05]  /*1110*/  BSYNC B1 ;  /* 0x0000000000017941 */ /* 0x000fea0003800000 */
.L_x_2221:
[----:B---3--:R3:W-:Y:S04]  /*1120*/  STS [R15], R30 ;  /* 0x0000001e0f007388 */ /* 0x0087e80000000800 */
[----:B----4-:R3:W-:Y:S04]  /*1130*/  STS [R12], R31 ;  /* 0x0000001f0c007388 */ /* 0x0107e80000000800 */
[----:B-1----:R3:W-:Y:S04]  /*1140*/  STS [R13], R32 ;  /* 0x000000200d007388 */ /* 0x0027e80000000800 */
[----:B--2---:R3:W-:Y:S02]  /*1150*/  STS [R36], R33 ;  /* 0x0000002124007388 */ /* 0x0047e40000000800 */
.L_x_2220:
[----:B------:R-:W-:Y:S05]  /*1160*/  BSYNC B0 ;  /* 0x0000000000007941 */ /* 0x000fea0003800000 */
.L_x_2219:
[----:B------:R-:W-:Y:S06]  /*1170*/  BAR.SYNC.DEFER_BLOCKING 0x0 ;  /* 0x0000000000007b1d */ /* 0x000fec0000010000 */
[----:B0--3--:R0:W1:Y:S04]  /*1180*/  @P6 LDS.64 R32, [R10] ;  /* 0x000000000a206984 */ /* 0x0090680000000a00 */
[----:B------:R0:W2:Y:S04]  /*1190*/  @P6 LDS.64 R30, [R11] ;  /* 0x000000000b1e6984 */ /* 0x0000a80000000a00 */
[----:B------:R-:W-:Y:S06]  /*11a0*/  BAR.SYNC.DEFER_BLOCKING 0x0 ;  /* 0x0000000000007b1d */ /* 0x000fec0000010000 */
[----:B------:R-:W-:Y:S05]  /*11b0*/  BRA `(.L_x_2217) ;  /* 0x0000018000007947 */ /* 0x000fea0003800000 */
.L_x_2216:
        /* <DEDUP_REMOVED lines=23> */
.L_x_2223:
[----:B------:R-:W-:Y:S05]  /*1330*/  BSYNC B0 ;  /* 0x0000000000007941 */ /* 0x000fea0003800000 */
.L_x_2217:
[----:B0-----:R-:W-:Y:S01]  /*1340*/  ISETP.GT.AND P0, PT, R17, 0x1f, PT ;  /* 0x0000001f1100780c */ /* 0x001fe20003f04270 */
[----:B------:R-:W-:Y:S01]  /*1350*/  BSSY B0, `(.L_x_2224) ;  /* 0x000001e000007945 */ /* 0x000fe20003800000 */
[----:B------:R-:W-:-:S11]  /*1360*/  HFMA2.MMA R4, -RZ, RZ, 0, 0 ;  /* 0x00000000ff047435 */ /* 0x000fd600000001ff */
[----:B------:R-:W-:Y:S05]  /*1370*/  @P0 BRA `(.L_x_2225) ;  /* 0x000001b000000947 */ /* 0x000fea0003800000 */
[----:B------:R-:W-:Y:S01]  /*1380*/  LEA.HI R0, R17, R17, RZ, 0x1 ;  /* 0x0000001111007211 */ /* 0x000fe200078f08ff */
[----:B-1----:R0:W-:Y:S01]  /*1390*/  STS.64 [R17.X8+0x40], R32 ;  /* 0x0000402011007388 */ /* 0x0021e20000008a00 */
[----:B------:R-:W-:Y:S02]  /*13a0*/  MOV R5, 0x4 ;  /* 0x0000000400057802 */ /* 0x000fe40000000f00 */
[C---:B------:R-:W-:Y:S01]  /*13b0*/  LOP3.LUT R4, R0.reuse, 0x7ffffffe, RZ, 0xc0, !PT ;  /* 0x7ffffffe00047812 */ /* 0x040fe200078ec0ff */
[----:B------:R-:W-:-:S04]  /*13c0*/  IMAD.SHL.U32 R0, R0, 0x2, RZ ;  /* 0x0000000200007824 */ /* 0x000fc800078e00ff */
[----:B------:R-:W-:Y:S01]  /*13d0*/  IMAD.IADD R4, R17, 0x1, -R4 ;  /* 0x0000000111047824 */ /* 0x000fe200078e0a04 */
[----:B------:R-:W-:-:S04]  /*13e0*/  LOP3.LUT R3, R0, 0xfffffffc, RZ, 0xc0, !PT ;  /* 0xfffffffc00037812 */ /* 0x000fc800078ec0ff */
[----:B------:R-:W-:Y:S01]  /*13f0*/  LEA R0, R23, R4, 0x1 ;  /* 0x0000000417007211 */ /* 0x000fe200078e08ff */
[----:B------:R-:W-:-:S04]  /*1400*/  IMAD.IADD R3, R22, 0x1, R3 ;  /* 0x0000000116037824 */ /* 0x000fc800078e0203 */
        /* <DEDUP_REMOVED lines=8> */
.L_x_2272:
        /* <DEDUP_REMOVED lines=9> */
.L_x_2273:
[----:B-1----:R-:W-:Y:S02]  /*1520*/  FADD.FTZ R4, R5, R6 ;  /* 0x0000000605047221 */ /* 0x002fe40000010000 */
.L_x_2225:
[----:B------:R-:W-:Y:S05]  /*1530*/  BSYNC B0 ;  /* 0x0000000000007941 */ /* 0x000fea0003800000 */
.L_x_2224:
[----:B------:R-:W-:Y:S01]  /*1540*/  ISETP.NE.AND P0, PT, R17, RZ, PT ;  /* 0x000000ff1100720c */ /* 0x000fe20003f05270 */
[----:B0-----:R-:W-:-:S04]  /*1550*/  IMAD.IADD R6, R16, 0x1, -R144 ;  /* 0x0000000110067824 */ /* 0x001fc800078e0a90 */
[----:B------:R-:W-:-:S08]  /*1560*/  IMAD.SHL.U32 R0, R6, 0x4, RZ ;  /* 0x0000000406007824 */ /* 0x000fd000078e00ff */
[----:B------:R-:W-:Y:S01]  /*1570*/  @P0 MOV R3, 0xff7fffff ;  /* 0xff7fffff00030802 */ /* 0x000fe20000000f00 */
        /* <DEDUP_REMOVED lines=12> */
.L_x_2229:
[----:B------:R0:W-:Y:S02]  /*1640*/  STS [R0+0x140], R3 ;  /* 0x0001400300007388 */ /* 0x0001e40000000800 */
.L_x_2228:
[----:B------:R-:W-:Y:S02]  /*1650*/  WARPSYNC 0xffffffff ;  /* 0xffffffff00007948 */ /* 0x000fe40003800000 */
[----:B------:R-:W-:Y:S01]  /*1660*/  IADD3 R4, R6, 0x1f, RZ ;  /* 0x0000001f06047810 */ /* 0x000fe20007ffe0ff */
[----:B------:R-:W-:Y:S01]  /*1670*/  IMAD R34, R34, c[0x0][0x1d0], R81 ;  /* 0x0000740022227a24 */ /* 0x000fe200078e0251 */
[----:B------:R-:W-:Y:S01]  /*1680*/  IADD3 R157, R144, R17, RZ ;  /* 0x00000011909d7210 */ /* 0x000fe20007ffe0ff */
[----:B------:R-:W-:Y:S01]  /*1690*/  BAR.SYNC.DEFER_BLOCKING 0x0 ;  /* 0x0000000000007b1d */ /* 0x000fe20000010000 */
[----:B------:R-:W-:Y:S01]  /*16a0*/  SHF.R.S32.HI R5, RZ, 0x1f, R4 ;  /* 0x0000001fff057819 */ /* 0x000fe20000011404 */
[----:B------:R-:W-:-:S03]  /*16b0*/  IMAD.SHL.U32 R153, R34, 0x40, RZ ;  /* 0x0000004022997824 */ /* 0x000fc600078e00ff */
[----:B------:R-:W-:Y:S01]  /*16c0*/  LEA.HI R5, R5, R4, RZ, 0x5 ;  /* 0x0000000405057211 */ /* 0x000fe200078f28ff */
[----:B------:R-:W-:Y:S03]  /*16d0*/  BSSY B0, `(.L_x_2230) ;  /* 0x0000106000007945 */ /* 0x000fe60003800000 */
[----:B------:R-:W-:-:S05]  /*16e0*/  LOP3.LUT R5, R5, 0xffffffe0, RZ, 0xc0, !PT ;  /* 0xffffffe005057812 */ /* 0x000fca00078ec0ff */
[----:B------:R-:W-:-:S05]  /*16f0*/  IMAD.IADD R152, R144, 0x1, R5 ;  /* 0x0000000190987824 */ /* 0x000fca00078e0205 */
        /* <DEDUP_REMOVED lines=28> */
[----:B-1----:R-:W-:-:S03]  /*18c0*/  IADD3 R155, RZ, -R21, RZ ;  /* 0x80000015ff9b7210 */ /* 0x002fc60007ffe0ff */
[----:B------:R-:W1:Y:S02]  /*18d0*/  LDS.128 R76, [0x130] ;  /* 0x00013000ff4c7984 */ /* 0x000e640000000c00 */
[----:B------:R-:W-:-:S04]  /*18e0*/  IMAD R155, R155, R154, RZ ;  /* 0x0000009a9b9b7224 */ /* 0x000fc800078e02ff */
[----:B------:R-:W-:-:S04]  /*18f0*/  IMAD.HI.U32 R155, R21, R155, R20 ;  /* 0x0000009b159b7227 */ /* 0x000fc800078e0014 */
[----:B------:R-:W-:-:S04]  /*1900*/  IMAD.MOV.U32 R20, RZ, RZ, 0x4 ;  /* 0x00000004ff147424 */ /* 0x000fc800078e00ff */
[----:B--23--:R-:W-:-:S04]  /*1910*/  IMAD.WIDE R20, R81, R20, c[0x0][0x228] ;  /* 0x00008a0051147625 */ /* 0x00cfc800078e0214 */
.L_x_2234:
[----:B------:R-:W-:Y:S02]  /*1920*/  IABS R148, R157 ;  /* 0x0000009d00947213 */ /* 0x000fe40000000000 */
[----:B------:R-:W-:Y:S02]  /*1930*/  IABS R150, c[0x0][0x1d4] ;  /* 0x0000750000967a13 */ /* 0x000fe40000000000 */
[----:B------:R-:W-:Y:S01]  /*1940*/  ISETP.GE.AND P2, PT, R157, RZ, PT ;  /* 0x000000ff9d00720c */ /* 0x000fe20003f46270 */
[----:B0-----:R-:W-:Y:S01]  /*1950*/  IMAD.HI.U32 R146, R155, R148, RZ ;  /* 0x000000949b927227 */ /* 0x001fe200078e00ff */
[----:B------:R-:W-:-:S03]  /*1960*/  ISETP.GE.AND P1, PT, R157, R16, PT ;  /* 0x000000109d00720c */ /* 0x000fc60003f26270 */
[----:B------:R-:W-:-:S04]  /*1970*/  IMAD.MOV R147, RZ, RZ, -R146 ;  /* 0x000000ffff937224 */ /* 0x000fc800078e0a92 */
[----:B------:R-:W-:-:S05]  /*1980*/  IMAD R147, R150, R147, R148 ;  /* 0x0000009396937224 */ /* 0x000fca00078e0294 */
[----:B------:R-:W-:-:S13]  /*1990*/  ISETP.GT.U32.AND P0, PT, R154, R147, PT ;  /* 0x000000939a00720c */ /* 0x000fda0003f04070 */
[----:B------:R-:W-:-:S05]  /*19a0*/  @!P0 IMAD.IADD R147, R147, 0x1, -R150 ;  /* 0x0000000193938824 */ /* 0x000fca00078e0a96 */
[----:B------:R-:W-:-:S13]  /*19b0*/  ISETP.GT.U32.AND P0, PT, R154, R147, PT ;  /* 0x000000939a00720c */ /* 0x000fda0003f04070 */
[----:B------:R-:W-:Y:S02]  /*19c0*/  @!P0 IADD3 R147, R147, -R150, RZ ;  /* 0x8000009693938210 */ /* 0x000fe40007ffe0ff */
[----:B------:R-:W-:-:S03]  /*19d0*/  ISETP.NE.AND P0, PT, RZ, c[0x0][0x1d4], PT ;  /* 0x00007500ff007a0c */ /* 0x000fc60003f05270 */
[----:B------:R-:W-:-:S04]  /*19e0*/  IMAD.MOV.U32 R148, RZ, RZ, R147 ;  /* 0x000000ffff947224 */ /* 0x000fc800078e0093 */
[----:B------:R-:W-:-:S06]  /*19f0*/  @!P2 IMAD.MOV R148, RZ, RZ, -R148 ;  /* 0x000000ffff94a224 */ /* 0x000fcc00078e0a94 */
[----:B------:R-:W-:-:S04]  /*1a00*/  @!P0 LOP3.LUT R148, RZ, c[0x0][0x1d4], RZ, 0x33, !PT ;  /* 0x00007500ff948a12 */ /* 0x000fc800078e33ff */
[C---:B------:R-:W-:Y:S02]  /*1a10*/  @!P1 SHF.L.U32 R146, R148.reuse, 0x2, RZ ;  /* 0x0000000294929819 */ /* 0x040fe400000006ff */
[----:B------:R-:W-:Y:S02]  /*1a20*/  IADD3 R151, R148, c[0x0][0x1d4], RZ ;  /* 0x0000750094977a10 */ /* 0x000fe40007ffe0ff */
[----:B------:R-:W-:-:S04]  /*1a30*/  @!P1 IADD3 R147, P0, R156, R146, RZ ;  /* 0x000000929c939210 */ /* 0x000fc80007f1e0ff */
[----:B------:R-:W-:Y:S02]  /*1a40*/  @!P1 LEA.HI.X.SX32 R146, R146, R159, 0x1, P0 ;  /* 0x0000009f92929211 */ /* 0x000fe400000f0eff */
[----:B------:R-:W-:-:S04]  /*1a50*/  @!P1 LEA R148, P0, R147, c[0x0][0x198], 0x2 ;  /* 0x0000660093949a11 */ /* 0x000fc800078010ff */
[----:B------:R-:W-:Y:S01]  /*1a60*/  @!P1 LEA.HI.X R149, R147, c[0x0][0x19c], R146, 0x2, P0 ;  /* 0x0000670093959a11 */ /* 0x000fe200000f1492 */
[C---:B------:R-:W-:Y:S01]  /*1a70*/  @!P1 IMAD.SHL.U32 R146, R151.reuse, 0x4, RZ ;  /* 0x0000000497929824 */ /* 0x040fe200078e00ff */
[----:B------:R-:W-:-:S03]  /*1a80*/  IADD3 R161, R151, c[0x0][0x1d4], RZ ;  /* 0x0000750097a17a10 */ /* 0x000fc60007ffe0ff */
[----:B-----5:R2:W5:Y:S01]  /*1a90*/  @!P1 LDG.E.128 R80, [R148.64] ;  /* 0x0000002494509981 */ /* 0x020562000c1e1d00 */
[----:B------:R-:W-:-:S04]  /*1aa0*/  @!P1 IADD3 R147, P0, R156, R146, RZ ;  /* 0x000000929c939210 */ /* 0x000fc80007f1e0ff */
[----:B------:R-:W-:Y:S02]  /*1ab0*/  @!P1 LEA.HI.X.SX32 R150, R146, R159, 0x1, P0 ;  /* 0x0000009f92969211 */ /* 0x000fe400000f0eff */
[----:B------:R-:W-:-:S04]  /*1ac0*/  @!P1 LEA R146, P0, R147, c[0x0][0x198], 0x2 ;  /* 0x0000660093929a11 */ /* 0x000fc800078010ff */
[----:B------:R-:W-:Y:S01]  /*1ad0*/  @!P1 LEA.HI.X R147, R147, c[0x0][0x19c], R150, 0x2, P0 ;  /* 0x0000670093939a11 */ /* 0x000fe200000f1496 */
[C---:B------:R-:W-:Y:S01]  /*1ae0*/  @!P1 IMAD.SHL.U32 R150, R161.reuse, 0x4, RZ ;  /* 0x00000004a1969824 */ /* 0x040fe200078e00ff */
[----:B------:R-:W-:-:S03]  /*1af0*/  IADD3 R163, R161, c[0x0][0x1d4], RZ ;  /* 0x00007500a1a37a10 */ /* 0x000fc60007ffe0ff */
[----:B------:R3:W5:Y:S01]  /*1b00*/  @!P1 LDG.E.128 R84, [R146.64] ;  /* 0x0000002492549981 */ /* 0x000762000c1e1d00 */
[----:B------:R-:W-:Y:S02]  /*1b10*/  @!P1 IADD3 R151, P0, R156, R150, RZ ;  /* 0x000000969c979210 */ /* 0x000fe40007f1e0ff */
[----:B------:R-:W-:Y:S02]  /*1b20*/  @!P1 SHF.L.U32 R161, R163, 0x2, RZ ;  /* 0x00000002a3a19819 */ /* 0x000fe400000006ff */
[----:B------:R-:W-:Y:S02]  /*1b30*/  @!P1 LEA.HI.X.SX32 R162, R150, R159, 0x1, P0 ;  /* 0x0000009f96a29211 */ /* 0x000fe400000f0eff */
[----:B------:R-:W-:Y:S02]  /*1b40*/  @!P1 LEA R150, P0, R151, c[0x0][0x198], 0x2 ;  /* 0x0000660097969a11 */ /* 0x000fe400078010ff */
[----:B------:R-:W-:Y:S02]  /*1b50*/  IADD3 R163, R163, c[0x0][0x1d4], RZ ;  /* 0x00007500a3a37a10 */ /* 0x000fe40007ffe0ff */
[----:B------:R-:W-:-:S02]  /*1b60*/  @!P1 LEA.HI.X R151, R151, c[0x0][0x19c], R162, 0x2, P0 ;  /* 0x0000670097979a11 */ /* 0x000fc400000f14a2 */
[----:B------:R-:W-:Y:S01]  /*1b70*/  @!P1 IADD3 R162, P0, R156, R161, RZ ;  /* 0x000000a19ca29210 */ /* 0x000fe20007f1e0ff */
[----:B--2---:R-:W-:Y:S02]  /*1b80*/  @!P1 IMAD.SHL.U32 R148, R163, 0x4, RZ ;  /* 0x00000004a3949824 */ /* 0x004fe400078e00ff */
[----:B------:R2:W5:Y:S01]  /*1b90*/  @!P1 LDG.E.128 R88, [R150.64] ;  /* 0x0000002496589981 */ /* 0x000562000c1e1d00 */
[----:B------:R-:W-:Y:S02]  /*1ba0*/  @!P1 LEA.HI.X.SX32 R161, R161, R159, 0x1, P0 ;  /* 0x0000009fa1a19211 */ /* 0x000fe400000f0eff */
[C---:B---3--:R-:W-:Y:S02]  /*1bb0*/  @!P1 LEA R146, P0, R162.reuse, c[0x0][0x198], 0x2 ;  /* 0x00006600a2929a11 */ /* 0x048fe400078010ff */
[----:B------:R-:W-:Y:S02]  /*1bc0*/  IADD3 R163, R163, c[0x0][0x1d4], RZ ;  /* 0x00007500a3a37a10 */ /* 0x000fe40007ffe0ff */
[----:B------:R-:W-:-:S02]  /*1bd0*/  @!P1 LEA.HI.X R147, R162, c[0x0][0x19c], R161, 0x2, P0 ;  /* 0x00006700a2939a11 */ /* 0x000fc400000f14a1 */
[----:B------:R-:W-:Y:S01]  /*1be0*/  @!P1 IADD3 R149, P0, R156, R148, RZ ;  /* 0x000000949c959210 */ /* 0x000fe20007f1e0ff */
[----:B------:R-:W-:Y:S02]  /*1bf0*/  @!P1 IMAD.SHL.U32 R161, R163, 0x4, RZ ;  /* 0x00000004a3a19824 */ /* 0x000fe400078e00ff */
[----:B------:R3:W5:Y:S01]  /*1c00*/  @!P1 LDG.E.128 R92, [R146.64] ;  /* 0x00000024925c9981 */ /* 0x000762000c1e1d00 */
[----:B------:R-:W-:Y:S02]  /*1c10*/  @!P1 LEA.HI.X.SX32 R162, R148, R159, 0x1, P0 ;  /* 0x0000009f94a29211 */ /* 0x000fe400000f0eff */
[----:B------:R-:W-:-:S04]  /*1c20*/  @!P1 LEA R148, P0, R149, c[0x0][0x198], 0x2 ;  /* 0x0000660095949a11 */ /* 0x000fc800078010ff */
[----:B------:R-:W-:Y:S02]  /*1c30*/  @!P1 LEA.HI.X R149, R149, c[0x0][0x19c], R162, 0x2, P0 ;  /* 0x0000670095959a11 */ /* 0x000fe400000f14a2 */
[----:B------:R-:W-:Y:S02]  /*1c40*/  @!P1 IADD3 R162, P0, R156, R161, RZ ;  /* 0x000000a19ca29210 */ /* 0x000fe40007f1e0ff */
[----:B------:R-:W-:Y:S01]  /*1c50*/  IADD3 R163, R163, c[0x0][0x1d4], RZ ;  /* 0x00007500a3a37a10 */ /* 0x000fe20007ffe0ff */
[----:B------:R4:W5:Y:S01]  /*1c60*/  @!P1 LDG.E.128 R96, [R148.64] ;  /* 0x0000002494609981 */ /* 0x000962000c1e1d00 */
[----:B------:R-:W-:Y:S02]  /*1c70*/  @!P1 LEA.HI.X.SX32 R161, R161, R159, 0x1, P0 ;  /* 0x0000009fa1a19211 */ /* 0x000fe400000f0eff */
[----:B---3--:R-:W-:Y:S02]  /*1c80*/  @!P1 LEA R146, P0, R162, c[0x0][0x198], 0x2 ;  /* 0x00006600a2929a11 */ /* 0x008fe400078010ff */
[----:B--2---:R-:W-:-:S02]  /*1c90*/  @!P1 SHF.L.U32 R150, R163, 0x2, RZ ;  /* 0x00000002a3969819 */ /* 0x004fc400000006ff */
[----:B------:R-:W-:Y:S02]  /*1ca0*/  @!P1 LEA.HI.X R147, R162, c[0x0][0x19c], R161, 0x2, P0 ;  /* 0x00006700a2939a11 */ /* 0x000fe400000f14a1 */
[----:B------:R-:W-:Y:S02]  /*1cb0*/  @!P1 IADD3 R151, P0, R156, R150, RZ ;  /* 0x000000969c979210 */ /* 0x000fe40007f1e0ff */
[----:B------:R-:W-:Y:S01]  /*1cc0*/  IADD3 R163, R163, c[0x0][0x1d4], RZ ;  /* 0x00007500a3a37a10 */ /* 0x000fe20007ffe0ff */
[----:B------:R2:W5:Y:S01]  /*1cd0*/  @!P1 LDG.E.128 R100, [R146.64] ;  /* 0x0000002492649981 */ /* 0x000562000c1e1d00 */
[----:B------:R-:W-:Y:S02]  /*1ce0*/  @!P1 LEA.HI.X.SX32 R162, R150, R159, 0x1, P0 ;  /* 0x0000009f96a29211 */ /* 0x000fe400000f0eff */
[----:B------:R-:W-:Y:S01]  /*1cf0*/  @!P1 LEA R150, P0, R151, c[0x0][0x198], 0x2 ;  /* 0x0000660097969a11 */ /* 0x000fe200078010ff */
[C---:B------:R-:W-:Y:S01]  /*1d00*/  @!P1 IMAD.SHL.U32 R161, R163.reuse, 0x4, RZ ;  /* 0x00000004a3a19824 */ /* 0x040fe200078e00ff */
[----:B------:R-:W-:-:S02]  /*1d10*/  IADD3 R163, R163, c[0x0][0x1d4], RZ ;  /* 0x00007500a3a37a10 */ /* 0x000fc40007ffe0ff */
[----:B------:R-:W-:Y:S02]  /*1d20*/  @!P1 LEA.HI.X R151, R151, c[0x0][0x19c], R162, 0x2, P0 ;  /* 0x0000670097979a11 */ /* 0x000fe400000f14a2 */
[----:B------:R-:W-:Y:S01]  /*1d30*/  @!P1 IADD3 R162, P0, R156, R161, RZ ;  /* 0x000000a19ca29210 */ /* 0x000fe20007f1e0ff */
[----:B----4-:R-:W-:Y:S02]  /*1d40*/  @!P1 IMAD.SHL.U32 R148, R163, 0x4, RZ ;  /* 0x00000004a3949824 */ /* 0x010fe400078e00ff */
[----:B------:R3:W5:Y:S01]  /*1d50*/  @!P1 LDG.E.128 R104, [R150.64] ;  /* 0x0000002496689981 */ /* 0x000762000c1e1d00 */
[----:B------:R-:W-:Y:S02]  /*1d60*/  @!P1 LEA.HI.X.SX32 R161, R161, R159, 0x1, P0 ;  /* 0x0000009fa1a19211 */ /* 0x000fe400000f0eff */
[----:B--2---:R-:W-:-:S04]  /*1d70*/  @!P1 LEA R146, P0, R162, c[0x0][0x198], 0x2 ;  /* 0x00006600a2929a11 */ /* 0x004fc800078010ff */
[----:B------:R-:W-:Y:S02]  /*1d80*/  @!P1 LEA.HI.X R147, R162, c[0x0][0x19c], R161, 0x2, P0 ;  /* 0x00006700a2939a11 */ /* 0x000fe400000f14a1 */
[----:B------:R-:W-:Y:S02]  /*1d90*/  @!P1 IADD3 R149, P0, R156, R148, RZ ;  /* 0x000000949c959210 */ /* 0x000fe40007f1e0ff */
[----:B------:R-:W-:Y:S01]  /*1da0*/  IADD3 R163, R163, c[0x0][0x1d4], RZ ;  /* 0x00007500a3a37a10 */ /* 0x000fe20007ffe0ff */
[----:B------:R2:W5:Y:S01]  /*1db0*/  @!P1 LDG.E.128 R108, [R146.64] ;  /* 0x00000024926c9981 */ /* 0x000562000c1e1d00 */
[----:B------:R-:W-:Y:S02]  /*1dc0*/  @!P1 LEA.HI.X.SX32 R162, R148, R159, 0x1, P0 ;  /* 0x0000009f94a29211 */ /* 0x000fe400000f0eff */
[----:B------:R-:W-:Y:S02]  /*1dd0*/  @!P1 LEA R148, P0, R149, c[0x0][0x198], 0x2 ;  /* 0x0000660095949a11 */ /* 0x000fe400078010ff */
[----:B------:R-:W-:-:S02]  /*1de0*/  @!P1 SHF.L.U32 R161, R163, 0x2, RZ ;  /* 0x00000002a3a19819 */ /* 0x000fc400000006ff */
[----:B------:R-:W-:Y:S02]  /*1df0*/  @!P1 LEA.HI.X R149, R149, c[0x0][0x19c], R162, 0x2, P0 ;  /* 0x0000670095959a11 */ /* 0x000fe400000f14a2 */
[----:B------:R-:W-:Y:S02]  /*1e00*/  @!P1 IADD3 R162, P0, R156, R161, RZ ;  /* 0x000000a19ca29210 */ /* 0x000fe40007f1e0ff */
[----:B------:R-:W-:Y:S01]  /*1e10*/  IADD3 R163, R163, c[0x0][0x1d4], RZ ;  /* 0x00007500a3a37a10 */ /* 0x000fe20007ffe0ff */
[----:B------:R4:W5:Y:S01]  /*1e20*/  @!P1 LDG.E.128 R112, [R148.64] ;  /* 0x0000002494709981 */ /* 0x000962000c1e1d00 */
[----:B------:R-:W-:Y:S02]  /*1e30*/  @!P1 LEA.HI.X.SX32 R161, R161, R159, 0x1, P0 ;  /* 0x0000009fa1a19211 */ /* 0x000fe400000f0eff */
[----:B--2---:R-:W-:Y:S01]  /*1e40*/  @!P1 LEA R146, P0, R162, c[0x0][0x198], 0x2 ;  /* 0x00006600a2929a11 */ /* 0x004fe200078010ff */
[C---:B---3--:R-:W-:Y:S01]  /*1e50*/  @!P1 IMAD.SHL.U32 R150, R163.reuse, 0x4, RZ ;  /* 0x00000004a3969824 */ /* 0x048fe200078e00ff */
[----:B------:R-:W-:-:S02]  /*1e60*/  IADD3 R163, R163, c[0x0][0x1d4], RZ ;  /* 0x00007500a3a37a10 */ /* 0x000fc40007ffe0ff */
[----:B------:R-:W-:Y:S02]  /*1e70*/  @!P1 LEA.HI.X R147, R162, c[0x0][0x19c], R161, 0x2, P0 ;  /* 0x00006700a2939a11 */ /* 0x000fe400000f14a1 */
        /* <DEDUP_REMOVED lines=10> */
[----:B--2---:R-:W-:Y:S02]  /*1f20*/  @!P1 LEA R146, P0, R162, c[0x0][0x198], 0x2 ;  /* 0x00006600a2929a11 */ /* 0x004fe400078010ff */
[----:B----4-:R-:W-:-:S02]  /*1f30*/  @!P1 SHF.L.U32 R148, R163, 0x2, RZ ;  /* 0x00000002a3949819 */ /* 0x010fc400000006ff */
        /* <DEDUP_REMOVED lines=10> */
[----:B--2---:R-:W-:Y:S02]  /*1fe0*/  @!P1 IMAD.SHL.U32 R146, R163, 0x4, RZ ;  /* 0x00000004a3929824 */ /* 0x004fe400078e00ff */
[----:B------:R2:W5:Y:S01]  /*1ff0*/  @!P1 LDG.E.128 R128, [R148.64] ;  /* 0x0000002494809981 */ /* 0x000562000c1e1d00 */
[----:B------:R-:W-:Y:S02]  /*2000*/  @!P1 LEA.HI.X.SX32 R161, R161, R159, 0x1, P0 ;  /* 0x0000009fa1a19211 */ /* 0x000fe400000f0eff */
[----:B---3--:R-:W-:Y:S02]  /*2010*/  @!P1 LEA R150, P0, R162, c[0x0][0x198], 0x2 ;  /* 0x00006600a2969a11 */ /* 0x008fe400078010ff */
[----:B------:R-:W-:-:S02]  /*2020*/  @!P1 IADD3 R147, P2, R156, R146, RZ ;  /* 0x000000929c939210 */ /* 0x000fc40007f5e0ff */
[----:B------:R-:W-:Y:S02]  /*2030*/  @!P1 LEA.HI.X R151, R162, c[0x0][0x19c], R161, 0x2, P0 ;  /* 0x00006700a2979a11 */ /* 0x000fe400000f14a1 */
[----:B------:R-:W-:Y:S02]  /*2040*/  IADD3 R161, R163, c[0x0][0x1d4], RZ ;  /* 0x00007500a3a17a10 */ /* 0x000fe40007ffe0ff */
[----:B------:R-:W-:Y:S01]  /*2050*/  ISETP.NE.U32.AND P0, PT, RZ, c[0x0][0x200], PT ;  /* 0x00008000ff007a0c */ /* 0x000fe20003f05070 */
[----:B------:R3:W5:Y:S01]  /*2060*/  @!P1 LDG.E.128 R132, [R150.64] ;  /* 0x0000002496849981 */ /* 0x000762000c1e1d00 */
[----:B------:R-:W-:Y:S02]  /*2070*/  @!P1 LEA.HI.X.SX32 R162, R146, R159, 0x1, P2 ;  /* 0x0000009f92a29211 */ /* 0x000fe400010f0eff */
[----:B------:R-:W-:Y:S02]  /*2080*/  @!P1 LEA R146, P2, R147, c[0x0][0x198], 0x2 ;  /* 0x0000660093929a11 */ /* 0x000fe400078410ff */
[----:B------:R-:W-:-:S02]  /*2090*/  @!P1 SHF.L.U32 R161, R161, 0x2, RZ ;  /* 0x00000002a1a19819 */ /* 0x000fc400000006ff */
[----:B------:R-:W-:Y:S02]  /*20a0*/  ISETP.NE.AND.EX P0, PT, RZ, c[0x0][0x204], PT, P0 ;  /* 0x00008100ff007a0c */ /* 0x000fe40003f05300 */
[----:B------:R-:W-:Y:S02]  /*20b0*/  @!P1 LEA.HI.X R147, R147, c[0x0][0x19c], R162, 0x2, P2 ;  /* 0x0000670093939a11 */ /* 0x000fe400010f14a2 */
[----:B--2---:R-:W-:-:S03]  /*20c0*/  @!P1 IADD3 R149, P2, R156, R161, RZ ;  /* 0x000000a19c959210 */ /* 0x004fc60007f5e0ff */
[----:B------:R2:W5:Y:S01]  /*20d0*/  @!P1 LDG.E.128 R136, [R146.64] ;  /* 0x0000002492889981 */ /* 0x000562000c1e1d00 */
[----:B---3--:R-:W-:Y:S02]  /*20e0*/  @!P1 LEA.HI.X.SX32 R150, R161, R159, 0x1, P2 ;  /* 0x0000009fa1969211 */ /* 0x008fe400010f0eff */
[----:B------:R-:W-:-:S03]  /*20f0*/  @!P1 LEA R148, P2, R149, c[0x0][0x198], 0x2 ;  /* 0x0000660095949a11 */ /* 0x000fc600078410ff */
[----:B------:R-:W-:Y:S02]  /*2100*/  @P0 SHF.R.S32.HI R151, RZ, 0x1f, R157 ;  /* 0x0000001fff970819 */ /* 0x000fe4000001149d */
[----:B------:R-:W-:Y:S02]  /*2110*/  @!P1 LEA.HI.X R149, R149, c[0x0][0x19c], R150, 0x2, P2 ;  /* 0x0000670095959a11 */ /* 0x000fe400010f1496 */
[----:B------:R-:W-:-:S03]  /*2120*/  @P0 IADD3 R150, P2, P3, R157, c[0x0][0x200], R19 ;  /* 0x000080009d960a10 */ /* 0x000fc60007b5e013 */
[----:B------:R2:W5:Y:S01]  /*2130*/  @!P1 LDG.E.128 R140, [R148.64] ;  /* 0x00000024948c9981 */ /* 0x000562000c1e1d00 */
[----:B------:R-:W-:-:S05]  /*2140*/  @P0 IADD3.X R151, R151, c[0x0][0x204], R26, P2, P3 ;  /* 0x0000810097970a10 */ /* 0x000fca00017e641a */
[----:B------:R-:W3:Y:S01]  /*2150*/  @P0 LDG.E.U8 R150, [R150.64] ;  /* 0x0000002496960981 */ /* 0x000ee2000c1e1100 */
[----:B------:R-:W-:Y:S01]  /*2160*/  BSSY B1, `(.L_x_2232) ;  /* 0x0000059000017945 */ /* 0x000fe20003800000 */
[----:B---3--:R-:W-:Y:S01]  /*2170*/  ISETP.NE.AND P0, PT, R150, RZ, P0 ;  /* 0x000000ff9600720c */ /* 0x008fe20000705270 */
[----:B------:R-:W-:Y:S07]  /*2180*/  @P1 BRA `(.L_x_2233) ;  /* 0x0000056000001947 */ /* 0x000fee0003800000 */
[----:B--2---:R-:W-:-:S04]  /*2190*/  ISETP.NE.U32.AND P1, PT, RZ, c[0x0][0x218], PT ;  /* 0x00008600ff007a0c */ /* 0x004fc80003f25070 */
[----:B------:R-:W-:Y:S02]  /*21a0*/  ISETP.NE.AND.EX P2, PT, RZ, c[0x0][0x21c], PT, P1 ;  /* 0x00008700ff007a0c */ /* 0x000fe40003f45310 */
[----:B------:R-:W-:-:S04]  /*21b0*/  ISETP.NE.U32.AND P1, PT, RZ, c[0x0][0x228], PT ;  /* 0x00008a00ff007a0c */ /* 0x000fc80003f25070 */
[----:B------:R-:W-:-:S07]  /*21c0*/  ISETP.NE.AND.EX P1, PT, RZ, c[0x0][0x22c], PT, P1 ;  /* 0x00008b00ff007a0c */ /* 0x000fce0003f25310 */
[----:B------:R-:W-:Y:S02]  /*21d0*/  @P2 IMAD.MOV.U32 R147, RZ, RZ, 0x4 ;  /* 0x00000004ff932424 */ /* 0x000fe400078e00ff */
[----:B------:R-:W-:-:S04]  /*21e0*/  @P2 IMAD R146, R158, c[0x0][0x220], R157 ;  /* 0x000088009e922a24 */ /* 0x000fc800078e029d */
[----:B------:R-:W-:Y:S01]  /*21f0*/  @P2 IMAD.WIDE R146, R146, R147, c[0x0][0x218] ;  /* 0x0000860092922625 */ /* 0x000fe200078e0293 */
[----:B------:R-:W2:Y:S05]  /*2200*/  @P1 LDG.E R148, [R20.64] ;  /* 0x0000002414941981 */ /* 0x000eaa000c1e1900 */
[----:B------:R3:W4:Y:S01]  /*2210*/  @P2 LDG.E R146, [R146.64] ;  /* 0x0000002492922981 */ /* 0x000722000c1e1900 */
        /* <DEDUP_REMOVED lines=26> */
[----:B---3--:R-:W-:-:S02]  /*23c0*/  FMUL.FTZ R147, R10, R86 ;  /* 0x000000560a937220 */ /* 0x008fc40000410000 */
[----:B------:R-:W-:Y:S02]  /*23d0*/  FFMA.FTZ R149, R68, R132, R149 ;  /* 0x0000008444957223 */ /* 0x000fe40000010095 */
[----:B------:R-:W-:Y:S02]  /*23e0*/  FFMA.FTZ R150, R69, R133, R150 ;  /* 0x0000008545967223 */ /* 0x000fe40000010096 */
[----:B------:R-:W-:Y:S02]  /*23f0*/  FFMA.FTZ R147, R6, R82, R147 ;  /* 0x0000005206937223 */ /* 0x000fe40000010093 */
[----:B------:R-:W-:Y:S02]  /*2400*/  FFMA.FTZ R149, R72, R136, R149 ;  /* 0x0000008848957223 */ /* 0x000fe40000010095 */
[----:B------:R-:W-:Y:S02]  /*2410*/  FFMA.FTZ R150, R73, R137, R150 ;  /* 0x0000008949967223 */ /* 0x000fe40000010096 */
[----:B------:R-:W-:-:S02]  /*2420*/  FFMA.FTZ R147, R14, R90, R147 ;  /* 0x0000005a0e937223 */ /* 0x000fc40000010093 */
[----:B-1----:R-:W-:Y:S02]  /*2430*/  FFMA.FTZ R151, R76, R140, R149 ;  /* 0x0000008c4c977223 */ /* 0x002fe40000010095 */
        /* <DEDUP_REMOVED lines=38> */
[----:B----4-:R-:W-:Y:S02]  /*26a0*/  @P2 FADD.FTZ R147, R147, R146 ;  /* 0x0000009293932221 */ /* 0x010fe40000010000 */
[----:B------:R-:W-:Y:S02]  /*26b0*/  IMAD.IADD R146, R157, 0x1, -R144 ;  /* 0x000000019d927824 */ /* 0x000fe400078e0a90 */
[----:B--2---:R-:W-:-:S05]  /*26c0*/  @P1 FFMA.FTZ R147, R149, R148, R147 ;  /* 0x0000009495931223 */ /* 0x004fca0000010093 */
[----:B------:R0:W-:Y:S01]  /*26d0*/  STS [R146.X4+0x140], R147 ;  /* 0x0001409392007388 */ /* 0x0001e20000004800 */
[----:B------:R-:W-:-:S03]  /*26e0*/  @!P0 FMNMX.FTZ R3, R3, R147, !PT ;  /* 0x0000009303038209 */ /* 0x000fc60007810000 */
.L_x_2233:
[----:B--2---:R-:W-:Y:S05]  /*26f0*/  BSYNC B1 ;  /* 0x0000000000017941 */ /* 0x004fea0003800000 */
.L_x_2232:
[----:B------:R-:W-:-:S04]  /*2700*/  IADD3 R157, R157, 0x100, RZ ;  /* 0x000001009d9d7810 */ /* 0x000fc80007ffe0ff */
[----:B------:R-:W-:-:S13]  /*2710*/  ISETP.GE.AND P0, PT, R157, R152, PT ;  /* 0x000000989d00720c */ /* 0x000fda0003f06270 */
[----:B------:R-:W-:Y:S05]  /*2720*/  @!P0 BRA `(.L_x_2234) ;  /* 0xfffff1f000008947 */ /* 0x000fea000383ffff */
.L_x_2231:
[----:B------:R-:W-:Y:S05]  /*2730*/  BSYNC B0 ;  /* 0x0000000000007941 */ /* 0x000fea0003800000 */
.L_x_2230:
[----:B------:R-:W3:Y:S01]  /*2740*/  SHFL.BFLY PT, R4, R3, 0x10, 0x1f ;  /* 0x0e001f0003047f89 */ /* 0x000ee200000e0000 */
[----:B0-----:R-:W-:Y:S01]  /*2750*/  SHF.R.S32.HI R10, RZ, 0x1f, R17 ;  /* 0x0000001fff0a7819 */ /* 0x001fe20000011411 */
[----:B------:R-:W-:Y:S03]  /*2760*/  BSSY B0, `(.L_x_2235) ;  /* 0x0000037000007945 */ /* 0x000fe60003800000 */
[----:B------:R-:W-:-:S04]  /*2770*/  LEA.HI R9, R10, R17, RZ, 0x5 ;  /* 0x000000110a097211 */ /* 0x000fc800078f28ff */
[----:B------:R-:W-:-:S04]  /*2780*/  LOP3.LUT R12, R9, 0xffffffe0, RZ, 0xc0, !PT ;  /* 0xffffffe0090c7812 */ /* 0x000fc800078ec0ff */
[----:B------:R-:W-:-:S04]  /*2790*/  IADD3 R12, -R12, R17, RZ ;  /* 0x000000110c0c7210 */ /* 0x000fc80007ffe1ff */
[C---:B------:R-:W-:Y:S02]  /*27a0*/  ISETP.NE.AND P0, PT, R12.reuse, RZ, PT ;  /* 0x000000ff0c00720c */ /* 0x040fe40003f05270 */
[----:B------:R-:W-:Y:S02]  /*27b0*/  ISETP.GT.AND P1, PT, R12, 0x7, PT ;  /* 0x000000070c00780c */ /* 0x000fe40003f24270 */
[----:B---3--:R-:W-:Y:S01]  /*27c0*/  FMNMX.FTZ R4, R4, R3, !PT ;  /* 0x0000000304047209 */ /* 0x008fe20007810000 */
[----:B------:R-:W-:-:S04]  /*27d0*/  IMAD.MOV.U32 R3, RZ, RZ, -0x800001 ;  /* 0xff7fffffff037424 */ /* 0x000fc800078e00ff */
        /* <DEDUP_REMOVED lines=9> */
[----:B------:R-:W-:-:S04]  /*2870*/  HFMA2.MMA R7, -RZ, RZ, 0, 0 ;  /* 0x00000000ff077435 */ /* 0x000fc800000001ff */
        /* <DEDUP_REMOVED lines=16> */
.L_x_2240:
        /* <DEDUP_REMOVED lines=11> */
.L_x_2238:
[----:B------:R-:W4:Y:S02]  /*2a30*/  LDS R4, [R9] ;  /* 0x0000000009047984 */ /* 0x000f240000000800 */
[----:B---34-:R-:W-:-:S04]  /*2a40*/  FADD.FTZ R4, -R11, R4 ;  /* 0x000000040b047221 */ /* 0x018fc80000010100 */
[----:B------:R-:W-:-:S04]  /*2a50*/  FMUL.FTZ R4, R4, 1.4426950216293334961 ;  /* 0x3fb8aa3b04047820 */ /* 0x000fc80000410000 */
[----:B0-----:R0:W3:Y:S03]  /*2a60*/  MUFU.EX2 R6, R4 ;  /* 0x0000000400067308 */ /* 0x0010e60000000800 */
.L_x_2239:
[----:B------:R-:W-:Y:S05]  /*2a70*/  BSYNC B1 ;  /* 0x0000000000017941 */ /* 0x000fea0003800000 */
.L_x_2237:
[----:B---3--:R3:W-:Y:S01]  /*2a80*/  STS [R9], R6 ;  /* 0x0000000609007388 */ /* 0x0087e20000000800 */
[----:B------:R-:W-:Y:S01]  /*2a90*/  IADD3 R3, R3, 0x100, RZ ;  /* 0x0000010003037810 */ /* 0x000fe20007ffe0ff */
[----:B------:R-:W-:-:S03]  /*2aa0*/  FADD.FTZ R7, R6, R7 ;  /* 0x0000000706077221 */ /* 0x000fc60000010000 */
[----:B------:R-:W-:-:S13]  /*2ab0*/  ISETP.GT.AND P2, PT, R3, R16, PT ;  /* 0x000000100300720c */ /* 0x000fda0003f44270 */
[----:B---3--:R-:W-:Y:S05]  /*2ac0*/  @!P2 BRA `(.L_x_2240) ;  /* 0xfffffeb00000a947 */ /* 0x008fea000383ffff */
.L_x_2236:
[----:B------:R-:W-:Y:S05]  /*2ad0*/  BSYNC B0 ;  /* 0x0000000000007941 */ /* 0x000fea0003800000 */
.L_x_2235:
        /* <DEDUP_REMOVED lines=35> */
[----:B----4-:R-:W-:Y:S01]  /*2d10*/  FADD.FTZ R3, R6, 9.9999999747524270788e-07 ;  /* 0x358637bd06037421 */ /* 0x010fe20000010000 */
[----:B------:R-:W-:-:S03]  /*2d20*/  IADD3 R9, R144, R17, RZ ;  /* 0x0000001190097210 */ /* 0x000fc60007ffe0ff */
[----:B------:R0:W4:Y:S04]  /*2d30*/  MUFU.RCP R12, R3 ;  /* 0x00000003000c7308 */ /* 0x0001280000001000 */
.L_x_2243:
        /* <DEDUP_REMOVED lines=13> */
.L_x_2242:
[----:B------:R-:W-:Y:S05]  /*2e10*/  BSYNC B0 ;  /* 0x0000000000007941 */ /* 0x000fea0003800000 */
.L_x_2241:
        /* <DEDUP_REMOVED lines=8> */
[----:B------:R-:W-:Y:S01]  /*2ea0*/  SHF.R.S32.HI R13, RZ, 0x4, R10 ;  /* 0x00000004ff0d7819 */ /* 0x000fe2000001140a */
[----:B------:R-:W-:Y:S01]  /*2eb0*/  IMAD.IADD R8, R16, 0x1, -R3 ;  /* 0x0000000110087824 */ /* 0x000fe200078e0a03 */
[----:B------:R-:W-:-:S04]  /*2ec0*/  LOP3.LUT R10, R10, 0x3ffffff0, RZ, 0xc0, !PT ;  /* 0x3ffffff00a0a7812 */ /* 0x000fc800078ec0ff */
[----:B------:R-:W-:Y:S02]  /*2ed0*/  ISETP.NE.OR P0, PT, R13, R8, !P0 ;  /* 0x000000080d00720c */ /* 0x000fe40004705670 */
[----:B------:R-:W-:-:S05]  /*2ee0*/  IADD3 R3, -R10, R17, RZ ;  /* 0x000000110a037210 */ /* 0x000fca0007ffe1ff */
[----:B------:R-:W-:-:S06]  /*2ef0*/  IMAD.SHL.U32 R3, R3, 0x4, RZ ;  /* 0x0000000403037824 */ /* 0x000fcc00078e00ff */
[----:B------:R-:W0:Y:S01]  /*2f00*/  @!P0 S2R R20, SR_CTAID.X ;  /* 0x0000000000148919 */ /* 0x000e220000002500 */
[----:B------:R-:W-:Y:S01]  /*2f10*/  @!P0 IMAD.MOV.U32 R21, RZ, RZ, 0x4 ;  /* 0x00000004ff158424 */ /* 0x000fe200078e00ff */
[----:B------:R-:W-:Y:S01]  /*2f20*/  IMNMX R14, R16, c[0x0][0x1d4], PT ;  /* 0x00007500100e7a17 */ /* 0x000fe20003800200 */
[----:B------:R-:W-:Y:S01]  /*2f30*/  IMAD.IADD R15, R144, 0x1, R13 ;  /* 0x00000001900f7824 */ /* 0x000fe200078e020d */
[----:B0-----:R-:W-:-:S05]  /*2f40*/  @!P0 LEA R20, R20, R3, 0x6 ;  /* 0x0000000314148211 */ /* 0x001fca00078e30ff */
[----:B------:R-:W-:-:S05]  /*2f50*/  @!P0 IMAD.WIDE R20, R20, R21, c[0x0][0x190] ;  /* 0x0000640014148625 */ /* 0x000fca00078e0215 */
[----:B------:R0:W5:Y:S04]  /*2f60*/  @!P0 LDG.E.128 R4, [R20.64] ;  /* 0x0000002414048981 */ /* 0x000168000c1e1d00 */
[----:B------:R-:W-:Y:S01]  /*2f70*/  BAR.SYNC.DEFER_BLOCKING 0x0 ;  /* 0x0000000000007b1d */ /* 0x000fe20000010000 */
[----:B------:R-:W-:Y:S01]  /*2f80*/  ISETP.GE.AND P0, PT, R15, R14, PT ;  /* 0x0000000e0f00720c */ /* 0x000fe20003f06270 */
[----:B------:R-:W-:Y:S01]  /*2f90*/  IMAD R153, R153, c[0x0][0x1d4], R3 ;  /* 0x0000750099997a24 */ /* 0x000fe200078e0203 */
[----:B------:R-:W-:Y:S01]  /*2fa0*/  ISETP.NE.AND P1, PT, R13, R8, PT ;  /* 0x000000080d00720c */ /* 0x000fe20003f25270 */
[----:B------:R-:W-:Y:S01]  /*2fb0*/  IMAD R18, R18, c[0x0][0x1d4], RZ ;  /* 0x0000750012127a24 */ /* 0x000fe200078e02ff */
[----:B---3--:R-:W-:Y:S01]  /*2fc0*/  CS2R R10, SRZ ;  /* 0x00000000000a7805 */ /* 0x008fe2000001ff00 */
[----:B------:R-:W-:Y:S01]  /*2fd0*/  BSSY B0, `(.L_x_2244) ;  /* 0x00000f3000007945 */ /* 0x000fe20003800000 */
[----:B------:R-:W-:Y:S01]  /*2fe0*/  CS2R R8, SRZ ;  /* 0x0000000000087805 */ /* 0x000fe2000001ff00 */
[----:B------:R-:W-:-:S06]  /*2ff0*/  SHF.R.S32.HI R12, RZ, 0x1f, R153 ;  /* 0x0000001fff0c7819 */ /* 0x000fcc0000011499 */
[----:B------:R-:W-:Y:S05]  /*3000*/  @P0 BRA `(.L_x_2245) ;  /* 0x00000ef000000947 */ /* 0x000fea0003800000 */
[----:B0-----:R-:W-:Y:S01]  /*3010*/  IADD3 R8, -R144, -0x2, -R13 ;  /* 0xfffffffe90087810 */ /* 0x001fe20007ffe90d */
[----:B------:R-:W-:Y:S01]  /*3020*/  BSSY B1, `(.L_x_2246) ;  /* 0x000001f000017945 */ /* 0x000fe20003800000 */
[----:B------:R-:W-:Y:S01]  /*3030*/  LOP3.LUT R9, RZ, R14, RZ, 0x33, !PT ;  /* 0x0000000eff097212 */ /* 0x000fe200078e33ff */
[----:B------:R-:W-:Y:S01]  /*3040*/  CS2R R10, SRZ ;  /* 0x00000000000a7805 */ /* 0x000fe2000001ff00 */
[----:B-----5:R-:W-:-:S03]  /*3050*/  MOV R93, R15 ;  /* 0x0000000f005d7202 */ /* 0x020fc60000000f00 */
[----:B------:R-:W-:-:S05]  /*3060*/  IMAD.IADD R9, R8, 0x1, -R9 ;  /* 0x0000000108097824 */ /* 0x000fca00078e0a09 */
[C---:B------:R-:W-:Y:S02]  /*3070*/  LEA.HI R8, R9.reuse, 0x1, RZ, 0x1c ;  /* 0x0000000109087811 */ /* 0x040fe400078fe0ff */
[----:B------:R-:W-:Y:S02]  /*3080*/  ISETP.GE.U32.AND P2, PT, R9, 0x30, PT ;  /* 0x000000300900780c */ /* 0x000fe40003f46070 */
[----:B------:R-:W-:Y:S02]  /*3090*/  LOP3.LUT P0, R19, R8, 0x3, RZ, 0xc0, !PT ;  /* 0x0000000308137812 */ /* 0x000fe4000780c0ff */
[----:B------:R-:W-:-:S11]  /*30a0*/  CS2R R8, SRZ ;  /* 0x0000000000087805 */ /* 0x000fd6000001ff00 */
[----:B------:R-:W-:Y:S05]  /*30b0*/  @!P0 BRA `(.L_x_2247) ;  /* 0x0000015000008947 */ /* 0x000fea0003800000 */
[----:B------:R-:W-:Y:S01]  /*30c0*/  IMAD.SHL.U32 R8, R15, 0x40, RZ ;  /* 0x000000400f087824 */ /* 0x000fe200078e00ff */
[----:B------:R-:W-:Y:S01]  /*30d0*/  LEA R26, R13, 0x140, 0x2 ;  /* 0x000001400d1a7811 */ /* 0x000fe200078e10ff */
[----:B------:R-:W-:-:S03]  /*30e0*/  IMAD.MOV.U32 R93, RZ, RZ, R15 ;  /* 0x000000ffff5d7224 */ /* 0x000fc600078e000f */
[----:B------:R-:W-:-:S04]  /*30f0*/  IADD3 R21, P0, R153, R8, RZ ;  /* 0x0000000899157210 */ /* 0x000fc80007f1e0ff */
[----:B------:R-:W-:Y:S02]  /*3100*/  LEA.HI.X.SX32 R8, R8, R12, 0x1, P0 ;  /* 0x0000000c08087211 */ /* 0x000fe400000f0eff */
[----:B------:R-:W-:-:S04]  /*3110*/  LEA R20, P0, R21, c[0x0][0x1a0], 0x2 ;  /* 0x0000680015147a11 */ /* 0x000fc800078010ff */
[----:B------:R-:W-:Y:S01]  /*3120*/  LEA.HI.X R21, R21, c[0x0][0x1a4], R8, 0x2, P0 ;  /* 0x0000690015157a11 */ /* 0x000fe200000f1408 */
[----:B------:R-:W-:-:S04]  /*3130*/  HFMA2.MMA R8, -RZ, RZ, 0, 0 ;  /* 0x00000000ff087435 */ /* 0x000fc800000001ff */
.L_x_2248:
[----:B--2---:R0:W2:Y:S01]  /*3140*/  LDG.E.128 R28, [R20.64] ;  /* 0x00000024141c7981 */ /* 0x0040a2000c1e1d00 */
[----:B------:R-:W-:Y:S02]  /*3150*/  IADD3 R19, R19, -0x1, RZ ;  /* 0xffffffff13137810 */ /* 0x000fe40007ffe0ff */
[----:B------:R-:W-:Y:S01]  /*3160*/  IADD3 R93, R93, 0x10, RZ ;  /* 0x000000105d5d7810 */ /* 0x000fe20007ffe0ff */
[----:B-1----:R1:W2:Y:S01]  /*3170*/  LDS R32, [R26] ;  /* 0x000000001a207984 */ /* 0x0022a20000000800 */
[----:B------:R-:W-:Y:S02]  /*3180*/  ISETP.NE.AND P0, PT, R19, RZ, PT ;  /* 0x000000ff1300720c */ /* 0x000fe40003f05270 */
[----:B0-----:R-:W-:Y:S02]  /*3190*/  IADD3 R20, P3, R20, 0x1000, RZ ;  /* 0x0000100014147810 */ /* 0x001fe40007f7e0ff */
[----:B-1----:R-:W-:-:S03]  /*31a0*/  IADD3 R26, R26, 0x40, RZ ;  /* 0x000000401a1a7810 */ /* 0x002fc60007ffe0ff */
[----:B------:R-:W-:Y:S02]  /*31b0*/  IMAD.X R21, RZ, RZ, R21, P3 ;  /* 0x000000ffff157224 */ /* 0x000fe400018e0615 */
[-C--:B--2---:R-:W-:Y:S02]  /*31c0*/  FFMA.FTZ R8, R28, R32.reuse, R8 ;  /* 0x000000201c087223 */ /* 0x084fe40000010008 */
[-C--:B------:R-:W-:Y:S02]  /*31d0*/  FFMA.FTZ R9, R29, R32.reuse, R9 ;  /* 0x000000201d097223 */ /* 0x080fe40000010009 */
[-C--:B------:R-:W-:Y:S02]  /*31e0*/  FFMA.FTZ R10, R30, R32.reuse, R10 ;  /* 0x000000201e0a7223 */ /* 0x080fe4000001000a */
[----:B------:R-:W-:Y:S01]  /*31f0*/  FFMA.FTZ R11, R31, R32, R11 ;  /* 0x000000201f0b7223 */ /* 0x000fe2000001000b */
[----:B------:R-:W-:Y:S05]  /*3200*/  @P0 BRA `(.L_x_2248) ;  /* 0xffffff3000000947 */ /* 0x000fea000383ffff */
.L_x_2247:
[----:B------:R-:W-:Y:S05]  /*3210*/  BSYNC B1 ;  /* 0x0000000000017941 */ /* 0x000fea0003800000 */
.L_x_2246:
[----:B------:R-:W-:Y:S05]  /*3220*/  @!P2 BRA `(.L_x_2245) ;  /* 0x00000cd00000a947 */ /* 0x000fea0003800000 */
[----:B------:R-:W-:Y:S01]  /*3230*/  IADD3 R28, R14, -R93, RZ ;  /* 0x8000005d0e1c7210 */ /* 0x000fe20007ffe0ff */
[C---:B------:R-:W-:Y:S01]  /*3240*/  IMAD.SHL.U32 R19, R93.reuse, 0x40, RZ ;  /* 0x000000405d137824 */ /* 0x040fe200078e00ff */
[----:B------:R-:W-:Y:S01]  /*3250*/  LEA R21, R93, 0x80, 0x2 ;  /* 0x000000805d157811 */ /* 0x000fe200078e10ff */
[----:B------:R-:W-:Y:S01]  /*3260*/  BSSY B1, `(.L_x_2249) ;  /* 0x0000073000017945 */ /* 0x000fe20003800000 */
[----:B------:R-:W-:-:S02]  /*3270*/  ISETP.GT.AND P2, PT, R28, 0xc0, PT ;  /* 0x000000c01c00780c */ /* 0x000fc40003f44270 */
[----:B------:R-:W-:-:S04]  /*3280*/  IADD3 R26, P0, R153, R19, RZ ;  /* 0x00000013991a7210 */ /* 0x000fc80007f1e0ff */
[----:B------:R-:W-:Y:S01]  /*3290*/  LEA.HI.X.SX32 R29, R19, R12, 0x1, P0 ;  /* 0x0000000c131d7211 */ /* 0x000fe200000f0eff */
[----:B------:R-:W-:Y:S01]  /*32a0*/  IMAD R19, R144, -0x4, R21 ;  /* 0xfffffffc90137824 */ /* 0x000fe200078e0215 */
[----:B------:R-:W-:-:S04]  /*32b0*/  LEA R20, P0, R26, c[0x0][0x1a0], 0x2 ;  /* 0x000068001a147a11 */ /* 0x000fc800078010ff */
[----:B------:R-:W-:Y:S02]  /*32c0*/  LEA.HI.X R21, R26, c[0x0][0x1a4], R29, 0x2, P0 ;  /* 0x000069001a157a11 */ /* 0x000fe400000f141d */
[----:B------:R-:W-:Y:S02]  /*32d0*/  PLOP3.LUT P0, PT, PT, PT, PT, 0x80, 0x0 ;  /* 0x000000000000781c */ /* 0x000fe40003f0f070 */
[----:B------:R-:W-:Y:S01]  /*32e0*/  IADD3 R19, R19, 0x140, RZ ;  /* 0x0000014013137810 */ /* 0x000fe20007ffe0ff */
[----:B------:R-:W-:Y:S05]  /*32f0*/  @!P2 BRA `(.L_x_2250) ;  /* 0x000006900000a947 */ /* 0x000fea0003800000 */
[----:B------:R-:W-:Y:S02]  /*3300*/  PLOP3.LUT P0, PT, PT, PT, PT, 0x8, 0x0 ;  /* 0x000000000000781c */ /* 0x000fe40003f0e170 */
[----:B------:R-:W-:-:S03]  /*3310*/  IADD3 R26, R14, -0xc0, RZ ;  /* 0xffffff400e1a7810 */ /* 0x000fc60007ffe0ff */
.L_x_2251:
[----:B------:R0:W3:Y:S04]  /*3320*/  LDG.E.128 R64, [R20.64] ;  /* 0x0000002414407981 */ /* 0x0000e8000c1e1d00 */
[----:B------:R0:W4:Y:S04]  /*3330*/  LDG.E.128 R84, [R20.64+0x1000] ;  /* 0x0010002414547981 */ /* 0x000128000c1e1d00 */
[----:B------:R0:W5:Y:S04]  /*3340*/  LDG.E.128 R88, [R20.64+0x2000] ;  /* 0x0020002414587981 */ /* 0x000168000c1e1d00 */
[----:B--2---:R0:W2:Y:S04]  /*3350*/  LDG.E.128 R80, [R20.64+0x3000] ;  /* 0x0030002414507981 */ /* 0x0040a8000c1e1d00 */
[----:B-1----:R0:W2:Y:S04]  /*3360*/  LDG.E.128 R76, [R20.64+0x4000] ;  /* 0x00400024144c7981 */ /* 0x0020a8000c1e1d00 */
[----:B------:R0:W2:Y:S04]  /*3370*/  LDG.E.128 R72, [R20.64+0x5000] ;  /* 0x0050002414487981 */ /* 0x0000a8000c1e1d00 */
        /* <DEDUP_REMOVED lines=9> */
[----:B------:R0:W2:Y:S01]  /*3410*/  LDG.E.128 R28, [R20.64+0xf000] ;  /* 0x00f00024141c7981 */ /* 0x0000a2000c1e1d00 */
[----:B------:R-:W-:-:S02]  /*3420*/  IADD3 R92, P2, R20, 0x10000, RZ ;  /* 0x00010000145c7810 */ /* 0x000fc40007f5e0ff */
[----:B------:R-:W-:Y:S01]  /*3430*/  IADD3 R93, R93, 0x100, RZ ;  /* 0x000001005d5d7810 */ /* 0x000fe20007ffe0ff */
[----:B------:R-:W3:Y:S04]  /*3440*/  LDS R94, [R19+-0x80] ;  /* 0xffff8000135e7984 */ /* 0x000ee80000000800 */
[----:B------:R-:W4:Y:S01]  /*3450*/  LDS R96, [R19+-0x40] ;  /* 0xffffc00013607984 */ /* 0x000f220000000800 */
[----:B0-----:R-:W-:Y:S01]  /*3460*/  IMAD.X R21, RZ, RZ, R21, P2 ;  /* 0x000000ffff157224 */ /* 0x001fe200010e0615 */
[----:B------:R-:W-:Y:S02]  /*3470*/  ISETP.GE.AND P2, PT, R93, R26, PT ;  /* 0x0000001a5d00720c */ /* 0x000fe40003f46270 */
[----:B------:R-:W5:Y:S04]  /*3480*/  LDS R97, [R19] ;  /* 0x0000000013617984 */ /* 0x000f680000000800 */
[----:B------:R-:W2:Y:S04]  /*3490*/  LDS R98, [R19+0x40] ;  /* 0x0000400013627984 */ /* 0x000ea80000000800 */
[----:B------:R-:W0:Y:S04]  /*34a0*/  LDS R99, [R19+0x80] ;  /* 0x0000800013637984 */ /* 0x000e280000000800 */
[----:B------:R-:W1:Y:S04]  /*34b0*/  LDS R100, [R19+0xc0] ;  /* 0x0000c00013647984 */ /* 0x000e680000000800 */
[----:B------:R-:W0:Y:S04]  /*34c0*/  LDS R101, [R19+0x100] ;  /* 0x0001000013657984 */ /* 0x000e280000000800 */
[----:B------:R-:W0:Y:S04]  /*34d0*/  LDS R102, [R19+0x140] ;  /* 0x0001400013667984 */ /* 0x000e280000000800 */
[----:B------:R-:W0:Y:S01]  /*34e0*/  LDS R20, [R19+0x180] ;  /* 0x0001800013147984 */ /* 0x000e220000000800 */
[----:B---3--:R-:W-:-:S02]  /*34f0*/  FFMA.FTZ R95, R64, R94, R8 ;  /* 0x0000005e405f7223 */ /* 0x008fc40000010008 */
[-C--:B------:R-:W-:Y:S01]  /*3500*/  FFMA.FTZ R8, R65, R94.reuse, R9 ;  /* 0x0000005e41087223 */ /* 0x080fe20000010009 */
[----:B------:R-:W-:Y:S01]  /*3510*/  LDS R64, [R19+0x240] ;  /* 0x0002400013407984 */ /* 0x000fe20000000800 */
[-C--:B------:R-:W-:Y:S02]  /*3520*/  FFMA.FTZ R9, R66, R94.reuse, R10 ;  /* 0x0000005e42097223 */ /* 0x080fe4000001000a */
[----:B------:R-:W-:Y:S01]  /*3530*/  FFMA.FTZ R94, R67, R94, R11 ;  /* 0x0000005e435e7223 */ /* 0x000fe2000001000b */
[----:B------:R-:W3:Y:S01]  /*3540*/  LDS R10, [R19+0x1c0] ;  /* 0x0001c000130a7984 */ /* 0x000ee20000000800 */
[-C--:B----4-:R-:W-:Y:S02]  /*3550*/  FFMA.FTZ R95, R84, R96.reuse, R95 ;  /* 0x00000060545f7223 */ /* 0x090fe4000001005f */
[-C--:B------:R-:W-:Y:S01]  /*3560*/  FFMA.FTZ R8, R85, R96.reuse, R8 ;  /* 0x0000006055087223 */ /* 0x080fe20000010008 */
[----:B------:R-:W4:Y:S01]  /*3570*/  LDS R11, [R19+0x200] ;  /* 0x00020000130b7984 */ /* 0x000f220000000800 */
[----:B------:R-:W-:-:S02]  /*3580*/  FFMA.FTZ R9, R86, R96, R9 ;  /* 0x0000006056097223 */ /* 0x000fc40000010009 */
[----:B------:R-:W-:Y:S01]  /*3590*/  FFMA.FTZ R94, R87, R96, R94 ;  /* 0x00000060575e7223 */ /* 0x000fe2000001005e */
[----:B------:R-:W2:Y:S01]  /*35a0*/  LDS R65, [R19+0x280] ;  /* 0x0002800013417984 */ /* 0x000ea20000000800 */
[-C--:B-----5:R-:W-:Y:S02]  /*35b0*/  FFMA.FTZ R95, R88, R97.reuse, R95 ;  /* 0x00000061585f7223 */ /* 0x0a0fe4000001005f */
[-C--:B------:R-:W-:Y:S01]  /*35c0*/  FFMA.FTZ R8, R89, R97.reuse, R8 ;  /* 0x0000006159087223 */ /* 0x080fe20000010008 */
[----:B------:R-:W5:Y:S01]  /*35d0*/  LDS R66, [R19+0x2c0] ;  /* 0x0002c00013427984 */ /* 0x000f620000000800 */
[-C--:B------:R-:W-:Y:S02]  /*35e0*/  FFMA.FTZ R9, R90, R97.reuse, R9 ;  /* 0x000000615a097223 */ /* 0x080fe40000010009 */
[----:B------:R-:W-:Y:S01]  /*35f0*/  FFMA.FTZ R94, R91, R97, R94 ;  /* 0x000000615b5e7223 */ /* 0x000fe2000001005e */
[----:B------:R-:W3:Y:S01]  /*3600*/  LDS R67, [R19+0x300] ;  /* 0x0003000013437984 */ /* 0x000ee20000000800 */
[----:B--2---:R-:W-:-:S02]  /*3610*/  FFMA.FTZ R95, R80, R98, R95 ;  /* 0x00000062505f7223 */ /* 0x004fc4000001005f */
[-C--:B------:R-:W-:Y:S02]  /*3620*/  FFMA.FTZ R8, R81, R98.reuse, R8 ;  /* 0x0000006251087223 */ /* 0x080fe40000010008 */
[-C--:B------:R-:W-:Y:S02]  /*3630*/  FFMA.FTZ R9, R82, R98.reuse, R9 ;  /* 0x0000006252097223 */ /* 0x080fe40000010009 */
[----:B------:R-:W-:Y:S02]  /*3640*/  FFMA.FTZ R94, R83, R98, R94 ;  /* 0x00000062535e7223 */ /* 0x000fe4000001005e */
[-C--:B0-----:R-:W-:Y:S02]  /*3650*/  FFMA.FTZ R95, R76, R99.reuse, R95 ;  /* 0x000000634c5f7223 */ /* 0x081fe4000001005f */
[-C--:B------:R-:W-:Y:S02]  /*3660*/  FFMA.FTZ R8, R77, R99.reuse, R8 ;  /* 0x000000634d087223 */ /* 0x080fe40000010008 */
[----:B------:R-:W-:-:S02]  /*3670*/  FFMA.FTZ R9, R78, R99, R9 ;  /* 0x000000634e097223 */ /* 0x000fc40000010009 */
[----:B------:R-:W-:Y:S02]  /*3680*/  FFMA.FTZ R94, R79, R99, R94 ;  /* 0x000000634f5e7223 */ /* 0x000fe4000001005e */
[-C--:B-1----:R-:W-:Y:S02]  /*3690*/  FFMA.FTZ R95, R72, R100.reuse, R95 ;  /* 0x00000064485f7223 */ /* 0x082fe4000001005f */
[-C--:B------:R-:W-:Y:S01]  /*36a0*/  FFMA.FTZ R8, R73, R100.reuse, R8 ;  /* 0x0000006449087223 */ /* 0x080fe20000010008 */
[----:B------:R0:W1:Y:S01]  /*36b0*/  LDS R72, [R19+0x340] ;  /* 0x0003400013487984 */ /* 0x0000620000000800 */
[-C--:B------:R-:W-:Y:S02]  /*36c0*/  FFMA.FTZ R9, R74, R100.reuse, R9 ;  /* 0x000000644a097223 */ /* 0x080fe40000010009 */
[----:B------:R-:W-:Y:S02]  /*36d0*/  FFMA.FTZ R94, R75, R100, R94 ;  /* 0x000000644b5e7223 */ /* 0x000fe4000001005e */
[----:B------:R-:W-:-:S02]  /*36e0*/  FFMA.FTZ R8, R69, R101, R8 ;  /* 0x0000006545087223 */ /* 0x000fc40000010008 */
[-C--:B------:R-:W-:Y:S01]  /*36f0*/  FFMA.FTZ R9, R70, R101.reuse, R9 ;  /* 0x0000006546097223 */ /* 0x080fe20000010009 */
[----:B0-----:R-:W-:Y:S01]  /*3700*/  IADD3 R19, R19, 0x400, RZ ;  /* 0x0000040013137810 */ /* 0x001fe20007ffe0ff */
[-C--:B------:R-:W-:Y:S02]  /*3710*/  FFMA.FTZ R95, R68, R101.reuse, R95 ;  /* 0x00000065445f7223 */ /* 0x080fe4000001005f */
[----:B------:R-:W-:Y:S02]  /*3720*/  FFMA.FTZ R94, R71, R101, R94 ;  /* 0x00000065475e7223 */ /* 0x000fe4000001005e */
[-C--:B------:R-:W-:Y:S02]  /*3730*/  FFMA.FTZ R8, R61, R102.reuse, R8 ;  /* 0x000000663d087223 */ /* 0x080fe40000010008 */
[-C--:B------:R-:W-:Y:S02]  /*3740*/  FFMA.FTZ R9, R62, R102.reuse, R9 ;  /* 0x000000663e097223 */ /* 0x080fe40000010009 */
[----:B------:R-:W-:-:S02]  /*3750*/  FFMA.FTZ R95, R60, R102, R95 ;  /* 0x000000663c5f7223 */ /* 0x000fc4000001005f */
[----:B------:R-:W-:Y:S02]  /*3760*/  FFMA.FTZ R94, R63, R102, R94 ;  /* 0x000000663f5e7223 */ /* 0x000fe4000001005e */
[-C--:B------:R-:W-:Y:S02]  /*3770*/  FFMA.FTZ R8, R57, R20.reuse, R8 ;  /* 0x0000001439087223 */ /* 0x080fe40000010008 */
[-C--:B------:R-:W-:Y:S02]  /*3780*/  FFMA.FTZ R9, R58, R20.reuse, R9 ;  /* 0x000000143a097223 */ /* 0x080fe40000010009 */
[-C--:B------:R-:W-:Y:S02]  /*3790*/  FFMA.FTZ R95, R56, R20.reuse, R95 ;  /* 0x00000014385f7223 */ /* 0x080fe4000001005f */
[----:B------:R-:W-:Y:S02]  /*37a0*/  FFMA.FTZ R94, R59, R20, R94 ;  /* 0x000000143b5e7223 */ /* 0x000fe4000001005e */
[----:B---3--:R-:W-:-:S02]  /*37b0*/  FFMA.FTZ R8, R53, R10, R8 ;  /* 0x0000000a35087223 */ /* 0x008fc40000010008 */
[-C--:B------:R-:W-:Y:S02]  /*37c0*/  FFMA.FTZ R9, R54, R10.reuse, R9 ;  /* 0x0000000a36097223 */ /* 0x080fe40000010009 */
[-C--:B------:R-:W-:Y:S02]  /*37d0*/  FFMA.FTZ R95, R52, R10.reuse, R95 ;  /* 0x0000000a345f7223 */ /* 0x080fe4000001005f */
[----:B------:R-:W-:Y:S02]  /*37e0*/  FFMA.FTZ R94, R55, R10, R94 ;  /* 0x0000000a375e7223 */ /* 0x000fe4000001005e */
[-C--:B----4-:R-:W-:Y:S02]  /*37f0*/  FFMA.FTZ R8, R49, R11.reuse, R8 ;  /* 0x0000000b31087223 */ /* 0x090fe40000010008 */
[-C--:B------:R-:W-:Y:S02]  /*3800*/  FFMA.FTZ R9, R50, R11.reuse, R9 ;  /* 0x0000000b32097223 */ /* 0x080fe40000010009 */
[----:B------:R-:W-:-:S02]  /*3810*/  FFMA.FTZ R95, R48, R11, R95 ;  /* 0x0000000b305f7223 */ /* 0x000fc4000001005f */
[----:B------:R-:W-:Y:S02]  /*3820*/  FFMA.FTZ R94, R51, R11, R94 ;  /* 0x0000000b335e7223 */ /* 0x000fe4000001005e */
[-C--:B------:R-:W-:Y:S02]  /*3830*/  FFMA.FTZ R8, R45, R64.reuse, R8 ;  /* 0x000000402d087223 */ /* 0x080fe40000010008 */
[-C--:B------:R-:W-:Y:S02]  /*3840*/  FFMA.FTZ R9, R46, R64.reuse, R9 ;  /* 0x000000402e097223 */ /* 0x080fe40000010009 */
[-C--:B------:R-:W-:Y:S02]  /*3850*/  FFMA.FTZ R95, R44, R64.reuse, R95 ;  /* 0x000000402c5f7223 */ /* 0x080fe4000001005f */
[----:B------:R-:W-:Y:S02]  /*3860*/  FFMA.FTZ R94, R47, R64, R94 ;  /* 0x000000402f5e7223 */ /* 0x000fe4000001005e */
[----:B------:R-:W-:-:S02]  /*3870*/  FFMA.FTZ R8, R41, R65, R8 ;  /* 0x0000004129087223 */ /* 0x000fc40000010008 */
[-C--:B------:R-:W-:Y:S02]  /*3880*/  FFMA.FTZ R9, R42, R65.reuse, R9 ;  /* 0x000000412a097223 */ /* 0x080fe40000010009 */
[-C--:B------:R-:W-:Y:S02]  /*3890*/  FFMA.FTZ R95, R40, R65.reuse, R95 ;  /* 0x00000041285f7223 */ /* 0x080fe4000001005f */
[----:B------:R-:W-:Y:S02]  /*38a0*/  FFMA.FTZ R94, R43, R65, R94 ;  /* 0x000000412b5e7223 */ /* 0x000fe4000001005e */
[-C--:B-----5:R-:W-:Y:S02]  /*38b0*/  FFMA.FTZ R8, R37, R66.reuse, R8 ;  /* 0x0000004225087223 */ /* 0x0a0fe40000010008 */
[-C--:B------:R-:W-:Y:S02]  /*38c0*/  FFMA.FTZ R9, R38, R66.reuse, R9 ;  /* 0x0000004226097223 */ /* 0x080fe40000010009 */
[----:B------:R-:W-:-:S02]  /*38d0*/  FFMA.FTZ R95, R36, R66, R95 ;  /* 0x00000042245f7223 */ /* 0x000fc4000001005f */
[----:B------:R-:W-:Y:S02]  /*38e0*/  FFMA.FTZ R94, R39, R66, R94 ;  /* 0x00000042275e7223 */ /* 0x000fe4000001005e */
[-C--:B------:R-:W-:Y:S02]  /*38f0*/  FFMA.FTZ R10, R33, R67.reuse, R8 ;  /* 0x00000043210a7223 */ /* 0x080fe40000010008 */
[-C--:B------:R-:W-:Y:S02]  /*3900*/  FFMA.FTZ R11, R34, R67.reuse, R9 ;  /* 0x00000043220b7223 */ /* 0x080fe40000010009 */
[-C--:B------:R-:W-:Y:S02]  /*3910*/  FFMA.FTZ R95, R32, R67.reuse, R95 ;  /* 0x00000043205f7223 */ /* 0x080fe4000001005f */
[----:B------:R-:W-:Y:S02]  /*3920*/  FFMA.FTZ R94, R35, R67, R94 ;  /* 0x00000043235e7223 */ /* 0x000fe4000001005e */
[----:B-1----:R-:W-:-:S02]  /*3930*/  FFMA.FTZ R9, R29, R72, R10 ;  /* 0x000000481d097223 */ /* 0x002fc4000001000a */
[-C--:B------:R-:W-:Y:S02]  /*3940*/  FFMA.FTZ R10, R30, R72.reuse, R11 ;  /* 0x000000481e0a7223 */ /* 0x080fe4000001000b */
[-C--:B------:R-:W-:Y:S02]  /*3950*/  FFMA.FTZ R8, R28, R72.reuse, R95 ;  /* 0x000000481c087223 */ /* 0x080fe4000001005f */
[----:B------:R-:W-:Y:S02]  /*3960*/  FFMA.FTZ R11, R31, R72, R94 ;  /* 0x000000481f0b7223 */ /* 0x000fe4000001005e */
[----:B------:R-:W-:Y:S01]  /*3970*/  IMAD.MOV.U32 R20, RZ, RZ, R92 ;  /* 0x000000ffff147224 */ /* 0x000fe200078e005c */
[----:B------:R-:W-:Y:S05]  /*3980*/  @!P2 BRA `(.L_x_2251) ;  /* 0xfffff9900000a947 */ /* 0x000fea000383ffff */
.L_x_2250:
[----:B------:R-:W-:Y:S05]  /*3990*/  BSYNC B1 ;  /* 0x0000000000017941 */ /* 0x000fea0003800000 */
.L_x_2249:
[----:B------:R-:W-:Y:S01]  /*39a0*/  IADD3 R26, R14, -R93, RZ ;  /* 0x8000005d0e1a7210 */ /* 0x000fe20007ffe0ff */
[----:B------:R-:W-:Y:S03]  /*39b0*/  BSSY B1, `(.L_x_2252) ;  /* 0x000003a000017945 */ /* 0x000fe60003800000 */
[----:B------:R-:W-:-:S13]  /*39c0*/  ISETP.GT.AND P2, PT, R26, 0x40, PT ;  /* 0x000000401a00780c */ /* 0x000fda0003f44270 */
[----:B------:R-:W-:Y:S05]  /*39d0*/  @!P2 BRA `(.L_x_2253) ;  /* 0x000003700000a947 */ /* 0x000fea0003800000 */
[----:B------:R0:W3:Y:S04]  /*39e0*/  LDG.E.128 R56, [R20.64] ;  /* 0x0000002414387981 */ /* 0x0000e8000c1e1d00 */
[----:B------:R0:W4:Y:S04]  /*39f0*/  LDG.E.128 R52, [R20.64+0x1000] ;  /* 0x0010002414347981 */ /* 0x000128000c1e1d00 */
[----:B------:R0:W5:Y:S04]  /*3a00*/  LDG.E.128 R48, [R20.64+0x2000] ;  /* 0x0020002414307981 */ /* 0x000168000c1e1d00 */
[----:B--2---:R0:W2:Y:S04]  /*3a10*/  LDG.E.128 R44, [R20.64+0x3000] ;  /* 0x00300024142c7981 */ /* 0x0040a8000c1e1d00 */
[----:B------:R0:W2:Y:S04]  /*3a20*/  LDG.E.128 R40, [R20.64+0x4000] ;  /* 0x0040002414287981 */ /* 0x0000a8000c1e1d00 */
[----:B------:R0:W2:Y:S04]  /*3a30*/  LDG.E.128 R36, [R20.64+0x5000] ;  /* 0x0050002414247981 */ /* 0x0000a8000c1e1d00 */
[----:B-1----:R0:W2:Y:S04]  /*3a40*/  LDG.E.128 R32, [R20.64+0x6000] ;  /* 0x0060002414207981 */ /* 0x0020a8000c1e1d00 */
[----:B------:R0:W2:Y:S01]  /*3a50*/  LDG.E.128 R28, [R20.64+0x7000] ;  /* 0x00700024141c7981 */ /* 0x0000a2000c1e1d00 */
[----:B------:R-:W-:-:S02]  /*3a60*/  IADD3 R67, P0, R20, 0x8000, RZ ;  /* 0x0000800014437810 */ /* 0x000fc40007f1e0ff */
[----:B------:R-:W-:Y:S01]  /*3a70*/  IADD3 R93, R93, 0x80, RZ ;  /* 0x000000805d5d7810 */ /* 0x000fe20007ffe0ff */
[----:B------:R-:W3:Y:S02]  /*3a80*/  LDS R26, [R19+-0x80] ;  /* 0xffff8000131a7984 */ /* 0x000ee40000000800 */
[----:B------:R-:W-:Y:S01]  /*3a90*/  IMAD.X R68, RZ, RZ, R21, P0 ;  /* 0x000000ffff447224 */ /* 0x000fe200000e0615 */
[----:B------:R-:W-:Y:S01]  /*3aa0*/  PLOP3.LUT P0, PT, PT, PT, PT, 0x8, 0x0 ;  /* 0x000000000000781c */ /* 0x000fe20003f0e170 */
[----:B------:R-:W4:Y:S01]  /*3ab0*/  LDS R60, [R19+-0x40] ;  /* 0xffffc000133c7984 */ /* 0x000f220000000800 */
[----:B0-----:R-:W-:-:S03]  /*3ac0*/  IMAD.MOV.U32 R20, RZ, RZ, R67 ;  /* 0x000000ffff147224 */ /* 0x001fc600078e0043 */
[----:B------:R-:W5:Y:S04]  /*3ad0*/  LDS R61, [R19] ;  /* 0x00000000133d7984 */ /* 0x000f680000000800 */
[----:B------:R-:W2:Y:S04]  /*3ae0*/  LDS R62, [R19+0x40] ;  /* 0x00004000133e7984 */ /* 0x000ea80000000800 */
[----:B------:R-:W0:Y:S04]  /*3af0*/  LDS R63, [R19+0x80] ;  /* 0x00008000133f7984 */ /* 0x000e280000000800 */
[----:B------:R-:W1:Y:S04]  /*3b00*/  LDS R64, [R19+0xc0] ;  /* 0x0000c00013407984 */ /* 0x000e680000000800 */
[----:B------:R-:W0:Y:S04]  /*3b10*/  LDS R65, [R19+0x100] ;  /* 0x0001000013417984 */ /* 0x000e280000000800 */
[----:B------:R1:W0:Y:S02]  /*3b20*/  LDS R66, [R19+0x140] ;  /* 0x0001400013427984 */ /* 0x0002240000000800 */
[----:B-1----:R-:W-:Y:S01]  /*3b30*/  IADD3 R19, R19, 0x200, RZ ;  /* 0x0000020013137810 */ /* 0x002fe20007ffe0ff */
        /* <DEDUP_REMOVED lines=8> */
[-C--:B-----5:R-:W-:Y:S02]  /*3bc0*/  FFMA.FTZ R8, R49, R61.reuse, R8 ;  /* 0x0000003d31087223 */ /* 0x0a0fe40000010008 */
[-C--:B------:R-:W-:Y:S02]  /*3bd0*/  FFMA.FTZ R21, R48, R61.reuse, R21 ;  /* 0x0000003d30157223 */ /* 0x080fe40000010015 */
[-C--:B------:R-:W-:Y:S02]  /*3be0*/  FFMA.FTZ R9, R50, R61.reuse, R9 ;  /* 0x0000003d32097223 */ /* 0x080fe40000010009 */
[----:B------:R-:W-:Y:S02]  /*3bf0*/  FFMA.FTZ R26, R51, R61, R26 ;  /* 0x0000003d331a7223 */ /* 0x000fe4000001001a */
        /* <DEDUP_REMOVED lines=16> */
[-C--:B------:R-:W-:Y:S02]  /*3d00*/  FFMA.FTZ R9, R29, R66.reuse, R10 ;  /* 0x000000421d097223 */ /* 0x080fe4000001000a */
[----:B------:R-:W-:Y:S01]  /*3d10*/  FFMA.FTZ R8, R28, R66, R21 ;  /* 0x000000421c087223 */ /* 0x000fe20000010015 */
[----:B------:R-:W-:Y:S01]  /*3d20*/  MOV R21, R68 ;  /* 0x0000004400157202 */ /* 0x000fe20000000f00 */
[----:B------:R-:W-:-:S02]  /*3d30*/  FFMA.FTZ R10, R30, R66, R11 ;  /* 0x000000421e0a7223 */ /* 0x000fc4000001000b */
[----:B------:R-:W-:Y:S02]  /*3d40*/  FFMA.FTZ R11, R31, R66, R26 ;  /* 0x000000421f0b7223 */ /* 0x000fe4000001001a */
.L_x_2253:
[----:B------:R-:W-:Y:S05]  /*3d50*/  BSYNC B1 ;  /* 0x0000000000017941 */ /* 0x000fea0003800000 */
.L_x_2252:
[----:B------:R-:W-:-:S13]  /*3d60*/  ISETP.LT.OR P0, PT, R93, R14, P0 ;  /* 0x0000000e5d00720c */ /* 0x000fda0000701670 */
[----:B------:R-:W-:Y:S05]  /*3d70*/  @!P0 BRA `(.L_x_2245) ;  /* 0x0000018000008947 */ /* 0x000fea0003800000 */
[----:B--2---:R-:W2:Y:S04]  /*3d80*/  LDG.E.128 R28, [R20.64] ;  /* 0x00000024141c7981 */ /* 0x004ea8000c1e1d00 */
[----:B-1----:R-:W3:Y:S04]  /*3d90*/  LDG.E.128 R32, [R20.64+0x1000] ;  /* 0x0010002414207981 */ /* 0x002ee8000c1e1d00 */
[----:B------:R-:W4:Y:S04]  /*3da0*/  LDG.E.128 R36, [R20.64+0x2000] ;  /* 0x0020002414247981 */ /* 0x000f28000c1e1d00 */
[----:B------:R-:W5:Y:S04]  /*3db0*/  LDG.E.128 R44, [R20.64+0x3000] ;  /* 0x00300024142c7981 */ /* 0x000f68000c1e1d00 */
[----:B------:R-:W2:Y:S04]  /*3dc0*/  LDS R14, [R19+-0x80] ;  /* 0xffff8000130e7984 */ /* 0x000ea80000000800 */
[----:B------:R-:W3:Y:S04]  /*3dd0*/  LDS R26, [R19+-0x40] ;  /* 0xffffc000131a7984 */ /* 0x000ee80000000800 */
[----:B------:R-:W4:Y:S04]  /*3de0*/  LDS R40, [R19] ;  /* 0x0000000013287984 */ /* 0x000f280000000800 */
[----:B------:R-:W5:Y:S01]  /*3df0*/  LDS R41, [R19+0x40] ;  /* 0x0000400013297984 */ /* 0x000f620000000800 */
[----:B--2---:R-:W-:-:S02]  /*3e00*/  FFMA.FTZ R28, R28, R14, R8 ;  /* 0x0000000e1c1c7223 */ /* 0x004fc40000010008 */
[-C--:B------:R-:W-:Y:S02]  /*3e10*/  FFMA.FTZ R29, R29, R14.reuse, R9 ;  /* 0x0000000e1d1d7223 */ /* 0x080fe40000010009 */
[-C--:B------:R-:W-:Y:S02]  /*3e20*/  FFMA.FTZ R30, R30, R14.reuse, R10 ;  /* 0x0000000e1e1e7223 */ /* 0x080fe4000001000a */
[----:B------:R-:W-:Y:S02]  /*3e30*/  FFMA.FTZ R31, R31, R14, R11 ;  /* 0x0000000e1f1f7223 */ /* 0x000fe4000001000b */
[-C--:B---3--:R-:W-:Y:S02]  /*3e40*/  FFMA.FTZ R28, R32, R26.reuse, R28 ;  /* 0x0000001a201c7223 */ /* 0x088fe4000001001c */
[-C--:B------:R-:W-:Y:S02]  /*3e50*/  FFMA.FTZ R29, R33, R26.reuse, R29 ;  /* 0x0000001a211d7223 */ /* 0x080fe4000001001d */
[----:B------:R-:W-:-:S02]  /*3e60*/  FFMA.FTZ R30, R34, R26, R30 ;  /* 0x0000001a221e7223 */ /* 0x000fc4000001001e */
[----:B------:R-:W-:Y:S02]  /*3e70*/  FFMA.FTZ R31, R35, R26, R31 ;  /* 0x0000001a231f7223 */ /* 0x000fe4000001001f */
[-C--:B----4-:R-:W-:Y:S02]  /*3e80*/  FFMA.FTZ R28, R36, R40.reuse, R28 ;  /* 0x00000028241c7223 */ /* 0x090fe4000001001c */
[-C--:B------:R-:W-:Y:S02]  /*3e90*/  FFMA.FTZ R29, R37, R40.reuse, R29 ;  /* 0x00000028251d7223 */ /* 0x080fe4000001001d */
[-C--:B------:R-:W-:Y:S02]  /*3ea0*/  FFMA.FTZ R30, R38, R40.reuse, R30 ;  /* 0x00000028261e7223 */ /* 0x080fe4000001001e */
[----:B------:R-:W-:Y:S02]  /*3eb0*/  FFMA.FTZ R31, R39, R40, R31 ;  /* 0x00000028271f7223 */ /* 0x000fe4000001001f */
[----:B-----5:R-:W-:-:S02]  /*3ec0*/  FFMA.FTZ R8, R44, R41, R28 ;  /* 0x000000292c087223 */ /* 0x020fc4000001001c */
[-C--:B------:R-:W-:Y:S02]  /*3ed0*/  FFMA.FTZ R9, R45, R41.reuse, R29 ;  /* 0x000000292d097223 */ /* 0x080fe4000001001d */
[-C--:B------:R-:W-:Y:S02]  /*3ee0*/  FFMA.FTZ R10, R46, R41.reuse, R30 ;  /* 0x000000292e0a7223 */ /* 0x080fe4000001001e */
[----:B------:R-:W-:Y:S02]  /*3ef0*/  FFMA.FTZ R11, R47, R41, R31 ;  /* 0x000000292f0b7223 */ /* 0x000fe4000001001f */
.L_x_2245:
[----:B0-----:R-:W-:Y:S05]  /*3f00*/  BSYNC B0 ;  /* 0x0000000000007941 */ /* 0x001fea0003800000 */
.L_x_2244:
[----:B------:R-:W-:Y:S01]  /*3f10*/  ISETP.GE.AND P0, PT, R15, R16, PT ;  /* 0x000000100f00720c */ /* 0x000fe20003f06270 */
[----:B------:R-:W-:-:S12]  /*3f20*/  BSSY B0, `(.L_x_2254) ;  /* 0x00000d4000007945 */ /* 0x000fd80003800000 */
[----:B------:R-:W-:Y:S05]  /*3f30*/  @P0 BRA `(.L_x_2255) ;  /* 0x00000d2000000947 */ /* 0x000fea0003800000 */
[----:B------:R-:W-:Y:S01]  /*3f40*/  LOP3.LUT R19, RZ, R13, RZ, 0x33, !PT ;  /* 0x0000000dff137212 */ /* 0x000fe200078e33ff */
[----:B------:R-:W-:Y:S03]  /*3f50*/  BSSY B1, `(.L_x_2256) ;  /* 0x0000030000017945 */ /* 0x000fe60003800000 */
[----:B-1----:R-:W-:-:S04]  /*3f60*/  IADD3 R32, -R144, R16, R19 ;  /* 0x0000001090207210 */ /* 0x002fc80007ffe113 */
[----:B------:R-:W-:-:S04]  /*3f70*/  LEA.HI R14, R32, 0x1, RZ, 0x1c ;  /* 0x00000001200e7811 */ /* 0x000fc800078fe0ff */
[----:B------:R-:W-:-:S13]  /*3f80*/  LOP3.LUT P0, R14, R14, 0x3, RZ, 0xc0, !PT ;  /* 0x000000030e0e7812 */ /* 0x000fda000780c0ff */
[----:B------:R-:W-:Y:S05]  /*3f90*/  @!P0 BRA `(.L_x_2257) ;  /* 0x000002b000008947 */ /* 0x000fea0003800000 */
[----:B------:R-:W-:Y:S02]  /*3fa0*/  LEA R19, R13, 0x140, 0x2 ;  /* 0x000001400d137811 */ /* 0x000fe400078e10ff */
.L_x_2260:
[----:B------:R-:W-:Y:S01]  /*3fb0*/  ISETP.GE.AND P2, PT, R15, c[0x0][0x1d4], PT ;  /* 0x000075000f007a0c */ /* 0x000fe20003f46270 */
[----:B------:R-:W-:Y:S01]  /*3fc0*/  BSSY B2, `(.L_x_2258) ;  /* 0x0000025000027945 */ /* 0x000fe20003800000 */
[----:B------:R-:W-:-:S04]  /*3fd0*/  IADD3 R14, R14, -0x1, RZ ;  /* 0xffffffff0e0e7810 */ /* 0x000fc80007ffe0ff */
[----:B------:R-:W-:-:S07]  /*3fe0*/  ISETP.NE.AND P0, PT, R14, RZ, PT ;  /* 0x000000ff0e00720c */ /* 0x000fce0003f05270 */
        /* <DEDUP_REMOVED lines=34> */
.L_x_2259:
[----:B------:R-:W-:Y:S05]  /*4210*/  BSYNC B2 ;  /* 0x0000000000027941 */ /* 0x000fea0003800000 */
.L_x_2258:
[----:B------:R-:W-:Y:S02]  /*4220*/  IADD3 R15, R15, 0x10, RZ ;  /* 0x000000100f0f7810 */ /* 0x000fe40007ffe0ff */
[----:B------:R-:W-:Y:S01]  /*4230*/  IADD3 R19, R19, 0x40, RZ ;  /* 0x0000004013137810 */ /* 0x000fe20007ffe0ff */
[----:B------:R-:W-:Y:S05]  /*4240*/  @P0 BRA `(.L_x_2260) ;  /* 0xfffffd6000000947 */ /* 0x000fea000383ffff */
.L_x_2257:
[----:B------:R-:W-:Y:S05]  /*4250*/  BSYNC B1 ;  /* 0x0000000000017941 */ /* 0x000fea0003800000 */
.L_x_2256:
[----:B------:R-:W-:-:S13]  /*4260*/  ISETP.GE.U32.AND P0, PT, R32, 0x30, PT ;  /* 0x000000302000780c */ /* 0x000fda0003f06070 */
[----:B------:R-:W-:Y:S05]  /*4270*/  @!P0 BRA `(.L_x_2255) ;  /* 0x000009e000008947 */ /* 0x000fea0003800000 */
[----:B------:R-:W-:-:S05]  /*4280*/  LEA R19, R15, 0x80, 0x2 ;  /* 0x000000800f137811 */ /* 0x000fca00078e10ff */
[----:B------:R-:W-:-:S05]  /*4290*/  IMAD R19, R144, -0x4, R19 ;  /* 0xfffffffc90137824 */ /* 0x000fca00078e0213 */
[----:B------:R-:W-:Y:S02]  /*42a0*/  IADD3 R19, R19, 0x140, RZ ;  /* 0x0000014013137810 */ /* 0x000fe40007ffe0ff */
.L_x_2269:
        /* <DEDUP_REMOVED lines=11> */
[----:B------:R-:W-:Y:S02]  /*4360*/  ISETP.GE.AND P5, PT, R15, RZ, PT ;  /* 0x000000ff0f00720c */ /* 0x000fe40003fa6270 */
[----:B------:R-:W0:Y:S01]  /*4370*/  I2F.RP R26, R29 ;  /* 0x0000001d001a7306 */ /* 0x000e220000209400 */
[----:B------:R-:W-:-:S07]  /*4380*/  ISETP.NE.AND P6, PT, RZ, c[0x0][0x1d4], PT ;  /* 0x00007500ff007a0c */ /* 0x000fce0003fc5270 */
[----:B0-----:R-:W0:Y:S02]  /*4390*/  MUFU.RCP R26, R26 ;  /* 0x0000001a001a7308 */ /* 0x001e240000001000 */
[----:B0-----:R-:W-:-:S06]  /*43a0*/  IADD3 R28, R26, 0xffffffe, RZ ;  /* 0x0ffffffe1a1c7810 */ /* 0x001fcc0007ffe0ff */
[----:B------:R-:W0:Y:S02]  /*43b0*/  F2I.FTZ.U32.TRUNC.NTZ R21, R28 ;  /* 0x0000001c00157305 */ /* 0x000e24000021f000 */
[----:B0-----:R-:W-:-:S05]  /*43c0*/  IADD3 R14, RZ, -R21, RZ ;  /* 0x80000015ff0e7210 */ /* 0x001fca0007ffe0ff */
[----:B--2---:R-:W-:Y:S01]  /*43d0*/  IMAD R31, R14, R29, RZ ;  /* 0x0000001d0e1f7224 */ /* 0x004fe200078e02ff */
[----:B------:R-:W-:-:S03]  /*43e0*/  IABS R14, R15 ;  /* 0x0000000f000e7213 */ /* 0x000fc60000000000 */
        /* <DEDUP_REMOVED lines=22> */
.L_x_2262:
[----:B------:R-:W-:Y:S05]  /*4550*/  BSYNC B1 ;  /* 0x0000000000017941 */ /* 0x000fea0003800000 */
.L_x_2261:
[----:B------:R-:W-:Y:S01]  /*4560*/  BSSY B1, `(.L_x_2263) ;  /* 0x0000023000017945 */ /* 0x000fe20003800000 */
[----:B------:R-:W-:Y:S05]  /*4570*/  @!P0 BRA `(.L_x_2264) ;  /* 0x0000021000008947 */ /* 0x000fea0003800000 */
[----:B------:R-:W-:Y:S01]  /*4580*/  IABS R29, c[0x0][0x1d4] ;  /* 0x00007500001d7a13 */ /* 0x000fe20000000000 */
[----:B------:R-:W-:Y:S01]  /*4590*/  HFMA2.MMA R20, -RZ, RZ, 0, 0 ;  /* 0x00000000ff147435 */ /* 0x000fe200000001ff */
[----:B------:R-:W-:Y:S02]  /*45a0*/  ISETP.GE.AND P4, PT, R32, RZ, PT ;  /* 0x000000ff2000720c */ /* 0x000fe40003f86270 */
[----:B------:R-:W0:Y:S01]  /*45b0*/  I2F.RP R26, R29 ;  /* 0x0000001d001a7306 */ /* 0x000e220000209400 */
[----:B------:R-:W-:-:S07]  /*45c0*/  ISETP.NE.AND P5, PT, RZ, c[0x0][0x1d4], PT ;  /* 0x00007500ff007a0c */ /* 0x000fce0003fa5270 */
[----:B0-----:R-:W0:Y:S02]  /*45d0*/  MUFU.RCP R26, R26 ;  /* 0x0000001a001a7308 */ /* 0x001e240000001000 */
[----:B0-----:R-:W-:-:S06]  /*45e0*/  IADD3 R28, R26, 0xffffffe, RZ ;  /* 0x0ffffffe1a1c7810 */ /* 0x001fcc0007ffe0ff */
[----:B------:R-:W0:Y:S02]  /*45f0*/  F2I.FTZ.U32.TRUNC.NTZ R21, R28 ;  /* 0x0000001c00157305 */ /* 0x000e24000021f000 */
[----:B0-----:R-:W-:-:S04]  /*4600*/  IMAD.MOV R14, RZ, RZ, -R21 ;  /* 0x000000ffff0e7224 */ /* 0x001fc800078e0a15 */
        /* <DEDUP_REMOVED lines=24> */
.L_x_2264:
[----:B------:R-:W-:Y:S05]  /*4790*/  BSYNC B1 ;  /* 0x0000000000017941 */ /* 0x000fea0003800000 */
.L_x_2263:
[----:B------:R-:W-:Y:S01]  /*47a0*/  BSSY B1, `(.L_x_2265) ;  /* 0x0000023000017945 */ /* 0x000fe20003800000 */
[----:B------:R-:W-:Y:S05]  /*47b0*/  @!P2 BRA `(.L_x_2266) ;  /* 0x000002100000a947 */ /* 0x000fea0003800000 */
[----:B------:R-:W-:Y:S02]  /*47c0*/  IABS R29, c[0x0][0x1d4] ;  /* 0x00007500001d7a13 */ /* 0x000fe40000000000 */
[----:B------:R-:W-:Y:S02]  /*47d0*/  MOV R20, RZ ;  /* 0x000000ff00147202 */ /* 0x000fe40000000f00 */
[----:B------:R-:W0:Y:S01]  /*47e0*/  I2F.RP R26, R29 ;  /* 0x0000001d001a7306 */ /* 0x000e220000209400 */
[----:B------:R-:W-:Y:S02]  /*47f0*/  ISETP.GE.AND P2, PT, R33, RZ, PT ;  /* 0x000000ff2100720c */ /* 0x000fe40003f46270 */
[----:B------:R-:W-:-:S05]  /*4800*/  ISETP.NE.AND P4, PT, RZ, c[0x0][0x1d4], PT ;  /* 0x00007500ff007a0c */ /* 0x000fca0003f85270 */
        /* <DEDUP_REMOVED lines=28> */
.L_x_2266:
[----:B------:R-:W-:Y:S05]  /*49d0*/  BSYNC B1 ;  /* 0x0000000000017941 */ /* 0x000fea0003800000 */
.L_x_2265:
        /* <DEDUP_REMOVED lines=35> */
.L_x_2268:
[----:B------:R-:W-:Y:S05]  /*4c10*/  BSYNC B1 ;  /* 0x0000000000017941 */ /* 0x000fea0003800000 */
.L_x_2267:
[----:B------:R-:W-:Y:S02]  /*4c20*/  IADD3 R15, R15, 0x40, RZ ;  /* 0x000000400f0f7810 */ /* 0x000fe40007ffe0ff */
[----:B------:R-:W-:Y:S02]  /*4c30*/  IADD3 R19, R19, 0x100, RZ ;  /* 0x0000010013137810 */ /* 0x000fe40007ffe0ff */
[----:B------:R-:W-:-:S13]  /*4c40*/  ISETP.GE.AND P0, PT, R15, R16, PT ;  /* 0x000000100f00720c */ /* 0x000fda0003f06270 */
[----:B------:R-:W-:Y:S05]  /*4c50*/  @!P0 BRA `(.L_x_2269) ;  /* 0xfffff65000008947 */ /* 0x000fea000383ffff */
.L_x_2255:
[----:B------:R-:W-:Y:S05]  /*4c60*/  BSYNC B0 ;  /* 0x0000000000007941 */ /* 0x000fea0003800000 */
.L_x_2254:
        /* <DEDUP_REMOVED lines=12> */
[----:B------:R-:W0:Y:S10]  /*4d30*/  LDS R0, [R0+0x140] ;  /* 0x0001400000007984 */ /* 0x000e340000000800 */
[C---:B------:R-:W-:Y:S01]  /*4d40*/  @!P1 IADD3 R20, P4, R12.reuse, c[0x0][0x188], RZ ;  /* 0x000062000c149a10 */ /* 0x040fe20007f9e0ff */
[----:B------:R-:W3:Y:S03]  /*4d50*/  @!P1 LDG.E R25, [R24.64+0x8] ;  /* 0x0000082418199981 */ /* 0x000ee6000c1e1900 */
[----:B------:R-:W-:Y:S01]  /*4d60*/  @!P1 LEA.HI.X.SX32 R21, R12, c[0x0][0x18c], 0x1, P4 ;  /* 0x000063000c159a11 */ /* 0x000fe200020f0eff */
[----:B------:R-:W4:Y:S04]  /*4d70*/  @P0 S2R R15, SR_CTAID.X ;  /* 0x00000000000f0919 */ /* 0x000f280000002500 */
[----:B--2---:R-:W2:Y:S01]  /*4d80*/  @!P1 LDG.E R20, [R20.64] ;  /* 0x0000002414149981 */ /* 0x004ea2000c1e1900 */
[----:B------:R-:W-:-:S05]  /*4d90*/  @P1 MOV R13, 0x4 ;  /* 0x00000004000d1802 */ /* 0x000fca0000000f00 */
[----:B------:R-:W-:-:S05]  /*4da0*/  @P1 IMAD.WIDE R12, R12, R13, c[0x0][0x188] ;  /* 0x000062000c0c1625 */ /* 0x000fca00078e020d */
[----:B------:R1:W3:Y:S01]  /*4db0*/  @P1 LDG.E.128 R28, [R12.64] ;  /* 0x000000240c1c1981 */ /* 0x0002e2000c1e1d00 */
[----:B----4-:R-:W-:Y:S02]  /*4dc0*/  @P0 IMAD R14, R2, c[0x0][0x1d8], R15 ;  /* 0x00007600020e0a24 */ /* 0x010fe400078e020f */
[----:B------:R-:W-:-:S03]  /*4dd0*/  @P0 IMAD.MOV.U32 R15, RZ, RZ, 0x4 ;  /* 0x00000004ff0f0424 */ /* 0x000fc600078e00ff */
[----:B------:R-:W-:-:S05]  /*4de0*/  @P0 LEA R14, R14, R3, 0x6 ;  /* 0x000000030e0e0211 */ /* 0x000fca00078e30ff */
[----:B------:R-:W-:-:S05]  /*4df0*/  @P0 IMAD.WIDE R14, R14, R15, c[0x0][0x238] ;  /* 0x00008e000e0e0625 */ /* 0x000fca00078e020f */
[----:B-1----:R-:W4:Y:S01]  /*4e00*/  @P0 LDG.E.128 R32, [R14.64] ;  /* 0x000000240e200981 */ /* 0x002f22000c1e1d00 */
[----:B------:R-:W-:Y:S02]  /*4e10*/  SHF.L.U32 R23, R23, 0x6, RZ ;  /* 0x0000000617177819 */ /* 0x000fe400000006ff */
[----:B------:R-:W-:Y:S02]  /*4e20*/  SHF.R.S32.HI R12, RZ, 0x1f, R18 ;  /* 0x0000001fff0c7819 */ /* 0x000fe40000011412 */
        /* <DEDUP_REMOVED lines=29> */
.L_x_2271:
[----:B------:R-:W-:Y:S05]  /*5000*/  BSYNC B0 ;  /* 0x0000000000007941 */ /* 0x000fea0003800000 */
.L_x_2270:
[----:B------:R-:W-:Y:S01]  /*5010*/  BAR.SYNC.DEFER_BLOCKING 0x0 ;  /* 0x0000000000007b1d */ /* 0x000fe20000010000 */
[C---:B------:R-:W-:Y:S02]  /*5020*/  LOP3.LUT R0, R17.reuse, 0xffffffc0, RZ, 0xc0, !PT ;  /* 0xffffffc011007812 */ /* 0x040fe400078ec0ff */
[----:B------:R-:W-:-:S02]  /*5030*/  ISETP.GT.AND P1, PT, R17, 0x3f, PT ;  /* 0x0000003f1100780c */ /* 0x000fc40003f24270 */
[----:B------:R-:W-:Y:S02]  /*5040*/  ISETP.NE.AND P0, PT, R0, 0x40, PT ;  /* 0x000000400000780c */ /* 0x000fe40003f05270 */
[----:B------:R-:W-:Y:S01]  /*5050*/  LOP3.LUT R0, R17, 0xffffffe0, RZ, 0xc0, !PT ;  /* 0xffffffe011007812 */ /* 0x000fe200078ec0ff */
[----:B------:R-:W-:Y:S04]  /*5060*/  @!P3 STS.128 [R36.X4+-0x6c0], R8 ;  /* 0xfff940082400b388 */ /* 0x000fe80000004c00 */
[----:B------:R-:W-:Y:S06]  /*5070*/  BAR.SYNC.DEFER_BLOCKING 0x0 ;  /* 0x0000000000007b1d */ /* 0x000fec0000010000 */
[----:B0----5:R-:W0:Y:S02]  /*5080*/  @!P2 LDS.128 R4, [R36.X4+0x140] ;  /* 0x000140002404a984 */ /* 0x021e240000004c00 */
[----:B0-----:R-:W-:-:S02]  /*5090*/  @!P2 FADD.FTZ R8, R8, R4 ;  /* 0x000000040808a221 */ /* 0x001fc40000010000 */
        /* <DEDUP_REMOVED lines=8> */
[----:B------:R-:W-:-:S03]  /*5120*/  LOP3.LUT R0, R17, 0xfffffff0, RZ, 0xc0, !PT ;  /* 0xfffffff011007812 */ /* 0x000fc600078ec0ff */
[----:B------:R-:W0:Y:S02]  /*5130*/  @!P1 LDS.128 R4, [R36.X4+0x140] ;  /* 0x0001400024049984 */ /* 0x000e240000004c00 */
        /* <DEDUP_REMOVED lines=61> */
.L_x_2226:
[----:B------:R-:W-:Y:S01]  /*5510*/  HFMA2.MMA R0, -RZ, RZ, 0, 1.847743988037109375e-06 ;  /* 0x0000001fff007435 */ /* 0x000fe200000001ff */
[----:B------:R-:W-:Y:S01]  /*5520*/  IMAD.MOV.U32 R3, RZ, RZ, 0x10 ;  /* 0x00000010ff037424 */ /* 0x000fe200078e00ff */
[----:B0-----:R-:W-:Y:S01]  /*5530*/  MOV R4, 0x5560 ;  /* 0x0000556000047802 */ /* 0x001fe20000000f00 */
[----:B------:R-:W-:-:S03]  /*5540*/  IMAD.MOV.U32 R7, RZ, RZ, -0x1 ;  /* 0xffffffffff077424 */ /* 0x000fc600078e00ff */
[----:B-----5:R-:W-:Y:S05]  /*5550*/  CALL.REL.NOINC `($__internal_21_$__cuda_sm70_shflsync_bfly_p) ;  /* 0x000001b000007944 */ /* 0x020fea0003c00000 */
[----:B01----:R-:W-:Y:S05]  /*5560*/  BRA `(.L_x_2272) ;  /* 0xffffbf2000007947 */ /* 0x003fea000383ffff */
.L_x_2227:
[----:B------:R-:W-:Y:S01]  /*5570*/  HFMA2.MMA R0, -RZ, RZ, 0, 1.847743988037109375e-06 ;  /* 0x0000001fff007435 */ /* 0x000fe200000001ff */
[----:B-1----:R-:W-:Y:S01]  /*5580*/  MOV R6, R9 ;  /* 0x0000000900067202 */ /* 0x002fe20000000f00 */
[----:B------:R-:W-:Y:S01]  /*5590*/  IMAD.MOV.U32 R3, RZ, RZ, 0x8 ;  /* 0x00000008ff037424 */ /* 0x000fe200078e00ff */
[----:B0-----:R-:W-:Y:S01]  /*55a0*/  MOV R4, 0x55d0 ;  /* 0x000055d000047802 */ /* 0x001fe20000000f00 */
[----:B------:R-:W-:Y:S02]  /*55b0*/  IMAD.MOV.U32 R7, RZ, RZ, -0x1 ;  /* 0xffffffffff077424 */ /* 0x000fe400078e00ff */
[----:B-----5:R-:W-:Y:S05]  /*55c0*/  CALL.REL.NOINC `($__internal_21_$__cuda_sm70_shflsync_bfly_p) ;  /* 0x0000014000007944 */ /* 0x020fea0003c00000 */
[----:B01----:R-:W-:Y:S01]  /*55d0*/  FADD.FTZ R6, R9, R0 ;  /* 0x0000000009067221 */ /* 0x003fe20000010000 */
[----:B------:R-:W-:Y:S01]  /*55e0*/  MOV R3, 0x4 ;  /* 0x0000000400037802 */ /* 0x000fe20000000f00 */
[----:B------:R-:W-:Y:S01]  /*55f0*/  IMAD.MOV.U32 R0, RZ, RZ, 0x1f ;  /* 0x0000001fff007424 */ /* 0x000fe200078e00ff */
[----:B------:R-:W-:-:S02]  /*5600*/  MOV R7, 0xffffffff ;  /* 0xffffffff00077802 */ /* 0x000fc40000000f00 */
[----:B------:R-:W-:Y:S02]  /*5610*/  MOV R4, 0x5630 ;  /* 0x0000563000047802 */ /* 0x000fe40000000f00 */
[----:B------:R-:W-:Y:S05]  /*5620*/  CALL.REL.NOINC `($__internal_21_$__cuda_sm70_shflsync_bfly_p) ;  /* 0x000000e000007944 */ /* 0x000fea0003c00000 */
[----:B01----:R-:W-:Y:S01]  /*5630*/  FADD.FTZ R6, R6, R0 ;  /* 0x0000000006067221 */ /* 0x003fe20000010000 */
[----:B------:R-:W-:Y:S01]  /*5640*/  HFMA2.MMA R0, -RZ, RZ, 0, 1.847743988037109375e-06 ;  /* 0x0000001fff007435 */ /* 0x000fe200000001ff */
[----:B------:R-:W-:Y:S01]  /*5650*/  IMAD.MOV.U32 R3, RZ, RZ, 0x2 ;  /* 0x00000002ff037424 */ /* 0x000fe200078e00ff */
[----:B------:R-:W-:Y:S01]  /*5660*/  MOV R4, 0x5690 ;  /* 0x0000569000047802 */ /* 0x000fe20000000f00 */
[----:B------:R-:W-:-:S03]  /*5670*/  IMAD.MOV.U32 R7, RZ, RZ, -0x1 ;  /* 0xffffffffff077424 */ /* 0x000fc600078e00ff */
[----:B------:R-:W-:Y:S05]  /*5680*/  CALL.REL.NOINC `($__internal_21_$__cuda_sm70_shflsync_bfly_p) ;  /* 0x0000008000007944 */ /* 0x000fea0003c00000 */
[----:B01----:R-:W-:Y:S01]  /*5690*/  FADD.FTZ R6, R6, R0 ;  /* 0x0000000006067221 */ /* 0x003fe20000010000 */
[----:B------:R-:W-:Y:S01]  /*56a0*/  MOV R3, 0x1 ;  /* 0x0000000100037802 */ /* 0x000fe20000000f00 */
[----:B------:R-:W-:Y:S01]  /*56b0*/  IMAD.MOV.U32 R0, RZ, RZ, 0x1f ;  /* 0x0000001fff007424 */ /* 0x000fe200078e00ff */
[----:B------:R-:W-:Y:S02]  /*56c0*/  MOV R7, 0xffffffff ;  /* 0xffffffff00077802 */ /* 0x000fe40000000f00 */
[----:B------:R-:W-:Y:S02]  /*56d0*/  MOV R4, 0x56f0 ;  /* 0x000056f000047802 */ /* 0x000fe40000000f00 */
[----:B------:R-:W-:Y:S05]  /*56e0*/  CALL.REL.NOINC `($__internal_21_$__cuda_sm70_shflsync_bfly_p) ;  /* 0x0000002000007944 */ /* 0x000fea0003c00000 */
[----:B-1----:R-:W-:Y:S01]  /*56f0*/  IMAD.MOV.U32 R5, RZ, RZ, R0 ;  /* 0x000000ffff057224 */ /* 0x002fe200078e0000 */
[----:B0-----:R-:W-:Y:S05]  /*5700*/  BRA `(.L_x_2273) ;  /* 0xffffbe1000007947 */ /* 0x001fea000383ffff */
        .weak           $__internal_21_$__cuda_sm70_shflsync_bfly_p
        .type           $__internal_21_$__cuda_sm70_shflsync_bfly_p,@function
        .size           $__internal_21_$__cuda_sm70_shflsync_bfly_p,(.L_x_2444 - $__internal_21_$__cuda_sm70_shflsync_bfly_p)
$__internal_21_$__cuda_sm70_shflsync_bfly_p:
[----:B------:R-:W-:Y:S01]  /*5710*/  HFMA2.MMA R5, -RZ, RZ, 0, 0 ;  /* 0x00000000ff057435 */ /* 0x000fe200000001ff */
[----:B------:R-:W-:Y:S04]  /*5720*/  WARPSYNC R7 ;  /* 0x0000000700007348 */ /* 0x000fe80003800000 */
[----:B------:R0:W1:Y:S01]  /*5730*/  SHFL.BFLY PT, R0, R6, R3, R0 ;  /* 0x0c00000306007389 */ /* 0x00006200000e0000 */
[----:B------:R-:W-:Y:S05]  /*5740*/  RET.REL.NODEC R4 `(_ZN4mmha33masked_multihead_attention_kernelIfLi64ELi64ELi1ELi16ELi256ELb0ELb0EEEv26Multihead_attention_paramsIT_XT5_EE) ;  /* 0xffffa8b004007950 */ /* 0x000fea0003c3ffff */
.L_x_2274:
        /* <DEDUP_REMOVED lines=11> */
.L_x_2444:


//--------------------- .text._ZN4mmha33masked_multihead_attention_kernelIfLi64ELi64ELi2ELi16ELi128ELb0ELb0EEEv26Multihead_attention_paramsIT_XT5_EE --------------------------
	.section	.text._ZN4mmha33masked_multihead_attention_kernelIfLi64ELi64ELi2ELi16ELi128ELb0ELb0EEEv26Multihead_attention_paramsIT_XT5_EE,"ax",@progbits
	.sectioninfo	@"SHI_REGISTERS=96"
	.align	128
        .global         _ZN4mmha33masked_multihead_attention_kernelIfLi64ELi64ELi2ELi16ELi128ELb0ELb0EEEv26Multihead_attention_paramsIT_XT5_EE
        .type           _ZN4mmha33masked_multihead_attention_kernelIfLi64ELi64ELi2ELi16ELi128ELb0ELb0EEEv26Multihead_attention_paramsIT_XT5_EE,@function
        .size           _ZN4mmha33masked_multihead_attention_kernelIfLi64ELi64ELi2ELi16ELi128ELb0ELb0EEEv26Multihead_attention_paramsIT_XT5_EE,(.L_x_2445 - _ZN4mmha33masked_multihead_attention_kernelIfLi64ELi64ELi2ELi16ELi128ELb0ELb0EEEv26Multihead_attention_paramsIT_XT5_EE)
        .other          _ZN4mmha33masked_multihead_attention_kernelIfLi64ELi64ELi2ELi16ELi128ELb0ELb0EEEv26Multihead_attention_paramsIT_XT5_EE,@"STO_CUDA_ENTRY STV_DEFAULT"
_ZN4mmha33masked_multihead_attention_kernelIfLi64ELi64ELi2ELi16ELi128ELb0ELb0EEEv26Multihead_attention_paramsIT_XT5_EE:
.text._ZN4mmha33masked_multihead_attention_kernelIfLi64ELi64ELi2ELi16ELi128ELb0ELb0EEEv26Multihead_attention_paramsIT_XT5_EE:
        /* <DEDUP_REMOVED lines=14> */
.L_x_2275:
[----:B------:R-:W-:Y:S01]  /*00e0*/  IABS R4, c[0x0][0x1d0] ;  /* 0x0000740000047a13 */ /* 0x000fe20000000000 */
[----:B------:R-:W1:Y:S01]  /*00f0*/  S2R R3, SR_CTAID.Y ;  /* 0x0000000000037919 */ /* 0x000e620000002600 */
[----:B------:R-:W-:Y:S02]  /*0100*/  ULDC.64 UR8, c[0x0][0x280] ;  /* 0x0000a00000087ab9 */ /* 0x000fe40000000a00 */
[----:B------:R-:W2:Y:S01]  /*0110*/  R2UR UR11, R4 ;  /* 0x00000000040b73c2 */ /* 0x000ea200000e0000 */
[----:B------:R-:W-:-:S04]  /*0120*/  UISETP.NE.U32.AND UP0, UPT, URZ, UR8, UPT ;  /* 0x000000083f00728c */ /* 0x000fc8000bf05070 */
        /* <DEDUP_REMOVED lines=13> */
[----:B0-----:R-:W-:Y:S01]  /*0200*/  MOV R2, UR8 ;  /* 0x0000000800027c02 */ /* 0x001fe20008000f00 */
        /* <DEDUP_REMOVED lines=14> */
[----:B------:R-:W-:Y:S02]  /*02f0*/  ULDC.64 UR10, c[0x0][0x240] ;  /* 0x00009000000a7ab9 */ /* 0x000fe40000000a00 */
[----:B------:R-:W-:Y:S02]  /*0300*/  UISETP.NE.U32.AND UP1, UPT, URZ, UR10, UPT ;  /* 0x0000000a3f00728c */ /* 0x000fe4000bf25070 */
[----:B------:R-:W-:-:S02]  /*0310*/  UISETP.GE.AND UP3, UPT, UR4, URZ, UPT ;  /* 0x0000003f0400728c */ /* 0x000fc4000bf66270 */
        /* <DEDUP_REMOVED lines=19> */
[----:B-1----:R-:W-:Y:S01]  /*0450*/  IMAD.MOV.U32 R4, RZ, RZ, RZ ;  /* 0x000000ffff047224 */ /* 0x002fe200078e00ff */
[----:B0-----:R-:W-:-:S05]  /*0460*/  IADD3 R3, RZ, -R5, RZ ;  /* 0x80000005ff037210 */ /* 0x001fca0007ffe0ff */
        /* <DEDUP_REMOVED lines=33> */
[----:B------:R-:W-:Y:S01]  /*0680*/  @!P1 IADD3 R19, R19, -R6, RZ ;  /* 0x8000000613139210 */ /* 0x000fe20007ffe0ff */
[----:B------:R-:W-:Y:S02]  /*0690*/  USEL UR42, UR41, UR42, !UP0 ;  /* 0x0000002a292a7287 */ /* 0x000fe4000c000000 */
        /* <DEDUP_REMOVED lines=13> */
[----:B------:R-:W-:Y:S01]  /*0770*/  @P0 MOV R5, 0x4 ;  /* 0x0000000400050802 */ /* 0x000fe20000000f00 */
        /* <DEDUP_REMOVED lines=10> */
.L_x_2277:
[----:B0-----:R-:W-:Y:S02]  /*0820*/  CS2R R24, SRZ ;  /* 0x0000000000187805 */ /* 0x001fe4000001ff00 */
.L_x_2278:
[----:B0-----:R-:W-:Y:S05]  /*0830*/  BSYNC B0 ;  /* 0x0000000000007941 */ /* 0x001fea0003800000 */
.L_x_2276:
        /* <DEDUP_REMOVED lines=12> */
.L_x_2280:
        /* <DEDUP_REMOVED lines=8> */
.L_x_2281:
[----:B------:R-:W-:Y:S05]  /*0980*/  BSYNC B0 ;  /* 0x0000000000007941 */ /* 0x000fea0003800000 */
.L_x_2279:
        /* <DEDUP_REMOVED lines=20> */
[----:B------:R-:W-:-:S04]  /*0ad0*/  MOV R3, UR7 ;  /* 0x0000000700037c02 */ /* 0x000fc80008000f00 */
[----:B------:R-:W-:Y:S01]  /*0ae0*/  IMAD.U32 R5, RZ, RZ, UR4 ;  /* 0x00000004ff057e24 */ /* 0x000fe2000f8e00ff */
[----:B------:R-:W-:Y:S01]  /*0af0*/  CS2R R10, SRZ ;  /* 0x00000000000a7805 */ /* 0x000fe2000001ff00 */
        /* <DEDUP_REMOVED lines=10> */
[----:B------:R-:W-:Y:S01]  /*0ba0*/  ULDC.U8 UR4, c[0x0][0x1e4] ;  /* 0x0000790000047ab9 */ /* 0x000fe20000000000 */
[----:B------:R-:W-:-:S02]  /*0bb0*/  ISETP.LT.AND P3, PT, RZ, c[0x0][0x1e0], PT ;  /* 0x00007800ff007a0c */ /* 0x000fc40003f61270 */
[----:B------:R-:W-:Y:S01]  /*0bc0*/  ISETP.NE.AND P2, PT, RZ, UR4, PT ;  /* 0x00000004ff007c0c */ /* 0x000fe2000bf45270 */
        /* <DEDUP_REMOVED lines=9> */
[----:B0-----:R-:W-:-:S05]  /*0c60*/  IMAD.MOV.U32 R2, RZ, RZ, c[0x0][0x1e0] ;  /* 0x00007800ff027624 */ /* 0x001fca00078e00ff */
        /* <DEDUP_REMOVED lines=14> */
[----:B------:R-:W-:Y:S01]  /*0d50*/  IMAD R7, R6, R5, RZ ;  /* 0x0000000506077224 */ /* 0x000fe200078e02ff */
[----:B------:R-:W-:-:S03]  /*0d60*/  MOV R6, R8 ;  /* 0x0000000800067202 */ /* 0x000fc60000000f00 */
        /* <DEDUP_REMOVED lines=39> */
[----:B-12---:R-:W-:Y:S05]  /*0fe0*/  CALL.ABS.NOINC R2 ;  /* 0x0000000002007343 */ /* 0x006fea0003c00000 */
.L_x_2284:
        /* <DEDUP_REMOVED lines=21> */
[----:B------:R-:W-:Y:S01]  /*1140*/  BSSY B1, `(.L_x_2287) ;  /* 0x000001e000017945 */ /* 0x000fe20003800000 */
[----:B------:R-:W-:Y:S01]  /*1150*/  LEA R11, R7, R10, 0x2 ;  /* 0x0000000a070b7211 */ /* 0x000fe200078e10ff */
[----:B------:R-:W-:Y:S02]  /*1160*/  IMAD R12, R27, 0x4, R10 ;  /* 0x000000041b0c7824 */ /* 0x000fe400078e020a */
[----:B------:R-:W-:Y:S02]  /*1170*/  ISETP.GE.AND P0, PT, R5, c[0x0][0x1e0], PT ;  /* 0x0000780005007a0c */ /* 0x000fe40003f06270 */
[----:B------:R-:W-:Y:S01]  /*1180*/  IMAD R14, R7, 0x4, R12 ;  /* 0x00000004070e7824 */ /* 0x000fe200078e020c */
[----:B------:R0:W3:Y:S04]  /*1190*/  LDS R25, [R12] ;  /* 0x000000000c197984 */ /* 0x0000e80000000800 */
[----:B------:R0:W4:Y:S04]  /*11a0*/  LDS R22, [R11] ;  /* 0x000000000b167984 */ /* 0x0001280000000800 */
[----:B------:R0:W1:Y:S02]  /*11b0*/  LDS R23, [R14] ;  /* 0x000000000e177984 */ /* 0x0000640000000800 */
        /* <DEDUP_REMOVED lines=22> */
.L_x_2288:
[----:B------:R-:W-:Y:S05]  /*1320*/  BSYNC B1 ;  /* 0x0000000000017941 */ /* 0x000fea0003800000 */
.L_x_2287:
[----:B----4-:R4:W-:Y:S04]  /*1330*/  STS [R11], R22 ;  /* 0x000000160b007388 */ /* 0x0109e80000000800 */
[----:B-1----:R4:W-:Y:S04]  /*1340*/  STS [R14], R23 ;  /* 0x000000170e007388 */ /* 0x0029e80000000800 */
[----:B--2---:R4:W-:Y:S04]  /*1350*/  STS [R10], R24 ;  /* 0x000000180a007388 */ /* 0x0049e80000000800 */
[----:B---3--:R4:W-:Y:S02]  /*1360*/  STS [R12], R25 ;  /* 0x000000190c007388 */ /* 0x0089e40000000800 */
.L_x_2286:
[----:B------:R-:W-:Y:S05]  /*1370*/  BSYNC B0 ;  /* 0x0000000000007941 */ /* 0x000fea0003800000 */
.L_x_2285:
[----:B------:R-:W-:Y:S06]  /*1380*/  BAR.SYNC.DEFER_BLOCKING 0x0 ;  /* 0x0000000000007b1d */ /* 0x000fec0000010000 */
[----:B0---4-:R0:W2:Y:S04]  /*1390*/  @P6 LDS.64 R24, [R8] ;  /* 0x0000000008186984 */ /* 0x0110a80000000a00 */
[----:B------:R0:W3:Y:S04]  /*13a0*/  @P6 LDS.64 R22, [R9] ;  /* 0x0000000009166984 */ /* 0x0000e80000000a00 */
[----:B------:R-:W-:Y:S06]  /*13b0*/  BAR.SYNC.DEFER_BLOCKING 0x0 ;  /* 0x0000000000007b1d */ /* 0x000fec0000010000 */
[----:B------:R-:W-:Y:S05]  /*13c0*/  BRA `(.L_x_2283) ;  /* 0x0000019000007947 */ /* 0x000fea0003800000 */
.L_x_2282:
        /* <DEDUP_REMOVED lines=24> */
.L_x_2289:
[----:B------:R-:W-:Y:S05]  /*1550*/  BSYNC B0 ;  /* 0x0000000000007941 */ /* 0x000fea0003800000 */
.L_x_2283:
        /* <DEDUP_REMOVED lines=8> */
[----:B------:R-:W-:-:S03]  /*15e0*/  IMAD.SHL.U32 R2, R0, 0x2, RZ ;  /* 0x0000000200027824 */ /* 0x000fc600078e00ff */
[----:B------:R-:W-:Y:S02]  /*15f0*/  IADD3 R0, -R3, R18, RZ ;  /* 0x0000001203007210 */ /* 0x000fe40007ffe1ff */
        /* <DEDUP_REMOVED lines=11> */
.L_x_2342:
        /* <DEDUP_REMOVED lines=9> */
.L_x_2343:
[----:B0-2---:R-:W-:Y:S02]  /*1740*/  FADD.FTZ R2, R5, R2 ;  /* 0x0000000205027221 */ /* 0x005fe40000010000 */
.L_x_2291:
[----:B------:R-:W-:Y:S05]  /*1750*/  BSYNC B0 ;  /* 0x0000000000007941 */ /* 0x000fea0003800000 */
.L_x_2290:
[----:B------:R-:W-:Y:S02]  /*1760*/  ISETP.NE.AND P0, PT, R18, RZ, PT ;  /* 0x000000ff1200720c */ /* 0x000fe40003f05270 */
[----:B------:R-:W-:-:S04]  /*1770*/  MOV R4, UR43 ;  /* 0x0000002b00047c02 */ /* 0x000fc80008000f00 */
[----:B------:R-:W-:-:S05]  /*1780*/  IADD3 R4, -R4, UR40, RZ ;  /* 0x0000002804047c10 */ /* 0x000fca000fffe1ff */
[----:B------:R-:W-:Y:S02]  /*1790*/  IMAD.SHL.U32 R0, R4, 0x4, RZ ;  /* 0x0000000404007824 */ /* 0x000fe400078e00ff */
        /* <DEDUP_REMOVED lines=13> */
[----:B------:R-:W-:Y:S01]  /*1870*/  IMAD.U32 R2, RZ, RZ, UR4 ;  /* 0x00000004ff027e24 */ /* 0x000fe2000f8e00ff */
[----:B------:R-:W-:-:S05]  /*1880*/  MOV R3, UR5 ;  /* 0x0000000500037c02 */ /* 0x000fca0008000f00 */
[----:B------:R-:W4:Y:S02]  /*1890*/  LDG.E R2, [R2.64] ;  /* 0x0000002402027981 */ /* 0x000f24000c1e1900 */
[----:B----4-:R-:W-:-:S05]  /*18a0*/  FADD.FTZ R79, R79, R2 ;  /* 0x000000024f4f7221 */ /* 0x010fca0000010000 */
.L_x_2295:
[----:B------:R0:W-:Y:S02]  /*18b0*/  STS [R0+0x120], R79 ;  /* 0x0001204f00007388 */ /* 0x0001e40000000800 */
.L_x_2294:
        /* <DEDUP_REMOVED lines=16> */
[----:B------:R-:W-:Y:S01]  /*19c0*/  IMAD.U32 R41, RZ, RZ, UR44 ;  /* 0x0000002cff297e24 */ /* 0x000fe2000f8e00ff */
[----:B------:R-:W-:Y:S01]  /*19d0*/  MOV R43, UR46 ;  /* 0x0000002e002b7c02 */ /* 0x000fe20008000f00 */
        /* <DEDUP_REMOVED lines=8> */
[----:B------:R-:W-:-:S02]  /*1a60*/  IMAD R81, R81, R40, UR40 ;  /* 0x0000002851517e24 */ /* 0x000fc4000f8e0228 */
[----:B------:R-:W-:Y:S01]  /*1a70*/  IMAD R80, R41, c[0x0][0x1d4], R80 ;  /* 0x0000750029507a24 */ /* 0x000fe200078e0250 */
[----:B------:R-:W0:Y:S04]  /*1a80*/  LDS.64 R36, [R3.X8+0x30] ;  /* 0x0000300003247984 */ /* 0x000e280000008a00 */
[----:B------:R-:W3:Y:S01]  /*1a90*/  LDS.64 R34, [R3.X8+0x40] ;  /* 0x0000400003227984 */ /* 0x000ee20000008a00 */
[----:B------:R-:W-:-:S03]  /*1aa0*/  SHF.R.S32.HI R84, RZ, 0x1f, R80 ;  /* 0x0000001fff547819 */ /* 0x000fc60000011450 */
[----:B------:R-:W2:Y:S04]  /*1ab0*/  LDS.64 R32, [R3.X8+0x50] ;  /* 0x0000500003207984 */ /* 0x000ea80000008a00 */
[----:B------:R-:W1:Y:S04]  /*1ac0*/  LDS.64 R30, [R3.X8+0x60] ;  /* 0x00006000031e7984 */ /* 0x000e680000008a00 */
[----:B------:R-:W0:Y:S04]  /*1ad0*/  LDS.64 R28, [R3.X8+0x70] ;  /* 0x00007000031c7984 */ /* 0x000e280000008a00 */
[----:B------:R-:W0:Y:S04]  /*1ae0*/  LDS.64 R26, [R3.X8+0x80] ;  /* 0x00008000031a7984 */ /* 0x000e280000008a00 */
[----:B--2---:R-:W2:Y:S04]  /*1af0*/  LDS.64 R24, [R3.X8+0x90] ;  /* 0x0000900003187984 */ /* 0x004ea80000008a00 */
        /* <DEDUP_REMOVED lines=9> */
.L_x_2301:
[----:B------:R-:W-:Y:S02]  /*1b90*/  IABS R75, c[0x0][0x1d4] ;  /* 0x00007500004b7a13 */ /* 0x000fe40000000000 */
[----:B------:R-:W-:-:S02]  /*1ba0*/  IABS R85, R82 ;  /* 0x0000005200557213 */ /* 0x000fc40000000000 */
[----:B------:R-:W1:Y:S01]  /*1bb0*/  I2F.RP R74, R75 ;  /* 0x0000004b004a7306 */ /* 0x000e620000209400 */
[C---:B------:R-:W-:Y:S02]  /*1bc0*/  ISETP.GE.AND P2, PT, R82.reuse, RZ, PT ;  /* 0x000000ff5200720c */ /* 0x040fe40003f46270 */
[----:B------:R-:W-:Y:S02]  /*1bd0*/  ISETP.NE.AND P3, PT, RZ, c[0x0][0x1d4], PT ;  /* 0x00007500ff007a0c */ /* 0x000fe40003f65270 */
[----:B------:R-:W-:-:S03]  /*1be0*/  ISETP.GE.AND P1, PT, R82, UR40, PT ;  /* 0x0000002852007c0c */ /* 0x000fc6000bf26270 */
[----:B-1----:R-:W1:Y:S02]  /*1bf0*/  MUFU.RCP R74, R74 ;  /* 0x0000004a004a7308 */ /* 0x002e640000001000 */
[----:B-1----:R-:W-:-:S06]  /*1c00*/  IADD3 R76, R74, 0xffffffe, RZ ;  /* 0x0ffffffe4a4c7810 */ /* 0x002fcc0007ffe0ff */
[----:B------:R-:W1:Y:S02]  /*1c10*/  F2I.FTZ.U32.TRUNC.NTZ R73, R76 ;  /* 0x0000004c00497305 */ /* 0x000e64000021f000 */
[----:B-1----:R-:W-:-:S04]  /*1c20*/  IMAD.MOV R72, RZ, RZ, -R73 ;  /* 0x000000ffff487224 */ /* 0x002fc800078e0a49 */
        /* <DEDUP_REMOVED lines=13> */
[C---:B------:R-:W-:Y:S02]  /*1d00*/  @!P1 SHF.L.U32 R73, R72.reuse, 0x2, RZ ;  /* 0x0000000248499819 */ /* 0x040fe400000006ff */
[----:B------:R-:W-:Y:S02]  /*1d10*/  IADD3 R77, R72, c[0x0][0x1d4], RZ ;  /* 0x00007500484d7a10 */ /* 0x000fe40007ffe0ff */
[----:B------:R-:W-:Y:S02]  /*1d20*/  @!P1 IADD3 R74, P0, R80, R73, RZ ;  /* 0x00000049504a9210 */ /* 0x000fe40007f1e0ff */
[C---:B------:R-:W-:Y:S01]  /*1d30*/  IADD3 R85, R77.reuse, c[0x0][0x1d4], RZ ;  /* 0x000075004d557a10 */ /* 0x040fe20007ffe0ff */
[----:B------:R-:W-:Y:S01]  /*1d40*/  @!P1 IMAD.SHL.U32 R75, R77, 0x4, RZ ;  /* 0x000000044d4b9824 */ /* 0x000fe200078e00ff */
[----:B------:R-:W-:Y:S02]  /*1d50*/  @!P1 LEA.HI.X.SX32 R73, R73, R84, 0x1, P0 ;  /* 0x0000005449499211 */ /* 0x000fe400000f0eff */
[----:B------:R-:W-:Y:S01]  /*1d60*/  @!P1 LEA R72, P0, R74, c[0x0][0x198], 0x2 ;  /* 0x000066004a489a11 */ /* 0x000fe200078010ff */
[----:B------:R-:W-:Y:S01]  /*1d70*/  @!P1 IMAD.SHL.U32 R77, R85, 0x4, RZ ;  /* 0x00000004554d9824 */ /* 0x000fe200078e00ff */
[----:B------:R-:W-:-:S02]  /*1d80*/  @!P1 IADD3 R76, P2, R80, R75, RZ ;  /* 0x0000004b504c9210 */ /* 0x000fc40007f5e0ff */
[----:B------:R-:W-:Y:S02]  /*1d90*/  @!P1 LEA.HI.X R73, R74, c[0x0][0x19c], R73, 0x2, P0 ;  /* 0x000067004a499a11 */ /* 0x000fe400000f1449 */
[-C--:B------:R-:W-:Y:S02]  /*1da0*/  @!P1 LEA.HI.X.SX32 R75, R75, R84.reuse, 0x1, P2 ;  /* 0x000000544b4b9211 */ /* 0x080fe400010f0eff */
[C---:B------:R-:W-:Y:S01]  /*1db0*/  @!P1 LEA R74, P0, R76.reuse, c[0x0][0x198], 0x2 ;  /* 0x000066004c4a9a11 */ /* 0x040fe200078010ff */
[----:B------:R1:W2:Y:S01]  /*1dc0*/  @!P1 LDG.E.64 R40, [R72.64] ;  /* 0x0000002448289981 */ /* 0x0002a2000c1e1b00 */
[----:B------:R-:W-:Y:S02]  /*1dd0*/  IADD3 R89, R85, c[0x0][0x1d4], RZ ;  /* 0x0000750055597a10 */ /* 0x000fe40007ffe0ff */
[----:B------:R-:W-:Y:S02]  /*1de0*/  @!P1 LEA.HI.X R75, R76, c[0x0][0x19c], R75, 0x2, P0 ;  /* 0x000067004c4b9a11 */ /* 0x000fe400000f144b */
[----:B------:R-:W-:Y:S01]  /*1df0*/  @!P1 IADD3 R86, P0, R80, R77, RZ ;  /* 0x0000004d50569210 */ /* 0x000fe20007f1e0ff */
[C---:B------:R-:W-:Y:S01]  /*1e00*/  @!P1 IMAD.SHL.U32 R85, R89.reuse, 0x4, RZ ;  /* 0x0000000459559824 */ /* 0x040fe200078e00ff */
[----:B------:R-:W-:Y:S01]  /*1e10*/  IADD3 R89, R89, c[0x0][0x1d4], RZ ;  /* 0x0000750059597a10 */ /* 0x000fe20007ffe0ff */
[----:B------:R4:W5:Y:S01]  /*1e20*/  @!P1 LDG.E.64 R42, [R74.64] ;  /* 0x000000244a2a9981 */ /* 0x000962000c1e1b00 */
[----:B------:R-:W-:-:S02]  /*1e30*/  @!P1 LEA.HI.X.SX32 R77, R77, R84, 0x1, P0 ;  /* 0x000000544d4d9211 */ /* 0x000fc400000f0eff */
[----:B------:R-:W-:Y:S02]  /*1e40*/  @!P1 LEA R76, P0, R86, c[0x0][0x198], 0x2 ;  /* 0x00006600564c9a11 */ /* 0x000fe400078010ff */
[----:B------:R-:W-:Y:S02]  /*1e50*/  @!P1 IADD3 R87, P2, R80, R85, RZ ;  /* 0x0000005550579210 */ /* 0x000fe40007f5e0ff */
[----:B------:R-:W-:Y:S02]  /*1e60*/  @!P1 LEA.HI.X R77, R86, c[0x0][0x19c], R77, 0x2, P0 ;  /* 0x00006700564d9a11 */ /* 0x000fe400000f144d */
[----:B------:R-:W-:Y:S02]  /*1e70*/  @!P1 LEA.HI.X.SX32 R88, R85, R84, 0x1, P2 ;  /* 0x0000005455589211 */ /* 0x000fe400010f0eff */
[----:B------:R-:W-:Y:S01]  /*1e80*/  @!P1 LEA R86, P0, R87, c[0x0][0x198], 0x2 ;  /* 0x0000660057569a11 */ /* 0x000fe200078010ff */
[----:B------:R3:W2:Y:S01]  /*1e90*/  @!P1 LDG.E.64 R44, [R76.64] ;  /* 0x000000244c2c9981 */ /* 0x0006a2000c1e1b00 */
[----:B-1----:R-:W-:-:S02]  /*1ea0*/  @!P1 SHF.L.U32 R73, R89, 0x2, RZ ;  /* 0x0000000259499819 */ /* 0x002fc400000006ff */
[----:B------:R-:W-:Y:S02]  /*1eb0*/  IADD3 R89, R89, c[0x0][0x1d4], RZ ;  /* 0x0000750059597a10 */ /* 0x000fe40007ffe0ff */
[----:B------:R-:W-:Y:S02]  /*1ec0*/  @!P1 LEA.HI.X R87, R87, c[0x0][0x19c], R88, 0x2, P0 ;  /* 0x0000670057579a11 */ /* 0x000fe400000f1458 */
[----:B----4-:R-:W-:Y:S01]  /*1ed0*/  @!P1 IADD3 R74, P0, R80, R73, RZ ;  /* 0x00000049504a9210 */ /* 0x010fe20007f1e0ff */
[C---:B------:R-:W-:Y:S01]  /*1ee0*/  @!P1 IMAD.SHL.U32 R75, R89.reuse, 0x4, RZ ;  /* 0x00000004594b9824 */ /* 0x040fe200078e00ff */
[----:B------:R-:W-:Y:S01]  /*1ef0*/  IADD3 R89, R89, c[0x0][0x1d4], RZ ;  /* 0x0000750059597a10 */ /* 0x000fe20007ffe0ff */
[----:B------:R1:W4:Y:S01]  /*1f00*/  @!P1 LDG.E.64 R46, [R86.64] ;  /* 0x00000024562e9981 */ /* 0x000322000c1e1b00 */
[----:B------:R-:W-:Y:S02]  /*1f10*/  @!P1 LEA.HI.X.SX32 R73, R73, R84, 0x1, P0 ;  /* 0x0000005449499211 */ /* 0x000fe400000f0eff */
[----:B------:R-:W-:-:S02]  /*1f20*/  @!P1 LEA R72, P0, R74, c[0x0][0x198], 0x2 ;  /* 0x000066004a489a11 */ /* 0x000fc400078010ff */
[----:B------:R-:W-:Y:S01]  /*1f30*/  @!P1 IADD3 R85, P2, R80, R75, RZ ;  /* 0x0000004b50559210 */ /* 0x000fe20007f5e0ff */
[----:B---3--:R-:W-:Y:S01]  /*1f40*/  @!P1 IMAD.SHL.U32 R77, R89, 0x4, RZ ;  /* 0x00000004594d9824 */ /* 0x008fe200078e00ff */
[----:B------:R-:W-:Y:S02]  /*1f50*/  @!P1 LEA.HI.X R73, R74, c[0x0][0x19c], R73, 0x2, P0 ;  /* 0x000067004a499a11 */ /* 0x000fe400000f1449 */
[----:B------:R-:W-:Y:S02]  /*1f60*/  @!P1 LEA.HI.X.SX32 R88, R75, R84, 0x1, P2 ;  /* 0x000000544b589211 */ /* 0x000fe400010f0eff */
[----:B------:R-:W-:Y:S01]  /*1f70*/  @!P1 LEA R74, P0, R85, c[0x0][0x198], 0x2 ;  /* 0x00006600554a9a11 */ /* 0x000fe200078010ff */
[----:B------:R3:W4:Y:S01]  /*1f80*/  @!P1 LDG.E.64 R48, [R72.64] ;  /* 0x0000002448309981 */ /* 0x000722000c1e1b00 */
[----:B------:R-:W-:Y:S02]  /*1f90*/  IADD3 R89, R89, c[0x0][0x1d4], RZ ;  /* 0x0000750059597a10 */ /* 0x000fe40007ffe0ff */
[----:B------:R-:W-:-:S02]  /*1fa0*/  @!P1 LEA.HI.X R75, R85, c[0x0][0x19c], R88, 0x2, P0 ;  /* 0x00006700554b9a11 */ /* 0x000fc400000f1458 */
[----:B-1----:R-:W-:Y:S01]  /*1fb0*/  @!P1 IADD3 R86, P0, R80, R77, RZ ;  /* 0x0000004d50569210 */ /* 0x002fe20007f1e0ff */
[C---:B------:R-:W-:Y:S01]  /*1fc0*/  @!P1 IMAD.SHL.U32 R85, R89.reuse, 0x4, RZ ;  /* 0x0000000459559824 */ /* 0x040fe200078e00ff */
[----:B------:R-:W-:Y:S01]  /*1fd0*/  IADD3 R89, R89, c[0x0][0x1d4], RZ ;  /* 0x0000750059597a10 */ /* 0x000fe20007ffe0ff */
[----:B------:R1:W4:Y:S01]  /*1fe0*/  @!P1 LDG.E.64 R50, [R74.64] ;  /* 0x000000244a329981 */ /* 0x000322000c1e1b00 */
[----:B------:R-:W-:Y:S02]  /*1ff0*/  @!P1 LEA.HI.X.SX32 R77, R77, R84, 0x1, P0 ;  /* 0x000000544d4d9211 */ /* 0x000fe400000f0eff */
[----:B------:R-:W-:Y:S02]  /*2000*/  @!P1 LEA R76, P0, R86, c[0x0][0x198], 0x2 ;  /* 0x00006600564c9a11 */ /* 0x000fe400078010ff */
[----:B------:R-:W-:Y:S02]  /*2010*/  @!P1 IADD3 R87, P2, R80, R85, RZ ;  /* 0x0000005550579210 */ /* 0x000fe40007f5e0ff */
[----:B------:R-:W-:-:S02]  /*2020*/  @!P1 LEA.HI.X R77, R86, c[0x0][0x19c], R77, 0x2, P0 ;  /* 0x00006700564d9a11 */ /* 0x000fc400000f144d */
[-C--:B------:R-:W-:Y:S02]  /*2030*/  @!P1 LEA.HI.X.SX32 R88, R85, R84.reuse, 0x1, P2 ;  /* 0x0000005455589211 */ /* 0x080fe400010f0eff */
[----:B------:R-:W-:Y:S01]  /*2040*/  @!P1 LEA R86, P0, R87, c[0x0][0x198], 0x2 ;  /* 0x0000660057569a11 */ /* 0x000fe200078010ff */
[----:B------:R0:W4:Y:S01]  /*2050*/  @!P1 LDG.E.64 R52, [R76.64] ;  /* 0x000000244c349981 */ /* 0x000122000c1e1b00 */
[C---:B---3--:R-:W-:Y:S02]  /*2060*/  @!P1 SHF.L.U32 R73, R89.reuse, 0x2, RZ ;  /* 0x0000000259499819 */ /* 0x048fe400000006ff */
[----:B------:R-:W-:Y:S02]  /*2070*/  IADD3 R89, R89, c[0x0][0x1d4], RZ ;  /* 0x0000750059597a10 */ /* 0x000fe40007ffe0ff */
[----:B------:R-:W-:Y:S02]  /*2080*/  @!P1 LEA.HI.X R87, R87, c[0x0][0x19c], R88, 0x2, P0 ;  /* 0x0000670057579a11 */ /* 0x000fe400000f1458 */
[----:B-1----:R-:W-:Y:S01]  /*2090*/  @!P1 IADD3 R74, P0, R80, R73, RZ ;  /* 0x00000049504a9210 */ /* 0x002fe20007f1e0ff */
[C---:B------:R-:W-:Y:S01]  /*20a0*/  @!P1 IMAD.SHL.U32 R75, R89.reuse, 0x4, RZ ;  /* 0x00000004594b9824 */ /* 0x040fe200078e00ff */
[----:B------:R-:W-:Y:S01]  /*20b0*/  IADD3 R89, R89, c[0x0][0x1d4], RZ ;  /* 0x0000750059597a10 */ /* 0x000fe20007ffe0ff */
[----:B------:R1:W3:Y:S01]  /*20c0*/  @!P1 LDG.E.64 R54, [R86.64] ;  /* 0x0000002456369981 */ /* 0x0002e2000c1e1b00 */
[----:B------:R-:W-:-:S02]  /*20d0*/  @!P1 LEA.HI.X.SX32 R73, R73, R84, 0x1, P0 ;  /* 0x0000005449499211 */ /* 0x000fc400000f0eff */
[----:B------:R-:W-:Y:S02]  /*20e0*/  @!P1 LEA R72, P0, R74, c[0x0][0x198], 0x2 ;  /* 0x000066004a489a11 */ /* 0x000fe400078010ff */
[----:B------:R-:W-:Y:S01]  /*20f0*/  @!P1 IADD3 R85, P2, R80, R75, RZ ;  /* 0x0000004b50559210 */ /* 0x000fe20007f5e0ff */
[----:B0-----:R-:W-:Y:S01]  /*2100*/  @!P1 IMAD.SHL.U32 R77, R89, 0x4, RZ ;  /* 0x00000004594d9824 */ /* 0x001fe200078e00ff */
[----:B------:R-:W-:Y:S02]  /*2110*/  @!P1 LEA.HI.X R73, R74, c[0x0][0x19c], R73, 0x2, P0 ;  /* 0x000067004a499a11 */ /* 0x000fe400000f1449 */
[----:B------:R-:W-:Y:S02]  /*2120*/  @!P1 LEA.HI.X.SX32 R88, R75, R84, 0x1, P2 ;  /* 0x000000544b589211 */ /* 0x000fe400010f0eff */
[----:B------:R-:W-:Y:S01]  /*2130*/  @!P1 LEA R74, P0, R85, c[0x0][0x198], 0x2 ;  /* 0x00006600554a9a11 */ /* 0x000fe200078010ff */
[----:B------:R0:W3:Y:S01]  /*2140*/  @!P1 LDG.E.64 R56, [R72.64] ;  /* 0x0000002448389981 */ /* 0x0000e2000c1e1b00 */
[----:B------:R-:W-:-:S02]  /*2150*/  IADD3 R89, R89, c[0x0][0x1d4], RZ ;  /* 0x0000750059597a10 */ /* 0x000fc40007ffe0ff */
[----:B------:R-:W-:Y:S02]  /*2160*/  @!P1 LEA.HI.X R75, R85, c[0x0][0x19c], R88, 0x2, P0 ;  /* 0x00006700554b9a11 */ /* 0x000fe400000f1458 */
[----:B-1----:R-:W-:Y:S01]  /*2170*/  @!P1 IADD3 R86, P0, R80, R77, RZ ;  /* 0x0000004d50569210 */ /* 0x002fe20007f1e0ff */
[----:B------:R-:W-:Y:S02]  /*2180*/  @!P1 IMAD.SHL.U32 R85, R89, 0x4, RZ ;  /* 0x0000000459559824 */ /* 0x000fe400078e00ff */
[----:B------:R1:W3:Y:S01]  /*2190*/  @!P1 LDG.E.64 R58, [R74.64] ;  /* 0x000000244a3a9981 */ /* 0x0002e2000c1e1b00 */
[----:B------:R-:W-:Y:S02]  /*21a0*/  @!P1 LEA.HI.X.SX32 R77, R77, R84, 0x1, P0 ;  /* 0x000000544d4d9211 */ /* 0x000fe400000f0eff */
[----:B------:R-:W-:Y:S02]  /*21b0*/  @!P1 LEA R76, P0, R86, c[0x0][0x198], 0x2 ;  /* 0x00006600564c9a11 */ /* 0x000fe400078010ff */
[----:B------:R-:W-:-:S02]  /*21c0*/  @!P1 IADD3 R87, P2, R80, R85, RZ ;  /* 0x0000005550579210 */ /* 0x000fc40007f5e0ff */
[----:B------:R-:W-:Y:S02]  /*21d0*/  IADD3 R89, R89, c[0x0][0x1d4], RZ ;  /* 0x0000750059597a10 */ /* 0x000fe40007ffe0ff */
[----:B------:R-:W-:Y:S02]  /*21e0*/  @!P1 LEA.HI.X R77, R86, c[0x0][0x19c], R77, 0x2, P0 ;  /* 0x00006700564d9a11 */ /* 0x000fe400000f144d */
[----:B------:R-:W-:Y:S02]  /*21f0*/  @!P1 LEA.HI.X.SX32 R88, R85, R84, 0x1, P2 ;  /* 0x0000005455589211 */ /* 0x000fe400010f0eff */
[----:B------:R-:W-:Y:S01]  /*2200*/  @!P1 LEA R86, P0, R87, c[0x0][0x198], 0x2 ;  /* 0x0000660057569a11 */ /* 0x000fe200078010ff */
[----:B------:R1:W3:Y:S01]  /*2210*/  @!P1 LDG.E.64 R60, [R76.64] ;  /* 0x000000244c3c9981 */ /* 0x0002e2000c1e1b00 */
[----:B0-----:R-:W-:Y:S02]  /*2220*/  @!P1 SHF.L.U32 R73, R89, 0x2, RZ ;  /* 0x0000000259499819 */ /* 0x001fe400000006ff */
[----:B------:R-:W-:-:S02]  /*2230*/  @!P1 LEA.HI.X R87, R87, c[0x0][0x19c], R88, 0x2, P0 ;  /* 0x0000670057579a11 */ /* 0x000fc400000f1458 */
[----:B-1----:R-:W-:Y:S02]  /*2240*/  @!P1 IADD3 R75, P0, R80, R73, RZ ;  /* 0x00000049504b9210 */ /* 0x002fe40007f1e0ff */
[----:B------:R-:W-:Y:S01]  /*2250*/  IADD3 R89, R89, c[0x0][0x1d4], RZ ;  /* 0x0000750059597a10 */ /* 0x000fe20007ffe0ff */
[----:B------:R0:W3:Y:S01]  /*2260*/  @!P1 LDG.E.64 R62, [R86.64] ;  /* 0x00000024563e9981 */ /* 0x0000e2000c1e1b00 */
[----:B------:R-:W-:Y:S02]  /*2270*/  @!P1 LEA.HI.X.SX32 R88, R73, R84, 0x1, P0 ;  /* 0x0000005449589211 */ /* 0x000fe400000f0eff */
[----:B------:R-:W-:Y:S01]  /*2280*/  ISETP.NE.U32.AND P0, PT, RZ, c[0x0][0x200], PT ;  /* 0x00008000ff007a0c */ /* 0x000fe20003f05070 */
[----:B------:R-:W-:Y:S01]  /*2290*/  @!P1 IMAD.SHL.U32 R85, R89, 0x4, RZ ;  /* 0x0000000459559824 */ /* 0x000fe200078e00ff */
[----:B------:R-:W-:Y:S02]  /*22a0*/  @!P1 LEA R74, P2, R75, c[0x0][0x198], 0x2 ;  /* 0x000066004b4a9a11 */ /* 0x000fe400078410ff */
[----:B------:R-:W-:-:S02]  /*22b0*/  ISETP.NE.AND.EX P0, PT, RZ, c[0x0][0x204], PT, P0 ;  /* 0x00008100ff007a0c */ /* 0x000fc40003f05300 */
[----:B------:R-:W-:Y:S02]  /*22c0*/  @!P1 IADD3 R72, P3, R80, R85, RZ ;  /* 0x0000005550489210 */ /* 0x000fe40007f7e0ff */
[----:B------:R-:W-:Y:S02]  /*22d0*/  @!P1 LEA.HI.X R75, R75, c[0x0][0x19c], R88, 0x2, P2 ;  /* 0x000067004b4b9a11 */ /* 0x000fe400010f1458 */
[----:B------:R-:W-:Y:S02]  /*22e0*/  @!P1 LEA.HI.X.SX32 R85, R85, R84, 0x1, P3 ;  /* 0x0000005455559211 */ /* 0x000fe400018f0eff */
[C---:B------:R-:W-:Y:S02]  /*22f0*/  @!P1 LEA R76, P2, R72.reuse, c[0x0][0x198], 0x2 ;  /* 0x00006600484c9a11 */ /* 0x040fe400078410ff */
[----:B------:R-:W-:Y:S01]  /*2300*/  IADD3 R89, R89, c[0x0][0x1d4], RZ ;  /* 0x0000750059597a10 */ /* 0x000fe20007ffe0ff */
[----:B------:R-:W-:Y:S01]  /*2310*/  IMAD.U32 R73, RZ, RZ, UR45 ;  /* 0x0000002dff497e24 */ /* 0x000fe2000f8e00ff */
[----:B------:R-:W-:Y:S01]  /*2320*/  @!P1 LEA.HI.X R77, R72, c[0x0][0x19c], R85, 0x2, P2 ;  /* 0x00006700484d9a11 */ /* 0x000fe200010f1455 */
[----:B------:R-:W-:Y:S01]  /*2330*/  IMAD.U32 R88, RZ, RZ, UR47 ;  /* 0x0000002fff587e24 */ /* 0x000fe2000f8e00ff */
[C---:B0-----:R-:W-:Y:S01]  /*2340*/  IADD3 R87, R89.reuse, c[0x0][0x1d4], RZ ;  /* 0x0000750059577a10 */ /* 0x041fe20007ffe0ff */
[----:B------:R0:W3:Y:S01]  /*2350*/  @!P1 LDG.E.64 R64, [R74.64] ;  /* 0x000000244a409981 */ /* 0x0000e2000c1e1b00 */
[----:B------:R-:W-:-:S02]  /*2360*/  @!P1 SHF.L.U32 R85, R89, 0x2, RZ ;  /* 0x0000000259559819 */ /* 0x000fc400000006ff */
[----:B------:R-:W-:Y:S01]  /*2370*/  @P0 IADD3 R72, P2, P3, R82, c[0x0][0x200], R73 ;  /* 0x0000800052480a10 */ /* 0x000fe20007b5e049 */
[----:B------:R-:W-:Y:S01]  /*2380*/  @!P1 IMAD.SHL.U32 R87, R87, 0x4, RZ ;  /* 0x0000000457579824 */ /* 0x000fe200078e00ff */
[----:B------:R-:W-:Y:S01]  /*2390*/  @P0 SHF.R.S32.HI R73, RZ, 0x1f, R82 ;  /* 0x0000001fff490819 */ /* 0x000fe20000011452 */
[----:B------:R1:W3:Y:S01]  /*23a0*/  @!P1 LDG.E.64 R66, [R76.64] ;  /* 0x000000244c429981 */ /* 0x0002e2000c1e1b00 */
[----:B------:R-:W-:Y:S02]  /*23b0*/  @!P1 IADD3 R86, P4, R80, R85, RZ ;  /* 0x0000005550569210 */ /* 0x000fe40007f9e0ff */
[----:B------:R-:W-:Y:S02]  /*23c0*/  @P0 IADD3.X R73, R73, c[0x0][0x204], R88, P2, P3 ;  /* 0x0000810049490a10 */ /* 0x000fe400017e6458 */
[----:B------:R-:W-:Y:S02]  /*23d0*/  @!P1 LEA.HI.X.SX32 R85, R85, R84, 0x1, P4 ;  /* 0x0000005455559211 */ /* 0x000fe400020f0eff */
[----:B0-----:R-:W-:Y:S01]  /*23e0*/  @!P1 LEA R74, P2, R86, c[0x0][0x198], 0x2 ;  /* 0x00006600564a9a11 */ /* 0x001fe200078410ff */
[----:B------:R-:W3:Y:S01]  /*23f0*/  @P0 LDG.E.U8 R72, [R72.64] ;  /* 0x0000002448480981 */ /* 0x000ee2000c1e1100 */
[----:B-1----:R-:W-:-:S02]  /*2400*/  @!P1 IADD3 R77, P3, R80, R87, RZ ;  /* 0x00000057504d9210 */ /* 0x002fc40007f7e0ff */
[----:B------:R-:W-:Y:S02]  /*2410*/  @!P1 LEA.HI.X R75, R86, c[0x0][0x19c], R85, 0x2, P2 ;  /* 0x00006700564b9a11 */ /* 0x000fe400010f1455 */
[----:B------:R-:W-:Y:S02]  /*2420*/  @!P1 LEA.HI.X.SX32 R86, R87, R84, 0x1, P3 ;  /* 0x0000005457569211 */ /* 0x000fe400018f0eff */
[C---:B------:R-:W-:Y:S01]  /*2430*/  @!P1 LEA R76, P2, R77.reuse, c[0x0][0x198], 0x2 ;  /* 0x000066004d4c9a11 */ /* 0x040fe200078410ff */
[----:B------:R-:W3:Y:S03]  /*2440*/  @!P1 LDG.E.64 R68, [R74.64] ;  /* 0x000000244a449981 */ /* 0x000ee6000c1e1b00 */
[----:B------:R-:W-:-:S05]  /*2450*/  @!P1 LEA.HI.X R77, R77, c[0x0][0x19c], R86, 0x2, P2 ;  /* 0x000067004d4d9a11 */ /* 0x000fca00010f1456 */
[----:B------:R-:W3:Y:S01]  /*2460*/  @!P1 LDG.E.64 R70, [R76.64] ;  /* 0x000000244c469981 */ /* 0x000ee2000c1e1b00 */
[----:B-----5:R-:W-:Y:S02]  /*2470*/  FMUL.FTZ R85, R36, R42 ;  /* 0x0000002a24557220 */ /* 0x020fe40000410000 */
[----:B------:R-:W-:Y:S02]  /*2480*/  FMUL.FTZ R86, R37, R43 ;  /* 0x0000002b25567220 */ /* 0x000fe40000410000 */
[----:B--2---:R-:W-:Y:S02]  /*2490*/  FFMA.FTZ R85, R38, R40, R85 ;  /* 0x0000002826557223 */ /* 0x004fe40000010055 */
[----:B------:R-:W-:Y:S02]  /*24a0*/  FFMA.FTZ R86, R39, R41, R86 ;  /* 0x0000002927567223 */ /* 0x000fe40000010056 */
[----:B------:R-:W-:Y:S02]  /*24b0*/  FFMA.FTZ R85, R34, R44, R85 ;  /* 0x0000002c22557223 */ /* 0x000fe40000010055 */
[----:B------:R-:W-:-:S02]  /*24c0*/  FFMA.FTZ R86, R35, R45, R86 ;  /* 0x0000002d23567223 */ /* 0x000fc40000010056 */
[----:B----4-:R-:W-:Y:S02]  /*24d0*/  FFMA.FTZ R85, R32, R46, R85 ;  /* 0x0000002e20557223 */ /* 0x010fe40000010055 */
[----:B------:R-:W-:Y:S02]  /*24e0*/  FFMA.FTZ R86, R33, R47, R86 ;  /* 0x0000002f21567223 */ /* 0x000fe40000010056 */
[----:B------:R-:W-:Y:S02]  /*24f0*/  FFMA.FTZ R85, R30, R48, R85 ;  /* 0x000000301e557223 */ /* 0x000fe40000010055 */
[----:B------:R-:W-:Y:S02]  /*2500*/  FFMA.FTZ R86, R31, R49, R86 ;  /* 0x000000311f567223 */ /* 0x000fe40000010056 */
[----:B------:R-:W-:Y:S02]  /*2510*/  FFMA.FTZ R85, R28, R50, R85 ;  /* 0x000000321c557223 */ /* 0x000fe40000010055 */
[----:B------:R-:W-:-:S02]  /*2520*/  FFMA.FTZ R86, R29, R51, R86 ;  /* 0x000000331d567223 */ /* 0x000fc40000010056 */
[----:B------:R-:W-:Y:S02]  /*2530*/  FFMA.FTZ R85, R26, R52, R85 ;  /* 0x000000341a557223 */ /* 0x000fe40000010055 */
[----:B------:R-:W-:Y:S02]  /*2540*/  FFMA.FTZ R86, R27, R53, R86 ;  /* 0x000000351b567223 */ /* 0x000fe40000010056 */
[----:B---3--:R-:W-:Y:S02]  /*2550*/  FFMA.FTZ R85, R24, R54, R85 ;  /* 0x0000003618557223 */ /* 0x008fe40000010055 */
        /* <DEDUP_REMOVED lines=13> */
[----:B------:R-:W-:Y:S01]  /*2630*/  ISETP.NE.AND P0, PT, R72, RZ, P0 ;  /* 0x000000ff4800720c */ /* 0x000fe20000705270 */
[----:B------:R-:W-:Y:S02]  /*2640*/  FFMA.FTZ R85, R6, R68, R85 ;  /* 0x0000004406557223 */ /* 0x000fe40000010055 */
[----:B------:R-:W-:-:S02]  /*2650*/  FFMA.FTZ R86, R7, R69, R86 ;  /* 0x0000004507567223 */ /* 0x000fc40000010056 */
[----:B------:R-:W-:Y:S02]  /*2660*/  FFMA.FTZ R85, R4, R70, R85 ;  /* 0x0000004604557223 */ /* 0x000fe40000010055 */
[----:B------:R-:W-:-:S04]  /*2670*/  FFMA.FTZ R86, R5, R71, R86 ;  /* 0x0000004705567223 */ /* 0x000fc80000010056 */
[----:B------:R-:W-:Y:S01]  /*2680*/  FADD.FTZ R85, R85, R86 ;  /* 0x0000005655557221 */ /* 0x000fe20000010000 */
[----:B------:R-:W-:Y:S05]  /*2690*/  BRA.DIV ~URZ, `(.L_x_2298) ;  /* 0x000032827f007947 */ /* 0x000fea000b800000 */
[----:B------:R0:W1:Y:S02]  /*26a0*/  SHFL.BFLY PT, R72, R85, 0x1, 0x1f ;  /* 0x0c201f0055487f89 */ /* 0x00006400000e0000 */
.L_x_2344:
        /* <DEDUP_REMOVED lines=24> */
.L_x_2300:
[----:B------:R-:W-:Y:S05]  /*2830*/  BSYNC B1 ;  /* 0x0000000000017941 */ /* 0x000fea0003800000 */
.L_x_2299:
[----:B------:R-:W-:-:S04]  /*2840*/  IADD3 R82, R82, 0x40, RZ ;  /* 0x0000004052527810 */ /* 0x000fc80007ffe0ff */
[----:B------:R-:W-:-:S13]  /*2850*/  ISETP.GE.AND P0, PT, R82, R78, PT ;  /* 0x0000004e5200720c */ /* 0x000fda0003f06270 */
[----:B01----:R-:W-:Y:S05]  /*2860*/  @!P0 BRA `(.L_x_2301) ;  /* 0xfffff32000008947 */ /* 0x003fea000383ffff */
.L_x_2297:
[----:B------:R-:W-:Y:S05]  /*2870*/  BSYNC B0 ;  /* 0x0000000000007941 */ /* 0x000fea0003800000 */
.L_x_2296:
[----:B------:R-:W-:Y:S05]  /*2880*/  BRA.DIV ~URZ, `(.L_x_2302) ;  /* 0x000031127f007947 */ /* 0x000fea000b800000 */
[----:B------:R4:W0:Y:S02]  /*2890*/  SHFL.BFLY PT, R2, R79, 0x10, 0x1f ;  /* 0x0e001f004f027f89 */ /* 0x00082400000e0000 */
.L_x_2345:
[----:B0---4-:R-:W-:Y:S01]  /*28a0*/  FMNMX.FTZ R79, R2, R79, !PT ;  /* 0x0000004f024f7209 */ /* 0x011fe20007810000 */
[----:B------:R-:W-:Y:S05]  /*28b0*/  BRA.DIV ~URZ, `(.L_x_2303) ;  /* 0x000031627f007947 */ /* 0x000fea000b800000 */
[----:B------:R-:W0:Y:S02]  /*28c0*/  SHFL.BFLY PT, R2, R79, 0x8, 0x1f ;  /* 0x0d001f004f027f89 */ /* 0x000e2400000e0000 */
[----:B0-----:R-:W-:-:S05]  /*28d0*/  FMNMX.FTZ R2, R79, R2, !PT ;  /* 0x000000024f027209 */ /* 0x001fca0007810000 */
[----:B------:R-:W0:Y:S02]  /*28e0*/  SHFL.BFLY PT, R3, R2, 0x4, 0x1f ;  /* 0x0c801f0002037f89 */ /* 0x000e2400000e0000 */
[----:B0-----:R-:W-:-:S05]  /*28f0*/  FMNMX.FTZ R3, R2, R3, !PT ;  /* 0x0000000302037209 */ /* 0x001fca0007810000 */
[----:B------:R0:W4:Y:S02]  /*2900*/  SHFL.BFLY PT, R4, R3, 0x2, 0x1f ;  /* 0x0c401f0003047f89 */ /* 0x00012400000e0000 */
.L_x_2346:
        /* <DEDUP_REMOVED lines=11> */
[----:B------:R-:W-:Y:S01]  /*29c0*/  IMAD.MOV.U32 R8, RZ, RZ, RZ ;  /* 0x000000ffff087224 */ /* 0x000fe200078e00ff */
[----:B0-----:R-:W-:Y:S02]  /*29d0*/  MOV R2, 0xff7fffff ;  /* 0xff7fffff00027802 */ /* 0x001fe40000000f00 */
[----:B------:R-:W-:Y:S01]  /*29e0*/  IADD3 R6, R18, UR43, RZ ;  /* 0x0000002b12067c10 */ /* 0x000fe2000fffe0ff */
[----:B------:R-:W-:Y:S03]  /*29f0*/  BSSY B0, `(.L_x_2304) ;  /* 0x0000024000007945 */ /* 0x000fe60003800000 */
[----:B------:R-:W-:-:S05]  /*2a00*/  ISETP.GT.AND P1, PT, R6, UR40, PT ;  /* 0x0000002806007c0c */ /* 0x000fca000bf24270 */
        /* <DEDUP_REMOVED lines=9> */
[----:B0-----:R-:W-:Y:S01]  /*2aa0*/  IMAD.MOV.U32 R4, RZ, RZ, R6 ;  /* 0x000000ffff047224 */ /* 0x001fe200078e0006 */
[----:B------:R-:W-:-:S08]  /*2ab0*/  ISETP.NE.AND.EX P0, PT, RZ, c[0x0][0x204], PT, P0 ;  /* 0x00008100ff007a0c */ /* 0x000fd00003f05300 */
.L_x_2309:
        /* <DEDUP_REMOVED lines=13> */
.L_x_2307:
[----:B------:R-:W0:Y:S02]  /*2b90*/  LDS R2, [R10] ;  /* 0x000000000a027984 */ /* 0x000e240000000800 */
[----:B0---4-:R-:W-:-:S04]  /*2ba0*/  FADD.FTZ R2, -R9, R2 ;  /* 0x0000000209027221 */ /* 0x011fc80000010100 */
[----:B------:R-:W-:-:S04]  /*2bb0*/  FMUL.FTZ R2, R2, 1.4426950216293334961 ;  /* 0x3fb8aa3b02027820 */ /* 0x000fc80000410000 */
[----:B------:R0:W4:Y:S03]  /*2bc0*/  MUFU.EX2 R7, R2 ;  /* 0x0000000200077308 */ /* 0x0001260000000800 */
.L_x_2308:
[----:B------:R-:W-:Y:S05]  /*2bd0*/  BSYNC B1 ;  /* 0x0000000000017941 */ /* 0x000fea0003800000 */
.L_x_2306:
[----:B----4-:R4:W-:Y:S01]  /*2be0*/  STS [R10], R7 ;  /* 0x000000070a007388 */ /* 0x0109e20000000800 */
[----:B------:R-:W-:Y:S01]  /*2bf0*/  IADD3 R4, R4, 0x80, RZ ;  /* 0x0000008004047810 */ /* 0x000fe20007ffe0ff */
[----:B------:R-:W-:-:S03]  /*2c00*/  FADD.FTZ R8, R7, R8 ;  /* 0x0000000807087221 */ /* 0x000fc60000010000 */
[----:B------:R-:W-:-:S13]  /*2c10*/  ISETP.GT.AND P2, PT, R4, UR40, PT ;  /* 0x0000002804007c0c */ /* 0x000fda000bf44270 */
[----:B----4-:R-:W-:Y:S05]  /*2c20*/  @!P2 BRA `(.L_x_2309) ;  /* 0xfffffe900000a947 */ /* 0x010fea000383ffff */
.L_x_2305:
[----:B------:R-:W-:Y:S05]  /*2c30*/  BSYNC B0 ;  /* 0x0000000000007941 */ /* 0x000fea0003800000 */
.L_x_2304:
[----:B------:R-:W5:Y:S01]  /*2c40*/  SHFL.BFLY PT, R3, R8, 0x10, 0x1f ;  /* 0x0e001f0008037f89 */ /* 0x000f6200000e0000 */
[----:B------:R-:W-:Y:S01]  /*2c50*/  LOP3.LUT P0, R10, R18, 0x1f, RZ, 0xc0, !PT ;  /* 0x0000001f120a7812 */ /* 0x000fe2000780c0ff */
[----:B------:R-:W-:Y:S02]  /*2c60*/  ULDC.U8 UR4, c[0x0][0x26c] ;  /* 0x00009b0000047ab9 */ /* 0x000fe40000000000 */
[----:B------:R-:W-:Y:S01]  /*2c70*/  UMOV UR5, URZ ;  /* 0x0000003f00057c82 */ /* 0x000fe20008000000 */
[----:B------:R-:W-:Y:S01]  /*2c80*/  ISETP.GT.U32.AND P2, PT, R10, 0x3, PT ;  /* 0x000000030a00780c */ /* 0x000fe20003f44070 */
[----:B-----5:R-:W-:-:S08]  /*2c90*/  FADD.FTZ R3, R3, R8 ;  /* 0x0000000803037221 */ /* 0x020fd00000010000 */
        /* <DEDUP_REMOVED lines=31> */
.L_x_2310:
[----:B------:R-:W-:Y:S01]  /*2e90*/  BSSY B0, `(.L_x_2311) ;  /* 0x0000011000007945 */ /* 0x000fe20003800000 */
[----:B------:R-:W-:Y:S05]  /*2ea0*/  @P1 BRA `(.L_x_2312) ;  /* 0x000000f000001947 */ /* 0x000fea0003800000 */
[----:B0-----:R-:W-:-:S04]  /*2eb0*/  FADD.FTZ R2, R3, 9.9999999747524270788e-07 ;  /* 0x358637bd03027421 */ /* 0x001fc80000010000 */
[----:B------:R0:W4:Y:S03]  /*2ec0*/  MUFU.RCP R10, R2 ;  /* 0x00000002000a7308 */ /* 0x0001260000001000 */
.L_x_2313:
[C---:B------:R-:W-:Y:S02]  /*2ed0*/  IADD3 R4, R6.reuse, -UR43, RZ ;  /* 0x8000002b06047c10 */ /* 0x040fe4000fffe0ff */
[----:B------:R-:W-:Y:S02]  /*2ee0*/  @P0 IADD3 R7, P1, R6, UR4, RZ ;  /* 0x0000000406070c10 */ /* 0x000fe4000ff3e0ff */
[----:B0-----:R-:W-:Y:S01]  /*2ef0*/  LEA R9, R4, 0x120, 0x2 ;  /* 0x0000012004097811 */ /* 0x001fe200078e10ff */
[----:B------:R-:W5:Y:S01]  /*2f00*/  LDS R3, [R4.X4+0x120] ;  /* 0x0001200004037984 */ /* 0x000f620000004800 */
[C---:B------:R-:W-:Y:S02]  /*2f10*/  @P0 LEA.HI.X.SX32 R8, R6.reuse, UR5, 0x1, P1 ;  /* 0x0000000506080c11 */ /* 0x040fe400088f0eff */
[----:B0-----:R-:W-:Y:S02]  /*2f20*/  @P0 LEA R2, P1, R7, c[0x0][0x260], 0x2 ;  /* 0x0000980007020a11 */ /* 0x001fe400078210ff */
[----:B------:R-:W-:Y:S01]  /*2f30*/  IADD3 R6, R6, 0x80, RZ ;  /* 0x0000008006067810 */ /* 0x000fe20007ffe0ff */
[----:B----45:R-:W-:Y:S01]  /*2f40*/  FMUL.FTZ R11, R3, R10 ;  /* 0x0000000a030b7220 */ /* 0x030fe20000410000 */
[----:B------:R-:W-:-:S02]  /*2f50*/  @P0 LEA.HI.X R3, R7, c[0x0][0x264], R8, 0x2, P1 ;  /* 0x0000990007030a11 */ /* 0x000fc400008f1408 */
[----:B------:R-:W-:Y:S02]  /*2f60*/  ISETP.GT.AND P1, PT, R6, UR40, PT ;  /* 0x0000002806007c0c */ /* 0x000fe4000bf24270 */
[----:B------:R0:W-:Y:S04]  /*2f70*/  STS [R9], R11 ;  /* 0x0000000b09007388 */ /* 0x0001e80000000800 */
[----:B------:R0:W-:Y:S07]  /*2f80*/  @P0 STG.E [R2.64], R11 ;  /* 0x0000000b02000986 */ /* 0x0001ee000c101924 */
[----:B------:R-:W-:Y:S05]  /*2f90*/  @!P1 BRA `(.L_x_2313) ;  /* 0xffffff3000009947 */ /* 0x000fea000383ffff */
.L_x_2312:
[----:B------:R-:W-:Y:S05]  /*2fa0*/  BSYNC B0 ;  /* 0x0000000000007941 */ /* 0x000fea0003800000 */
.L_x_2311:
        /* <DEDUP_REMOVED lines=11> */
[----:B------:R-:W-:-:S04]  /*3060*/  IMAD.IADD R5, R18, 0x1, -R5 ;  /* 0x0000000112057824 */ /* 0x000fc800078e0a05 */
[----:B------:R-:W-:Y:S02]  /*3070*/  ISETP.NE.OR P0, PT, R80, UR4, !P0 ;  /* 0x0000000450007c0c */ /* 0x000fe4000c705670 */
[----:B------:R-:W-:-:S11]  /*3080*/  SHF.L.U32 R81, R5, 0x2, RZ ;  /* 0x0000000205517819 */ /* 0x000fd600000006ff */
[----:B------:R-:W0:Y:S01]  /*3090*/  @!P0 S2R R2, SR_CTAID.X ;  /* 0x0000000000028919 */ /* 0x000e220000002500 */
[----:B------:R-:W-:Y:S01]  /*30a0*/  ULDC UR5, c[0x0][0x1d4] ;  /* 0x0000750000057ab9 */ /* 0x000fe20000000800 */
[----:B------:R-:W-:Y:S01]  /*30b0*/  @!P0 IMAD.MOV.U32 R3, RZ, RZ, 0x4 ;  /* 0x00000004ff038424 */ /* 0x000fe200078e00ff */
[----:B------:R-:W-:Y:S01]  /*30c0*/  UISETP.LT.AND UP0, UPT, UR40, UR5, UPT ;  /* 0x000000052800728c */ /* 0x000fe2000bf01270 */
[----:B------:R-:W-:-:S03]  /*30d0*/  IADD3 R82, R80, UR43, RZ ;  /* 0x0000002b50527c10 */ /* 0x000fc6000fffe0ff */
[----:B------:R-:W-:Y:S01]  /*30e0*/  USEL UR5, UR40, UR5, UP0 ;  /* 0x0000000528057287 */ /* 0x000fe20008000000 */
[----:B------:R-:W-:Y:S02]  /*30f0*/  IMAD.U32 R4, RZ, RZ, UR44 ;  /* 0x0000002cff047e24 */ /* 0x000fe4000f8e00ff */
[----:B0-----:R-:W-:-:S04]  /*3100*/  @!P0 IMAD R2, R2, 0x40, R81 ;  /* 0x0000004002028824 */ /* 0x001fc800078e0251 */
[----:B------:R-:W-:-:S05]  /*3110*/  @!P0 IMAD.WIDE R2, R2, R3, c[0x0][0x190] ;  /* 0x0000640002028625 */ /* 0x000fca00078e0203 */
[----:B------:R0:W5:Y:S04]  /*3120*/  @!P0 LDG.E.128 R8, [R2.64] ;  /* 0x0000002402088981 */ /* 0x000168000c1e1d00 */
[----:B------:R-:W-:Y:S01]  /*3130*/  BAR.SYNC.DEFER_BLOCKING 0x0 ;  /* 0x0000000000007b1d */ /* 0x000fe20000010000 */
[----:B------:R-:W-:Y:S01]  /*3140*/  ISETP.GE.AND P0, PT, R82, UR5, PT ;  /* 0x0000000552007c0c */ /* 0x000fe2000bf06270 */
[----:B------:R-:W-:Y:S01]  /*3150*/  IMAD R83, R4, c[0x0][0x1d4], R81 ;  /* 0x0000750004537a24 */ /* 0x000fe200078e0251 */
[----:B------:R-:W-:Y:S01]  /*3160*/  ISETP.NE.AND P1, PT, R80, UR4, PT ;  /* 0x0000000450007c0c */ /* 0x000fe2000bf25270 */
[----:B------:R-:W-:Y:S01]  /*3170*/  CS2R R6, SRZ ;  /* 0x0000000000067805 */ /* 0x000fe2000001ff00 */
[----:B------:R-:W-:Y:S01]  /*3180*/  CS2R R4, SRZ ;  /* 0x0000000000047805 */ /* 0x000fe2000001ff00 */
[----:B------:R-:W-:Y:S01]  /*3190*/  BSSY B0, `(.L_x_2314) ;  /* 0x00000f6000007945 */ /* 0x000fe20003800000 */
[----:B------:R-:W-:-:S07]  /*31a0*/  SHF.R.S32.HI R84, RZ, 0x1f, R83 ;  /* 0x0000001fff547819 */ /* 0x000fce0000011453 */
[----:B------:R-:W-:Y:S05]  /*31b0*/  @P0 BRA `(.L_x_2315) ;  /* 0x00000f3000000947 */ /* 0x000fea0003800000 */
[----:B0-----:R-:W-:Y:S01]  /*31c0*/  MOV R3, UR43 ;  /* 0x0000002b00037c02 */ /* 0x001fe20008000f00 */
[----:B------:R-:W-:Y:S01]  /*31d0*/  ULOP3.LUT UR4, URZ, UR5, URZ, 0x33, !UPT ;  /* 0x000000053f047292 */ /* 0x000fe2000f8e333f */
[----:B------:R-:W-:Y:S01]  /*31e0*/  BSSY B1, `(.L_x_2316) ;  /* 0x0000021000017945 */ /* 0x000fe20003800000 */
[----:B------:R-:W-:Y:S01]  /*31f0*/  IMAD.MOV.U32 R86, RZ, RZ, R82 ;  /* 0x000000ffff567224 */ /* 0x000fe200078e0052 */
[----:B------:R-:W-:Y:S01]  /*3200*/  IADD3 R2, -R3, -0x2, -R80 ;  /* 0xfffffffe03027810 */ /* 0x000fe20007ffe950 */
[----:B------:R-:W-:Y:S01]  /*3210*/  CS2R R4, SRZ ;  /* 0x0000000000047805 */ /* 0x000fe2000001ff00 */
[----:B------:R-:W-:Y:S02]  /*3220*/  CS2R R6, SRZ ;  /* 0x0000000000067805 */ /* 0x000fe4000001ff00 */
[----:B------:R-:W-:-:S04]  /*3230*/  IADD3 R3, R2, -UR4, RZ ;  /* 0x8000000402037c10 */ /* 0x000fc8000fffe0ff */
[C---:B------:R-:W-:Y:S02]  /*3240*/  LEA.HI R2, R3.reuse, 0x1, RZ, 0x1d ;  /* 0x0000000103027811 */ /* 0x040fe400078fe8ff */
[----:B------:R-:W-:Y:S02]  /*3250*/  ISETP.GE.U32.AND P2, PT, R3, 0x18, PT ;  /* 0x000000180300780c */ /* 0x000fe40003f46070 */
[----:B------:R-:W-:-:S13]  /*3260*/  LOP3.LUT P0, R2, R2, 0x3, RZ, 0xc0, !PT ;  /* 0x0000000302027812 */ /* 0x000fda000780c0ff */
[----:B------:R-:W-:Y:S05]  /*3270*/  @!P0 BRA `(.L_x_2317) ;  /* 0x0000017000008947 */ /* 0x000fea0003800000 */
[----:B------:R-:W-:Y:S01]  /*3280*/  IMAD.SHL.U32 R3, R82, 0x40, RZ ;  /* 0x0000004052037824 */ /* 0x000fe200078e00ff */
[----:B------:R-:W-:Y:S01]  /*3290*/  LEA R13, R80, 0x120, 0x2 ;  /* 0x00000120500d7811 */ /* 0x000fe200078e10ff */
[----:B------:R-:W-:Y:S01]  /*32a0*/  IMAD.MOV.U32 R12, RZ, RZ, R2 ;  /* 0x000000ffff0c7224 */ /* 0x000fe200078e0002 */
[----:B------:R-:W-:Y:S02]  /*32b0*/  MOV R86, R82 ;  /* 0x0000005200567202 */ /* 0x000fe40000000f00 */
[----:B------:R-:W-:-:S04]  /*32c0*/  IADD3 R4, P0, R83, R3, RZ ;  /* 0x0000000353047210 */ /* 0x000fc80007f1e0ff */
[----:B------:R-:W-:Y:S02]  /*32d0*/  LEA.HI.X.SX32 R3, R3, R84, 0x1, P0 ;  /* 0x0000005403037211 */ /* 0x000fe400000f0eff */
[----:B------:R-:W-:-:S04]  /*32e0*/  LEA R15, P0, R4, c[0x0][0x1a0], 0x2 ;  /* 0x00006800040f7a11 */ /* 0x000fc800078010ff */
[----:B------:R-:W-:Y:S01]  /*32f0*/  LEA.HI.X R3, R4, c[0x0][0x1a4], R3, 0x2, P0 ;  /* 0x0000690004037a11 */ /* 0x000fe200000f1403 */
[----:B------:R-:W-:Y:S02]  /*3300*/  IMAD.MOV.U32 R4, RZ, RZ, RZ ;  /* 0x000000ffff047224 */ /* 0x000fe400078e00ff */
.L_x_2318:
[----:B------:R-:W-:Y:S01]  /*3310*/  IMAD.MOV.U32 R2, RZ, RZ, R15 ;  /* 0x000000ffff027224 */ /* 0x000fe200078e000f */
[----:B------:R0:W4:Y:S04]  /*3320*/  LDS R14, [R13] ;  /* 0x000000000d0e7984 */ /* 0x0001280000000800 */
[----:B---3--:R3:W4:Y:S01]  /*3330*/  LDG.E.128 R20, [R2.64] ;  /* 0x0000002402147981 */ /* 0x008722000c1e1d00 */
[----:B------:R-:W-:Y:S02]  /*3340*/  IADD3 R12, R12, -0x1, RZ ;  /* 0xffffffff0c0c7810 */ /* 0x000fe40007ffe0ff */
[----:B------:R-:W-:Y:S02]  /*3350*/  IADD3 R15, P3, R15, 0x800, RZ ;  /* 0x000008000f0f7810 */ /* 0x000fe40007f7e0ff */
[----:B------:R-:W-:-:S02]  /*3360*/  ISETP.NE.AND P0, PT, R12, RZ, PT ;  /* 0x000000ff0c00720c */ /* 0x000fc40003f05270 */
[----:B------:R-:W-:Y:S02]  /*3370*/  IADD3 R86, R86, 0x8, RZ ;  /* 0x0000000856567810 */ /* 0x000fe40007ffe0ff */
[----:B0-----:R-:W-:Y:S01]  /*3380*/  IADD3 R13, R13, 0x20, RZ ;  /* 0x000000200d0d7810 */ /* 0x001fe20007ffe0ff */
[----:B---3--:R-:W-:Y:S02]  /*3390*/  IMAD.X R3, RZ, RZ, R3, P3 ;  /* 0x000000ffff037224 */ /* 0x008fe400018e0603 */
[-C--:B----4-:R-:W-:Y:S02]  /*33a0*/  FFMA.FTZ R4, R20, R14.reuse, R4 ;  /* 0x0000000e14047223 */ /* 0x090fe40000010004 */
[-C--:B------:R-:W-:Y:S02]  /*33b0*/  FFMA.FTZ R5, R21, R14.reuse, R5 ;  /* 0x0000000e15057223 */ /* 0x080fe40000010005 */
[-C--:B------:R-:W-:Y:S02]  /*33c0*/  FFMA.FTZ R6, R22, R14.reuse, R6 ;  /* 0x0000000e16067223 */ /* 0x080fe40000010006 */
[----:B------:R-:W-:Y:S01]  /*33d0*/  FFMA.FTZ R7, R23, R14, R7 ;  /* 0x0000000e17077223 */ /* 0x000fe20000010007 */
[----:B------:R-:W-:Y:S05]  /*33e0*/  @P0 BRA `(.L_x_2318) ;  /* 0xffffff2000000947 */ /* 0x000fea000383ffff */
.L_x_2317:
[----:B------:R-:W-:Y:S05]  /*33f0*/  BSYNC B1 ;  /* 0x0000000000017941 */ /* 0x000fea0003800000 */
.L_x_2316:
[----:B------:R-:W-:Y:S05]  /*3400*/  @!P2 BRA `(.L_x_2315) ;  /* 0x00000ce00000a947 */ /* 0x000fea0003800000 */
[C---:B------:R-:W-:Y:S01]  /*3410*/  IADD3 R15, -R86.reuse, UR5, RZ ;  /* 0x00000005560f7c10 */ /* 0x040fe2000fffe1ff */
[----:B------:R-:W-:Y:S01]  /*3420*/  IMAD.U32 R14, RZ, RZ, UR43 ;  /* 0x0000002bff0e7e24 */ /* 0x000fe2000f8e00ff */
[----:B------:R-:W-:Y:S01]  /*3430*/  SHF.L.U32 R2, R86, 0x6, RZ ;  /* 0x0000000656027819 */ /* 0x000fe200000006ff */
[----:B------:R-:W-:Y:S01]  /*3440*/  BSSY B1, `(.L_x_2319) ;  /* 0x0000074000017945 */ /* 0x000fe20003800000 */
[----:B------:R-:W-:-:S02]  /*3450*/  ISETP.GT.AND P2, PT, R15, 0x60, PT ;  /* 0x000000600f00780c */ /* 0x000fc40003f44270 */
[----:B------:R-:W-:Y:S02]  /*3460*/  IADD3 R12, P0, R83, R2, RZ ;  /* 0x00000002530c7210 */ /* 0x000fe40007f1e0ff */
[----:B------:R-:W-:Y:S02]  /*3470*/  LEA R3, R86, 0x40, 0x2 ;  /* 0x0000004056037811 */ /* 0x000fe400078e10ff */
[----:B------:R-:W-:Y:S02]  /*3480*/  LEA.HI.X.SX32 R13, R2, R84, 0x1, P0 ;  /* 0x00000054020d7211 */ /* 0x000fe400000f0eff */
[----:B------:R-:W-:Y:S01]  /*3490*/  LEA R2, P0, R12, c[0x0][0x1a0], 0x2 ;  /* 0x000068000c027a11 */ /* 0x000fe200078010ff */
[----:B------:R-:W-:-:S03]  /*34a0*/  IMAD R85, R14, -0x4, R3 ;  /* 0xfffffffc0e557824 */ /* 0x000fc600078e0203 */
[----:B------:R-:W-:Y:S02]  /*34b0*/  LEA.HI.X R3, R12, c[0x0][0x1a4], R13, 0x2, P0 ;  /* 0x000069000c037a11 */ /* 0x000fe400000f140d */
[----:B------:R-:W-:Y:S02]  /*34c0*/  PLOP3.LUT P0, PT, PT, PT, PT, 0x80, 0x0 ;  /* 0x000000000000781c */ /* 0x000fe40003f0f070 */
[----:B------:R-:W-:Y:S01]  /*34d0*/  IADD3 R85, R85, 0x120, RZ ;  /* 0x0000012055557810 */ /* 0x000fe20007ffe0ff */
[----:B------:R-:W-:Y:S05]  /*34e0*/  @!P2 BRA `(.L_x_2320) ;  /* 0x000006900000a947 */ /* 0x000fea0003800000 */
[----:B------:R-:W-:Y:S01]  /*34f0*/  IMAD.U32 R87, RZ, RZ, UR5 ;  /* 0x00000005ff577e24 */ /* 0x000fe2000f8e00ff */
[----:B------:R-:W-:-:S04]  /*3500*/  PLOP3.LUT P0, PT, PT, PT, PT, 0x8, 0x0 ;  /* 0x000000000000781c */ /* 0x000fc80003f0e170 */
[----:B------:R-:W-:Y:S02]  /*3510*/  IADD3 R87, R87, -0x60, RZ ;  /* 0xffffffa057577810 */ /* 0x000fe40007ffe0ff */
.L_x_2321:
[----:B------:R0:W4:Y:S04]  /*3520*/  LDG.E.128 R12, [R2.64] ;  /* 0x00000024020c7981 */ /* 0x000128000c1e1d00 */
[----:B---3--:R0:W3:Y:S04]  /*3530*/  LDG.E.128 R20, [R2.64+0x800] ;  /* 0x0008002402147981 */ /* 0x0080e8000c1e1d00 */
[----:B--2---:R0:W2:Y:S04]  /*3540*/  LDG.E.128 R24, [R2.64+0x1000] ;  /* 0x0010002402187981 */ /* 0x0040a8000c1e1d00 */
        /* <DEDUP_REMOVED lines=13> */
[----:B------:R-:W-:-:S03]  /*3620*/  IADD3 R86, R86, 0x80, RZ ;  /* 0x0000008056567810 */ /* 0x000fc60007ffe0ff */
[----:B------:R-:W4:Y:S04]  /*3630*/  LDS R89, [R85+-0x40] ;  /* 0xffffc00055597984 */ /* 0x000f280000000800 */
[----:B------:R-:W3:Y:S01]  /*3640*/  LDS R88, [R85+-0x20] ;  /* 0xffffe00055587984 */ /* 0x000ee20000000800 */
[----:B0-----:R-:W-:-:S05]  /*3650*/  IADD3 R2, P2, R2, 0x8000, RZ ;  /* 0x0000800002027810 */ /* 0x001fca0007f5e0ff */
[----:B------:R-:W-:Y:S01]  /*3660*/  IMAD.X R3, RZ, RZ, R3, P2 ;  /* 0x000000ffff037224 */ /* 0x000fe200010e0603 */
[----:B------:R-:W-:Y:S01]  /*3670*/  ISETP.GE.AND P2, PT, R86, R87, PT ;  /* 0x000000575600720c */ /* 0x000fe20003f46270 */
[-C--:B----4-:R-:W-:Y:S02]  /*3680*/  FFMA.FTZ R91, R12, R89.reuse, R4 ;  /* 0x000000590c5b7223 */ /* 0x090fe40000010004 */
[----:B------:R-:W2:Y:S01]  /*3690*/  LDS R4, [R85] ;  /* 0x0000000055047984 */ /* 0x000ea20000000800 */
[-C--:B------:R-:W-:Y:S02]  /*36a0*/  FFMA.FTZ R13, R13, R89.reuse, R5 ;  /* 0x000000590d0d7223 */ /* 0x080fe40000010005 */
[-C--:B------:R-:W-:Y:S01]  /*36b0*/  FFMA.FTZ R93, R14, R89.reuse, R6 ;  /* 0x000000590e5d7223 */ /* 0x080fe20000010006 */
[----:B------:R-:W0:Y:S01]  /*36c0*/  LDS R5, [R85+0x20] ;  /* 0x0000200055057984 */ /* 0x000e220000000800 */
[----:B------:R-:W-:Y:S02]  /*36d0*/  FFMA.FTZ R15, R15, R89, R7 ;  /* 0x000000590f0f7223 */ /* 0x000fe40000010007 */
[-C--:B---3--:R-:W-:Y:S01]  /*36e0*/  FFMA.FTZ R21, R21, R88.reuse, R13 ;  /* 0x0000005815157223 */ /* 0x088fe2000001000d */
[----:B------:R-:W3:Y:S01]  /*36f0*/  LDS R6, [R85+0x40] ;  /* 0x0000400055067984 */ /* 0x000ee20000000800 */
[----:B------:R-:W-:-:S02]  /*3700*/  FFMA.FTZ R91, R20, R88, R91 ;  /* 0x00000058145b7223 */ /* 0x000fc4000001005b */
[-C--:B------:R-:W-:Y:S01]  /*3710*/  FFMA.FTZ R93, R22, R88.reuse, R93 ;  /* 0x00000058165d7223 */ /* 0x080fe2000001005d */
[----:B------:R-:W4:Y:S01]  /*3720*/  LDS R7, [R85+0x60] ;  /* 0x0000600055077984 */ /* 0x000f220000000800 */
[----:B------:R-:W-:-:S03]  /*3730*/  FFMA.FTZ R23, R23, R88, R15 ;  /* 0x0000005817177223 */ /* 0x000fc6000001000f */
[----:B------:R-:W1:Y:S04]  /*3740*/  LDS R12, [R85+0x80] ;  /* 0x00008000550c7984 */ /* 0x000e680000000800 */
[----:B------:R-:W1:Y:S04]  /*3750*/  LDS R13, [R85+0xa0] ;  /* 0x0000a000550d7984 */ /* 0x000e680000000800 */
[----:B------:R-:W1:Y:S04]  /*3760*/  LDS R14, [R85+0xc0] ;  /* 0x0000c000550e7984 */ /* 0x000e680000000800 */
[----:B------:R-:W1:Y:S04]  /*3770*/  LDS R15, [R85+0xe0] ;  /* 0x0000e000550f7984 */ /* 0x000e680000000800 */
[----:B------:R-:W-:Y:S01]  /*3780*/  LDS R20, [R85+0x120] ;  /* 0x0001200055147984 */ /* 0x000fe20000000800 */
[----:B--2---:R-:W-:-:S02]  /*3790*/  FFMA.FTZ R24, R24, R4, R91 ;  /* 0x0000000418187223 */ /* 0x004fc4000001005b */
[-C--:B------:R-:W-:Y:S02]  /*37a0*/  FFMA.FTZ R22, R25, R4.reuse, R21 ;  /* 0x0000000419167223 */ /* 0x080fe40000010015 */
[-C--:B------:R-:W-:Y:S01]  /*37b0*/  FFMA.FTZ R26, R26, R4.reuse, R93 ;  /* 0x000000041a1a7223 */ /* 0x080fe2000001005d */
[----:B------:R-:W-:Y:S01]  /*37c0*/  LDS R21, [R85+0x140] ;  /* 0x0001400055157984 */ /* 0x000fe20000000800 */
[----:B------:R-:W-:Y:S02]  /*37d0*/  FFMA.FTZ R88, R27, R4, R23 ;  /* 0x000000041b587223 */ /* 0x000fe40000010017 */
[-C--:B0-----:R-:W-:Y:S01]  /*37e0*/  FFMA.FTZ R23, R28, R5.reuse, R24 ;  /* 0x000000051c177223 */ /* 0x081fe20000010018 */
[----:B------:R-:W0:Y:S01]  /*37f0*/  LDS R4, [R85+0x100] ;  /* 0x0001000055047984 */ /* 0x000e220000000800 */
[-C--:B------:R-:W-:Y:S02]  /*3800*/  FFMA.FTZ R29, R29, R5.reuse, R22 ;  /* 0x000000051d1d7223 */ /* 0x080fe40000010016 */
[-C--:B------:R-:W-:Y:S01]  /*3810*/  FFMA.FTZ R25, R30, R5.reuse, R26 ;  /* 0x000000051e197223 */ /* 0x080fe2000001001a */
[----:B------:R-:W2:Y:S01]  /*3820*/  LDS R22, [R85+0x160] ;  /* 0x0001600055167984 */ /* 0x000ea20000000800 */
[----:B------:R-:W-:-:S02]  /*3830*/  FFMA.FTZ R31, R31, R5, R88 ;  /* 0x000000051f1f7223 */ /* 0x000fc40000010058 */
[-C--:B---3--:R-:W-:Y:S01]  /*3840*/  FFMA.FTZ R23, R32, R6.reuse, R23 ;  /* 0x0000000620177223 */ /* 0x088fe20000010017 */
[----:B------:R-:W3:Y:S01]  /*3850*/  LDS R5, [R85+0x180] ;  /* 0x0001800055057984 */ /* 0x000ee20000000800 */
[-C--:B------:R-:W-:Y:S02]  /*3860*/  FFMA.FTZ R24, R33, R6.reuse, R29 ;  /* 0x0000000621187223 */ /* 0x080fe4000001001d */
[-C--:B------:R-:W-:Y:S02]  /*3870*/  FFMA.FTZ R25, R34, R6.reuse, R25 ;  /* 0x0000000622197223 */ /* 0x080fe40000010019 */
[----:B------:R-:W-:Y:S02]  /*3880*/  FFMA.FTZ R6, R35, R6, R31 ;  /* 0x0000000623067223 */ /* 0x000fe4000001001f */
[-C--:B----4-:R-:W-:Y:S02]  /*3890*/  FFMA.FTZ R27, R36, R7.reuse, R23 ;  /* 0x00000007241b7223 */ /* 0x090fe40000010017 */
[-C--:B------:R-:W-:Y:S01]  /*38a0*/  FFMA.FTZ R24, R37, R7.reuse, R24 ;  /* 0x0000000725187223 */ /* 0x080fe20000010018 */
[----:B------:R4:W2:Y:S01]  /*38b0*/  LDS R23, [R85+0x1a0] ;  /* 0x0001a00055177984 */ /* 0x0008a20000000800 */
[----:B------:R-:W-:-:S02]  /*38c0*/  FFMA.FTZ R25, R38, R7, R25 ;  /* 0x0000000726197223 */ /* 0x000fc40000010019 */
[----:B------:R-:W-:Y:S02]  /*38d0*/  FFMA.FTZ R6, R39, R7, R6 ;  /* 0x0000000727067223 */ /* 0x000fe40000010006 */
[-C--:B-1----:R-:W-:Y:S02]  /*38e0*/  FFMA.FTZ R27, R40, R12.reuse, R27 ;  /* 0x0000000c281b7223 */ /* 0x082fe4000001001b */
[-C--:B------:R-:W-:Y:S01]  /*38f0*/  FFMA.FTZ R24, R41, R12.reuse, R24 ;  /* 0x0000000c29187223 */ /* 0x080fe20000010018 */
[----:B----4-:R-:W-:Y:S01]  /*3900*/  IADD3 R85, R85, 0x200, RZ ;  /* 0x0000020055557810 */ /* 0x010fe20007ffe0ff */
[-C--:B------:R-:W-:Y:S02]  /*3910*/  FFMA.FTZ R25, R42, R12.reuse, R25 ;  /* 0x0000000c2a197223 */ /* 0x080fe40000010019 */
[----:B------:R-:W-:Y:S02]  /*3920*/  FFMA.FTZ R6, R43, R12, R6 ;  /* 0x0000000c2b067223 */ /* 0x000fe40000010006 */
[----:B------:R-:W-:-:S02]  /*3930*/  FFMA.FTZ R27, R44, R13, R27 ;  /* 0x0000000d2c1b7223 */ /* 0x000fc4000001001b */
[-C--:B------:R-:W-:Y:S02]  /*3940*/  FFMA.FTZ R24, R45, R13.reuse, R24 ;  /* 0x0000000d2d187223 */ /* 0x080fe40000010018 */
        /* <DEDUP_REMOVED lines=10> */
[----:B0-----:R-:W-:-:S02]  /*39f0*/  FFMA.FTZ R27, R56, R4, R27 ;  /* 0x00000004381b7223 */ /* 0x001fc4000001001b */
        /* <DEDUP_REMOVED lines=19> */
[-C--:B------:R-:W-:Y:S02]  /*3b30*/  FFMA.FTZ R4, R76, R23.reuse, R27 ;  /* 0x000000174c047223 */ /* 0x080fe4000001001b */
[-C--:B------:R-:W-:Y:S02]  /*3b40*/  FFMA.FTZ R5, R77, R23.reuse, R24 ;  /* 0x000000174d057223 */ /* 0x080fe40000010018 */
[-C--:B------:R-:W-:Y:S02]  /*3b50*/  FFMA.FTZ R6, R78, R23.reuse, R25 ;  /* 0x000000174e067223 */ /* 0x080fe40000010019 */
[----:B------:R-:W-:Y:S01]  /*3b60*/  FFMA.FTZ R7, R79, R23, R12 ;  /* 0x000000174f077223 */ /* 0x000fe2000001000c */
[----:B------:R-:W-:Y:S05]  /*3b70*/  @!P2 BRA `(.L_x_2321) ;  /* 0xfffff9a00000a947 */ /* 0x000fea000383ffff */
.L_x_2320:
[----:B------:R-:W-:Y:S05]  /*3b80*/  BSYNC B1 ;  /* 0x0000000000017941 */ /* 0x000fea0003800000 */
.L_x_2319:
[----:B------:R-:W-:Y:S01]  /*3b90*/  IADD3 R12, -R86, UR5, RZ ;  /* 0x00000005560c7c10 */ /* 0x000fe2000fffe1ff */
[----:B------:R-:W-:Y:S03]  /*3ba0*/  BSSY B1, `(.L_x_2322) ;  /* 0x000003a000017945 */ /* 0x000fe60003800000 */
[----:B------:R-:W-:-:S13]  /*3bb0*/  ISETP.GT.AND P2, PT, R12, 0x20, PT ;  /* 0x000000200c00780c */ /* 0x000fda0003f44270 */
[----:B------:R-:W-:Y:S05]  /*3bc0*/  @!P2 BRA `(.L_x_2323) ;  /* 0x000003700000a947 */ /* 0x000fea0003800000 */
[----:B------:R-:W4:Y:S04]  /*3bd0*/  LDG.E.128 R32, [R2.64] ;  /* 0x0000002402207981 */ /* 0x000f28000c1e1d00 */
[----:B---3--:R4:W3:Y:S04]  /*3be0*/  LDG.E.128 R44, [R2.64+0x800] ;  /* 0x00080024022c7981 */ /* 0x0088e8000c1e1d00 */
[----:B--2---:R4:W2:Y:S04]  /*3bf0*/  LDG.E.128 R40, [R2.64+0x1000] ;  /* 0x0010002402287981 */ /* 0x0048a8000c1e1d00 */
[----:B------:R4:W2:Y:S04]  /*3c00*/  LDG.E.128 R36, [R2.64+0x1800] ;  /* 0x0018002402247981 */ /* 0x0008a8000c1e1d00 */
[----:B------:R4:W2:Y:S04]  /*3c10*/  LDG.E.128 R28, [R2.64+0x2000] ;  /* 0x00200024021c7981 */ /* 0x0008a8000c1e1d00 */
[----:B------:R4:W2:Y:S04]  /*3c20*/  LDG.E.128 R24, [R2.64+0x2800] ;  /* 0x0028002402187981 */ /* 0x0008a8000c1e1d00 */
[----:B------:R4:W2:Y:S04]  /*3c30*/  LDG.E.128 R20, [R2.64+0x3000] ;  /* 0x0030002402147981 */ /* 0x0008a8000c1e1d00 */
[----:B------:R4:W2:Y:S01]  /*3c40*/  LDG.E.128 R12, [R2.64+0x3800] ;  /* 0x00380024020c7981 */ /* 0x0008a2000c1e1d00 */
[----:B------:R-:W-:-:S02]  /*3c50*/  IADD3 R56, P0, R2, 0x4000, RZ ;  /* 0x0000400002387810 */ /* 0x000fc40007f1e0ff */
[----:B------:R-:W-:Y:S01]  /*3c60*/  IADD3 R86, R86, 0x40, RZ ;  /* 0x0000004056567810 */ /* 0x000fe20007ffe0ff */
[----:B------:R-:W4:Y:S01]  /*3c70*/  LDS R48, [R85+-0x40] ;  /* 0xffffc00055307984 */ /* 0x000f220000000800 */
[----:B------:R-:W-:Y:S02]  /*3c80*/  IADD3.X R57, RZ, R3, RZ, P0, !PT ;  /* 0x00000003ff397210 */ /* 0x000fe400007fe4ff */
[----:B------:R-:W-:Y:S01]  /*3c90*/  PLOP3.LUT P0, PT, PT, PT, PT, 0x8, 0x0 ;  /* 0x000000000000781c */ /* 0x000fe20003f0e170 */
[----:B------:R-:W3:Y:S04]  /*3ca0*/  LDS R49, [R85+-0x20] ;  /* 0xffffe00055317984 */ /* 0x000ee80000000800 */
[----:B------:R-:W2:Y:S04]  /*3cb0*/  LDS R50, [R85] ;  /* 0x0000000055327984 */ /* 0x000ea80000000800 */
[----:B------:R-:W0:Y:S04]  /*3cc0*/  LDS R51, [R85+0x20] ;  /* 0x0000200055337984 */ /* 0x000e280000000800 */
[----:B------:R-:W1:Y:S04]  /*3cd0*/  LDS R52, [R85+0x40] ;  /* 0x0000400055347984 */ /* 0x000e680000000800 */
[----:B------:R-:W0:Y:S04]  /*3ce0*/  LDS R53, [R85+0x60] ;  /* 0x0000600055357984 */ /* 0x000e280000000800 */
[----:B------:R-:W0:Y:S04]  /*3cf0*/  LDS R54, [R85+0x80] ;  /* 0x0000800055367984 */ /* 0x000e280000000800 */
[----:B------:R1:W0:Y:S02]  /*3d00*/  LDS R55, [R85+0xa0] ;  /* 0x0000a00055377984 */ /* 0x0002240000000800 */
[----:B-1----:R-:W-:Y:S01]  /*3d10*/  IADD3 R85, R85, 0x100, RZ ;  /* 0x0000010055557810 */ /* 0x002fe20007ffe0ff */
[----:B----4-:R-:W-:-:S02]  /*3d20*/  FFMA.FTZ R2, R33, R48, R5 ;  /* 0x0000003021027223 */ /* 0x010fc40000010005 */
[-C--:B------:R-:W-:Y:S02]  /*3d30*/  FFMA.FTZ R3, R32, R48.reuse, R4 ;  /* 0x0000003020037223 */ /* 0x080fe40000010004 */
[-C--:B------:R-:W-:Y:S02]  /*3d40*/  FFMA.FTZ R5, R34, R48.reuse, R6 ;  /* 0x0000003022057223 */ /* 0x080fe40000010006 */
[----:B------:R-:W-:Y:S02]  /*3d50*/  FFMA.FTZ R48, R35, R48, R7 ;  /* 0x0000003023307223 */ /* 0x000fe40000010007 */
[-C--:B---3--:R-:W-:Y:S02]  /*3d60*/  FFMA.FTZ R3, R44, R49.reuse, R3 ;  /* 0x000000312c037223 */ /* 0x088fe40000010003 */
[-C--:B------:R-:W-:Y:S02]  /*3d70*/  FFMA.FTZ R2, R45, R49.reuse, R2 ;  /* 0x000000312d027223 */ /* 0x080fe40000010002 */
[----:B------:R-:W-:-:S02]  /*3d80*/  FFMA.FTZ R5, R46, R49, R5 ;  /* 0x000000312e057223 */ /* 0x000fc40000010005 */
[----:B------:R-:W-:Y:S02]  /*3d90*/  FFMA.FTZ R48, R47, R49, R48 ;  /* 0x000000312f307223 */ /* 0x000fe40000010030 */
[-C--:B--2---:R-:W-:Y:S02]  /*3da0*/  FFMA.FTZ R3, R40, R50.reuse, R3 ;  /* 0x0000003228037223 */ /* 0x084fe40000010003 */
        /* <DEDUP_REMOVED lines=23> */
[----:B------:R-:W-:Y:S02]  /*3f20*/  IMAD.MOV.U32 R2, RZ, RZ, R56 ;  /* 0x000000ffff027224 */ /* 0x000fe400078e0038 */
[----:B------:R-:W-:Y:S02]  /*3f30*/  IMAD.MOV.U32 R3, RZ, RZ, R57 ;  /* 0x000000ffff037224 */ /* 0x000fe400078e0039 */
.L_x_2323:
[----:B------:R-:W-:Y:S05]  /*3f40*/  BSYNC B1 ;  /* 0x0000000000017941 */ /* 0x000fea0003800000 */
.L_x_2322:
[----:B------:R-:W-:-:S13]  /*3f50*/  ISETP.LT.OR P0, PT, R86, UR5, P0 ;  /* 0x0000000556007c0c */ /* 0x000fda0008701670 */
[----:B------:R-:W-:Y:S05]  /*3f60*/  @!P0 BRA `(.L_x_2315) ;  /* 0x0000018000008947 */ /* 0x000fea0003800000 */
[----:B------:R-:W4:Y:S04]  /*3f70*/  LDG.E.128 R28, [R2.64] ;  /* 0x00000024021c7981 */ /* 0x000f28000c1e1d00 */
[----:B---3--:R-:W3:Y:S04]  /*3f80*/  LDG.E.128 R20, [R2.64+0x800] ;  /* 0x0008002402147981 */ /* 0x008ee8000c1e1d00 */
[----:B--2---:R-:W2:Y:S04]  /*3f90*/  LDG.E.128 R12, [R2.64+0x1000] ;  /* 0x00100024020c7981 */ /* 0x004ea8000c1e1d00 */
[----:B------:R0:W2:Y:S04]  /*3fa0*/  LDG.E.128 R24, [R2.64+0x1800] ;  /* 0x0018002402187981 */ /* 0x0000a8000c1e1d00 */
[----:B------:R-:W4:Y:S04]  /*3fb0*/  LDS R32, [R85+-0x40] ;  /* 0xffffc00055207984 */ /* 0x000f280000000800 */
[----:B------:R-:W3:Y:S04]  /*3fc0*/  LDS R34, [R85+-0x20] ;  /* 0xffffe00055227984 */ /* 0x000ee80000000800 */
[----:B------:R-:W2:Y:S04]  /*3fd0*/  LDS R35, [R85] ;  /* 0x0000000055237984 */ /* 0x000ea80000000800 */
[----:B------:R-:W1:Y:S01]  /*3fe0*/  LDS R36, [R85+0x20] ;  /* 0x0000200055247984 */ /* 0x000e620000000800 */
        /* <DEDUP_REMOVED lines=9> */
[-C--:B0-----:R-:W-:Y:S02]  /*4080*/  FFMA.FTZ R2, R13, R35.reuse, R4 ;  /* 0x000000230d027223 */ /* 0x081fe40000010004 */
[-C--:B------:R-:W-:Y:S02]  /*4090*/  FFMA.FTZ R3, R14, R35.reuse, R5 ;  /* 0x000000230e037223 */ /* 0x080fe40000010005 */
[----:B------:R-:W-:Y:S02]  /*40a0*/  FFMA.FTZ R32, R15, R35, R32 ;  /* 0x000000230f207223 */ /* 0x000fe40000010020 */
[----:B-1----:R-:W-:-:S02]  /*40b0*/  FFMA.FTZ R4, R24, R36, R33 ;  /* 0x0000002418047223 */ /* 0x002fc40000010021 */
[-C--:B------:R-:W-:Y:S02]  /*40c0*/  FFMA.FTZ R5, R25, R36.reuse, R2 ;  /* 0x0000002419057223 */ /* 0x080fe40000010002 */
[-C--:B------:R-:W-:Y:S02]  /*40d0*/  FFMA.FTZ R6, R26, R36.reuse, R3 ;  /* 0x000000241a067223 */ /* 0x080fe40000010003 */
[----:B------:R-:W-:Y:S02]  /*40e0*/  FFMA.FTZ R7, R27, R36, R32 ;  /* 0x000000241b077223 */ /* 0x000fe40000010020 */
.L_x_2315:
[----:B0-----:R-:W-:Y:S05]  /*40f0*/  BSYNC B0 ;  /* 0x0000000000007941 */ /* 0x001fea0003800000 */
.L_x_2314:
        /* <DEDUP_REMOVED lines=12> */
.L_x_2330:
[----:B------:R-:W-:Y:S01]  /*41c0*/  ISETP.GE.AND P2, PT, R82, c[0x0][0x1d4], PT ;  /* 0x0000750052007a0c */ /* 0x000fe20003f46270 */
[----:B------:R-:W-:Y:S01]  /*41d0*/  BSSY B2, `(.L_x_2328) ;  /* 0x0000025000027945 */ /* 0x000fe20003800000 */
[----:B------:R-:W-:-:S04]  /*41e0*/  IADD3 R12, R12, -0x1, RZ ;  /* 0xffffffff0c0c7810 */ /* 0x000fc80007ffe0ff */
[----:B------:R-:W-:-:S07]  /*41f0*/  ISETP.NE.AND P0, PT, R12, RZ, PT ;  /* 0x000000ff0c00720c */ /* 0x000fce0003f05270 */
[----:B------:R-:W-:Y:S05]  /*4200*/  @!P2 BRA `(.L_x_2329) ;  /* 0x000002100000a947 */ /* 0x000fea0003800000 */
[----:B------:R-:W-:Y:S02]  /*4210*/  IABS R21, c[0x0][0x1d4] ;  /* 0x0000750000157a13 */ /* 0x000fe40000000000 */
[----:B---3--:R-:W-:Y:S02]  /*4220*/  IABS R22, R82 ;  /* 0x0000005200167213 */ /* 0x008fe40000000000 */
        /* <DEDUP_REMOVED lines=31> */
.L_x_2329:
[----:B------:R-:W-:Y:S05]  /*4420*/  BSYNC B2 ;  /* 0x0000000000027941 */ /* 0x000fea0003800000 */
.L_x_2328:
[----:B------:R-:W-:Y:S02]  /*4430*/  IADD3 R82, R82, 0x8, RZ ;  /* 0x0000000852527810 */ /* 0x000fe40007ffe0ff */
[----:B------:R-:W-:Y:S01]  /*4440*/  IADD3 R13, R13, 0x20, RZ ;  /* 0x000000200d0d7810 */ /* 0x000fe20007ffe0ff */
[----:B------:R-:W-:Y:S05]  /*4450*/  @P0 BRA `(.L_x_2330) ;  /* 0xfffffd6000000947 */ /* 0x000fea000383ffff */
.L_x_2327:
[----:B------:R-:W-:Y:S05]  /*4460*/  BSYNC B1 ;  /* 0x0000000000017941 */ /* 0x000fea0003800000 */
.L_x_2326:
[----:B------:R-:W-:-:S13]  /*4470*/  ISETP.GE.U32.AND P0, PT, R15, 0x18, PT ;  /* 0x000000180f00780c */ /* 0x000fda0003f06070 */
[----:B------:R-:W-:Y:S05]  /*4480*/  @!P0 BRA `(.L_x_2325) ;  /* 0x000009f000008947 */ /* 0x000fea0003800000 */
[----:B------:R-:W-:Y:S01]  /*4490*/  LEA R2, R82, 0x40, 0x2 ;  /* 0x0000004052027811 */ /* 0x000fe200078e10ff */
[----:B------:R-:W-:-:S04]  /*44a0*/  IMAD.U32 R3, RZ, RZ, UR43 ;  /* 0x0000002bff037e24 */ /* 0x000fc8000f8e00ff */
[----:B------:R-:W-:-:S05]  /*44b0*/  IMAD R2, R3, -0x4, R2 ;  /* 0xfffffffc03027824 */ /* 0x000fca00078e0202 */
[----:B------:R-:W-:Y:S02]  /*44c0*/  IADD3 R2, R2, 0x120, RZ ;  /* 0x0000012002027810 */ /* 0x000fe40007ffe0ff */
.L_x_2339:
[C---:B------:R-:W-:Y:S01]  /*44d0*/  ISETP.GE.AND P4, PT, R82.reuse, c[0x0][0x1d4], PT ;  /* 0x0000750052007a0c */ /* 0x040fe20003f86270 */
[----:B------:R-:W-:Y:S01]  /*44e0*/  BSSY B1, `(.L_x_2331) ;  /* 0x0000029000017945 */ /* 0x000fe20003800000 */
[C---:B---3--:R-:W-:Y:S02]  /*44f0*/  IADD3 R22, R82.reuse, 0x8, RZ ;  /* 0x0000000852167810 */ /* 0x048fe40007ffe0ff */
        /* <DEDUP_REMOVED lines=39> */
.L_x_2332:
[----:B------:R-:W-:Y:S05]  /*4770*/  BSYNC B1 ;  /* 0x0000000000017941 */ /* 0x000fea0003800000 */
.L_x_2331:
[----:B------:R-:W-:Y:S01]  /*4780*/  BSSY B1, `(.L_x_2333) ;  /* 0x0000023000017945 */ /* 0x000fe20003800000 */
[----:B------:R-:W-:Y:S05]  /*4790*/  @!P0 BRA `(.L_x_2334) ;  /* 0x0000021000008947 */ /* 0x000fea0003800000 */
[----:B------:R-:W-:Y:S01]  /*47a0*/  IABS R14, c[0x0][0x1d4] ;  /* 0x00007500000e7a13 */ /* 0x000fe20000000000 */
[----:B------:R-:W-:Y:S01]  /*47b0*/  HFMA2.MMA R12, -RZ, RZ, 0, 0 ;  /* 0x00000000ff0c7435 */ /* 0x000fe200000001ff */
        /* <DEDUP_REMOVED lines=20> */
[----:B------:R-:W-:-:S04]  /*4900*/  SHF.L.U32 R3, R3, 0x6, RZ ;  /* 0x0000000603037819 */ /* 0x000fc800000006ff */
        /* <DEDUP_REMOVED lines=10> */
.L_x_2334:
[----:B------:R-:W-:Y:S05]  /*49b0*/  BSYNC B1 ;  /* 0x0000000000017941 */ /* 0x000fea0003800000 */
.L_x_2333:
[----:B------:R-:W-:Y:S01]  /*49c0*/  BSSY B1, `(.L_x_2335) ;  /* 0x0000023000017945 */ /* 0x000fe20003800000 */
[----:B------:R-:W-:Y:S05]  /*49d0*/  @!P2 BRA `(.L_x_2336) ;  /* 0x000002100000a947 */ /* 0x000fea0003800000 */
[----:B------:R-:W-:Y:S01]  /*49e0*/  IABS R14, c[0x0][0x1d4] ;  /* 0x00007500000e7a13 */ /* 0x000fe20000000000 */
[----:B------:R-:W-:Y:S01]  /*49f0*/  IMAD.MOV.U32 R12, RZ, RZ, RZ ;  /* 0x000000ffff0c7224 */ /* 0x000fe200078e00ff */
        /* <DEDUP_REMOVED lines=31> */
.L_x_2336:
[----:B------:R-:W-:Y:S05]  /*4bf0*/  BSYNC B1 ;  /* 0x0000000000017941 */ /* 0x000fea0003800000 */
.L_x_2335:
        /* <DEDUP_REMOVED lines=35> */
.L_x_2338:
[----:B------:R-:W-:Y:S05]  /*4e30*/  BSYNC B1 ;  /* 0x0000000000017941 */ /* 0x000fea0003800000 */
.L_x_2337:
[----:B------:R-:W-:Y:S02]  /*4e40*/  IADD3 R82, R82, 0x20, RZ ;  /* 0x0000002052527810 */ /* 0x000fe40007ffe0ff */
[----:B------:R-:W-:-:S02]  /*4e50*/  IADD3 R2, R2, 0x80, RZ ;  /* 0x0000008002027810 */ /* 0x000fc40007ffe0ff */
[----:B------:R-:W-:-:S13]  /*4e60*/  ISETP.GE.AND P0, PT, R82, UR40, PT ;  /* 0x0000002852007c0c */ /* 0x000fda000bf06270 */
[----:B------:R-:W-:Y:S05]  /*4e70*/  @!P0 BRA `(.L_x_2339) ;  /* 0xfffff65000008947 */ /* 0x000fea000383ffff */
.L_x_2325:
[----:B------:R-:W-:Y:S05]  /*4e80*/  BSYNC B0 ;  /* 0x0000000000007941 */ /* 0x000fea0003800000 */
.L_x_2324:
[C---:B------:R-:W-:Y:S01]  /*4e90*/  LOP3.LUT R2, R18.reuse, 0xffffffc0, RZ, 0xc0, !PT ;  /* 0xffffffc012027812 */ /* 0x040fe200078ec0ff */
[----:B------:R-:W-:Y:S01]  /*4ea0*/  BSSY B0, `(.L_x_2340) ;  /* 0x000003d000007945 */ /* 0x000fe20003800000 */
[----:B------:R-:W-:Y:S01]  /*4eb0*/  ISETP.GT.AND P0, PT, R18, 0x3f, PT ;  /* 0x0000003f1200780c */ /* 0x000fe20003f04270 */
[----:B------:R-:W-:Y:S01]  /*4ec0*/  IMAD R80, R80, 0x40, R81 ;  /* 0x0000004050507824 */ /* 0x000fe200078e0251 */
[----:B------:R-:W-:Y:S01]  /*4ed0*/  ISETP.NE.AND P2, PT, R2, 0x40, PT ;  /* 0x000000400200780c */ /* 0x000fe20003f45270 */
[----:B------:R-:W-:Y:S07]  /*4ee0*/  @P1 BRA `(.L_x_2341) ;  /* 0x0000038000001947 */ /* 0x000fee0003800000 */
[----:B------:R-:W-:Y:S01]  /*4ef0*/  ULDC.64 UR4, c[0x0][0x240] ;  /* 0x0000900000047ab9 */ /* 0x000fe20000000a00 */
[----:B------:R-:W-:Y:S01]  /*4f00*/  MOV R2, c[0x0][0x258] ;  /* 0x0000960000027a02 */ /* 0x000fe20000000f00 */
[----:B------:R-:W-:Y:S01]  /*4f10*/  UISETP.NE.U32.AND UP0, UPT, URZ, UR4, UPT ;  /* 0x000000043f00728c */ /* 0x000fe2000bf05070 */
[----:B------:R-:W-:Y:S01]  /*4f20*/  IADD3 R12, R81, UR42, RZ ;  /* 0x0000002a510c7c10 */ /* 0x000fe2000fffe0ff */
[----:B------:R-:W-:Y:S01]  /*4f30*/  IMAD.MOV.U32 R21, RZ, RZ, 0x4 ;  /* 0x00000004ff157424 */ /* 0x000fe200078e00ff */
[----:B------:R-:W-:Y:S01]  /*4f40*/  ISETP.NE.AND P3, PT, R2, 0x2, PT ;  /* 0x000000020200780c */ /* 0x000fe20003f65270 */
[----:B------:R-:W-:Y:S01]  /*4f50*/  UISETP.NE.AND.EX UP0, UPT, URZ, UR5, UPT, UP0 ;  /* 0x000000053f00728c */ /* 0x000fe2000bf05300 */
[----:B------:R-:W-:Y:S01]  /*4f60*/  IMAD.U32 R28, RZ, RZ, UR41 ;  /* 0x00000029ff1c7e24 */ /* 0x000fe2000f8e00ff */
[----:B------:R-:W0:Y:S04]  /*4f70*/  LDS R0, [R0+0x120] ;  /* 0x0001200000007984 */ /* 0x000e280000000800 */
[----:B------:R-:W-:-:S06]  /*4f80*/  PLOP3.LUT P4, PT, PT, PT, UP0, 0x80, 0x0 ;  /* 0x000000000000781c */ /* 0x000fcc0003f8f008 */
[C---:B------:R-:W-:Y:S01]  /*4f90*/  @!P3 IADD3 R2, P1, R12.reuse, c[0x0][0x188], RZ ;  /* 0x000062000c02ba10 */ /* 0x040fe20007f3e0ff */
[----:B---3--:R4:W3:Y:S03]  /*4fa0*/  @!P3 LDG.E R17, [R16.64+0x8] ;  /* 0x000008241011b981 */ /* 0x0088e6000c1e1900 */
[----:B------:R-:W-:-:S03]  /*4fb0*/  @!P3 LEA.HI.X.SX32 R3, R12, c[0x0][0x18c], 0x1, P1 ;  /* 0x000063000c03ba11 */ /* 0x000fc600008f0eff */
[----:B------:R-:W2:Y:S04]  /*4fc0*/  @P4 S2R R22, SR_CTAID.X ;  /* 0x0000000000164919 */ /* 0x000ea80000002500 */
[----:B------:R-:W3:Y:S01]  /*4fd0*/  @!P3 LDG.E R2, [R2.64] ;  /* 0x000000240202b981 */ /* 0x000ee2000c1e1900 */
[----:B--2---:R-:W2:Y:S01]  /*4fe0*/  @P4 R2UR UR4, R22 ;  /* 0x00000000160443c2 */ /* 0x004ea200000e0000 */
[----:B------:R-:W-:Y:S01]  /*4ff0*/  ULDC UR5, c[0x0][0x1d8] ;  /* 0x0000760000057ab9 */ /* 0x000fe20000000800 */
[----:B------:R-:W-:-:S06]  /*5000*/  @P3 IMAD.WIDE R12, R12, R21, c[0x0][0x188] ;  /* 0x000062000c0c3625 */ /* 0x000fcc00078e0215 */
[----:B------:R-:W4:Y:S01]  /*5010*/  @P3 LDG.E.128 R12, [R12.64] ;  /* 0x000000240c0c3981 */ /* 0x000f22000c1e1d00 */
[----:B--2---:R-:W-:-:S06]  /*5020*/  @UP0 UIMAD UR4, UR38, UR5, UR4 ;  /* 0x00000005260402a4 */ /* 0x004fcc000f8e0204 */
[----:B------:R-:W-:-:S05]  /*5030*/  IMAD.U32 R20, RZ, RZ, UR4 ;  /* 0x00000004ff147e24 */ /* 0x000fca000f8e00ff */
[----:B------:R-:W-:-:S05]  /*5040*/  @P4 LEA R20, R20, R81, 0x6 ;  /* 0x0000005114144211 */ /* 0x000fca00078e30ff */
[----:B------:R-:W-:-:S06]  /*5050*/  @P4 IMAD.WIDE R20, R20, R21, c[0x0][0x238] ;  /* 0x00008e0014144625 */ /* 0x000fcc00078e0215 */
[----:B------:R-:W2:Y:S01]  /*5060*/  @P4 LDG.E.128 R20, [R20.64] ;  /* 0x0000002414144981 */ /* 0x000ea2000c1e1d00 */
[----:B------:R-:W-:Y:S02]  /*5070*/  IMAD R28, R28, c[0x0][0x1d4], R81 ;  /* 0x000075001c1c7a24 */ /* 0x000fe400078e0251 */
[----:B------:R-:W-:Y:S01]  /*5080*/  IMAD.SHL.U32 R19, R19, 0x40, RZ ;  /* 0x0000004013137824 */ /* 0x000fe200078e00ff */
[----:B---3--:R-:W-:Y:S02]  /*5090*/  @!P3 PRMT R27, R2, 0x9910, RZ ;  /* 0x00009910021bb816 */ /* 0x008fe400000000ff */
[--C-:B------:R-:W-:Y:S02]  /*50a0*/  @!P3 SHF.R.U32.HI R24, RZ, 0x18, R2.reuse ;  /* 0x00000018ff18b819 */ /* 0x100fe40000011602 */
[----:B----4-:R-:W-:Y:S02]  /*50b0*/  @!P3 SHF.R.S32.HI R16, RZ, 0x8, R27 ;  /* 0x00000008ff10b819 */ /* 0x010fe4000001141b */
[----:B------:R-:W-:Y:S01]  /*50c0*/  @!P3 SHF.R.U32.HI R3, RZ, 0x10, R2 ;  /* 0x00000010ff03b819 */ /* 0x000fe20000011602 */
[----:B------:R3:W4:Y:S08]  /*50d0*/  @!P3 I2F.S8 R25, R2 ;  /* 0x000000020019b306 */ /* 0x0007300000001400 */
[----:B------:R-:W1:Y:S08]  /*50e0*/  @!P3 I2F.S8 R26, R3 ;  /* 0x00000003001ab306 */ /* 0x000e700000001400 */
[----:B------:R-:W0:Y:S08]  /*50f0*/  @!P3 I2F.S8 R24, R24 ;  /* 0x000000180018b306 */ /* 0x000e300000001400 */
[----:B------:R-:W0:Y:S01]  /*5100*/  @!P3 I2F.S16 R16, R16 ;  /* 0x000000100010b306 */ /* 0x000e220000101400 */
[----:B---3--:R-:W-:Y:S01]  /*5110*/  SHF.R.S32.HI R2, RZ, 0x1f, R28 ;  /* 0x0000001fff027819 */ /* 0x008fe2000001141c */
[-C--:B----4-:R-:W-:Y:S01]  /*5120*/  @!P3 FMUL.FTZ R12, R25, R17.reuse ;  /* 0x00000011190cb220 */ /* 0x090fe20000410000 */
[----:B------:R-:W-:Y:S01]  /*5130*/  IADD3 R28, P1, R19, R28, RZ ;  /* 0x0000001c131c7210 */ /* 0x000fe20007f3e0ff */
[----:B-1----:R-:W-:-:S02]  /*5140*/  @!P3 FMUL.FTZ R14, R26, R17 ;  /* 0x000000111a0eb220 */ /* 0x002fc40000410000 */
[-C--:B0-----:R-:W-:Y:S01]  /*5150*/  @!P3 FMUL.FTZ R15, R24, R17.reuse ;  /* 0x00000011180fb220 */ /* 0x081fe20000410000 */
[----:B------:R-:W-:Y:S01]  /*5160*/  LEA.HI.X.SX32 R19, R19, R2, 0x1, P1 ;  /* 0x0000000213137211 */ /* 0x000fe200008f0eff */
[----:B-----5:R-:W-:Y:S01]  /*5170*/  FADD.FTZ R8, R12, R8 ;  /* 0x000000080c087221 */ /* 0x020fe20000010000 */
[----:B------:R-:W-:Y:S01]  /*5180*/  LEA R2, P1, R28, c[0x0][0x1a0], 0x2 ;  /* 0x000068001c027a11 */ /* 0x000fe200078210ff */
[----:B------:R-:W-:Y:S02]  /*5190*/  FADD.FTZ R10, R14, R10 ;  /* 0x0000000a0e0a7221 */ /* 0x000fe40000010000 */
[----:B------:R-:W-:Y:S02]  /*51a0*/  @!P3 FMUL.FTZ R13, R16, R17 ;  /* 0x00000011100db220 */ /* 0x000fe40000410000 */
[----:B------:R-:W-:Y:S02]  /*51b0*/  FADD.FTZ R11, R15, R11 ;  /* 0x0000000b0f0b7221 */ /* 0x000fe40000010000 */
[----:B------:R-:W-:Y:S01]  /*51c0*/  FADD.FTZ R9, R13, R9 ;  /* 0x000000090d097221 */ /* 0x000fe20000010000 */
[----:B------:R-:W-:Y:S01]  /*51d0*/  LEA.HI.X R3, R28, c[0x0][0x1a4], R19, 0x2, P1 ;  /* 0x000069001c037a11 */ /* 0x000fe200008f1413 */
[----:B--2---:R-:W-:-:S02]  /*51e0*/  @P4 FMUL.FTZ R8, R8, R20 ;  /* 0x0000001408084220 */ /* 0x004fc40000410000 */
        /* <DEDUP_REMOVED lines=8> */
.L_x_2341:
[----:B------:R-:W-:Y:S05]  /*5270*/  BSYNC B0 ;  /* 0x0000000000007941 */ /* 0x000fea0003800000 */
.L_x_2340:
[----:B------:R-:W-:Y:S01]  /*5280*/  BAR.SYNC.DEFER_BLOCKING 0x0 ;  /* 0x0000000000007b1d */ /* 0x000fe20000010000 */
[----:B------:R-:W-:-:S04]  /*5290*/  LOP3.LUT R0, R18, 0xffffffe0, RZ, 0xc0, !PT ;  /* 0xffffffe012007812 */ /* 0x000fc800078ec0ff */
        /* <DEDUP_REMOVED lines=11> */
[----:B------:R-:W-:-:S05]  /*5350*/  ISETP.NE.AND P0, PT, R0, 0x10, PT ;  /* 0x000000100000780c */ /* 0x000fca0003f05270 */
[----:B------:R-:W-:Y:S04]  /*5360*/  @!P1 STS.128 [R80.X4+-0xe0], R4 ;  /* 0xffff200450009388 */ /* 0x000fe80000004c00 */
[----:B------:R-:W-:Y:S01]  /*5370*/  BAR.SYNC.DEFER_BLOCKING 0x0 ;  /* 0x0000000000007b1d */ /* 0x000fe20000010000 */
[C---:B------:R-:W-:Y:S02]  /*5380*/  ISETP.GT.AND P1, PT, R18.reuse, 0xf, PT ;  /* 0x0000000f1200780c */ /* 0x040fe40003f24270 */
[----:B------:R-:W-:-:S03]  /*5390*/  IADD3 R18, R18, 0xf, RZ ;  /* 0x0000000f12127810 */ /* 0x000fc60007ffe0ff */
        /* <DEDUP_REMOVED lines=12> */
[----:B0-----:R-:W-:Y:S01]  /*5460*/  MOV R0, c[0x0][0x258] ;  /* 0x0000960000007a02 */ /* 0x001fe20000000f00 */
        /* <DEDUP_REMOVED lines=10> */
[----:B0-----:R-:W-:Y:S01]  /*5510*/  IMAD.MOV.U32 R2, RZ, RZ, c[0x0][0x250] ;  /* 0x00009400ff027624 */ /* 0x001fe200078e00ff */
[----:B------:R-:W-:-:S05]  /*5520*/  MOV R3, c[0x0][0x254] ;  /* 0x0000950000037a02 */ /* 0x000fca0000000f00 */
[----:B------:R-:W4:Y:S01]  /*5530*/  LDG.E R2, [R2.64] ;  /* 0x0000002402027981 */ /* 0x000f22000c1e1900 */
[----:B------:R-:W-:Y:S01]  /*5540*/  IADD3 R81, R81, UR41, RZ ;  /* 0x0000002951517c10 */ /* 0x000fe2000fffe0ff */
        /* <DEDUP_REMOVED lines=8> */
[----:B------:R-:W-:-:S03]  /*55d0*/  PRMT R0, R0, 0x7710, RZ ;  /* 0x0000771000007816 */ /* 0x000fc600000000ff */
[----:B------:R-:W0:Y:S01]  /*55e0*/  F2I.S8.NTZ R7, R7 ;  /* 0x0000000700077305 */ /* 0x000e220000202100 */
[----:B----4-:R-:W-:Y:S02]  /*55f0*/  PRMT R8, R5, 0x8880, RZ ;  /* 0x0000888005087816 */ /* 0x010fe400000000ff */
[----:B------:R-:W-:Y:S02]  /*5600*/  LOP3.LUT R3, R0, 0xff, RZ, 0xc0, !PT ;  /* 0x000000ff00037812 */ /* 0x000fe400078ec0ff */
[----:B------:R-:W-:Y:S02]  /*5610*/  PRMT R2, R8, 0x7710, RZ ;  /* 0x0000771008027816 */ /* 0x000fe400000000ff */
[----:B-----5:R-:W-:Y:S02]  /*5620*/  PRMT R0, R6, 0x8880, RZ ;  /* 0x0000888006007816 */ /* 0x020fe400000000ff */
        /* <DEDUP_REMOVED lines=10> */
.L_x_2292:
[----:B------:R-:W-:Y:S01]  /*56d0*/  HFMA2.MMA R76, -RZ, RZ, 0, 1.847743988037109375e-06 ;  /* 0x0000001fff4c7435 */ /* 0x000fe200000001ff */
[----:B------:R-:W-:Y:S01]  /*56e0*/  IMAD.MOV.U32 R74, RZ, RZ, R5 ;  /* 0x000000ffff4a7224 */ /* 0x000fe200078e0005 */
[----:B------:R-:W-:Y:S01]  /*56f0*/  MOV R72, 0x5730 ;  /* 0x0000573000487802 */ /* 0x000fe20000000f00 */
[----:B------:R-:W-:Y:S02]  /*5700*/  IMAD.MOV.U32 R75, RZ, RZ, 0x10 ;  /* 0x00000010ff4b7424 */ /* 0x000fe400078e00ff */
[----:B------:R-:W-:Y:S02]  /*5710*/  IMAD.MOV.U32 R77, RZ, RZ, -0x1 ;  /* 0xffffffffff4d7424 */ /* 0x000fe400078e00ff */
[----:B01----:R-:W-:Y:S05]  /*5720*/  CALL.REL.NOINC `($__internal_22_$__cuda_sm70_shflsync_bfly_p) ;  /* 0x0000045000007944 */ /* 0x003fea0003c00000 */
[----:B-1----:R-:W-:Y:S01]  /*5730*/  IMAD.MOV.U32 R0, RZ, RZ, R74 ;  /* 0x000000ffff007224 */ /* 0x002fe200078e004a */
[----:B0-----:R-:W-:Y:S05]  /*5740*/  BRA `(.L_x_2342) ;  /* 0xffffbf6000007947 */ /* 0x001fea000383ffff */
.L_x_2293:
[----:B------:R-:W-:Y:S01]  /*5750*/  MOV R74, R7 ;  /* 0x00000007004a7202 */ /* 0x000fe20000000f00 */
[----:B------:R-:W-:Y:S01]  /*5760*/  IMAD.MOV.U32 R75, RZ, RZ, 0x8 ;  /* 0x00000008ff4b7424 */ /* 0x000fe200078e00ff */
[----:B------:R-:W-:Y:S01]  /*5770*/  MOV R77, 0xffffffff ;  /* 0xffffffff004d7802 */ /* 0x000fe20000000f00 */
[----:B------:R-:W-:Y:S01]  /*5780*/  IMAD.MOV.U32 R76, RZ, RZ, 0x1f ;  /* 0x0000001fff4c7424 */ /* 0x000fe200078e00ff */
[----:B------:R-:W-:-:S02]  /*5790*/  MOV R72, 0x57b0 ;  /* 0x000057b000487802 */ /* 0x000fc40000000f00 */
[----:B012---:R-:W-:Y:S05]  /*57a0*/  CALL.REL.NOINC `($__internal_22_$__cuda_sm70_shflsync_bfly_p) ;  /* 0x000003d000007944 */ /* 0x007fea0003c00000 */
[----:B-1----:R-:W-:Y:S01]  /*57b0*/  FADD.FTZ R7, R7, R74 ;  /* 0x0000004a07077221 */ /* 0x002fe20000010000 */
[----:B0-----:R-:W-:Y:S01]  /*57c0*/  MOV R77, 0xffffffff ;  /* 0xffffffff004d7802 */ /* 0x001fe20000000f00 */
[----:B------:R-:W-:Y:S01]  /*57d0*/  IMAD.MOV.U32 R75, RZ, RZ, 0x4 ;  /* 0x00000004ff4b7424 */ /* 0x000fe200078e00ff */
[----:B------:R-:W-:Y:S01]  /*57e0*/  MOV R72, 0x5820 ;  /* 0x0000582000487802 */ /* 0x000fe20000000f00 */
[----:B------:R-:W-:-:S02]  /*57f0*/  IMAD.MOV.U32 R76, RZ, RZ, 0x1f ;  /* 0x0000001fff4c7424 */ /* 0x000fc400078e00ff */
[----:B------:R-:W-:Y:S02]  /*5800*/  IMAD.MOV.U32 R74, RZ, RZ, R7 ;  /* 0x000000ffff4a7224 */ /* 0x000fe400078e0007 */
[----:B------:R-:W-:Y:S05]  /*5810*/  CALL.REL.NOINC `($__internal_22_$__cuda_sm70_shflsync_bfly_p) ;  /* 0x0000036000007944 */ /* 0x000fea0003c00000 */
[----:B-1----:R-:W-:Y:S01]  /*5820*/  FADD.FTZ R7, R7, R74 ;  /* 0x0000004a07077221 */ /* 0x002fe20000010000 */
[----:B0-----:R-:W-:Y:S01]  /*5830*/  HFMA2.MMA R76, -RZ, RZ, 0, 1.847743988037109375e-06 ;  /* 0x0000001fff4c7435 */ /* 0x001fe200000001ff */
[----:B------:R-:W-:Y:S01]  /*5840*/  IMAD.MOV.U32 R75, RZ, RZ, 0x2 ;  /* 0x00000002ff4b7424 */ /* 0x000fe200078e00ff */
[----:B------:R-:W-:Y:S01]  /*5850*/  MOV R72, 0x5890 ;  /* 0x0000589000487802 */ /* 0x000fe20000000f00 */
[----:B------:R-:W-:Y:S02]  /*5860*/  IMAD.MOV.U32 R77, RZ, RZ, -0x1 ;  /* 0xffffffffff4d7424 */ /* 0x000fe400078e00ff */
[----:B------:R-:W-:Y:S02]  /*5870*/  IMAD.MOV.U32 R74, RZ, RZ, R7 ;  /* 0x000000ffff4a7224 */ /* 0x000fe400078e0007 */
[----:B------:R-:W-:Y:S05]  /*5880*/  CALL.REL.NOINC `($__internal_22_$__cuda_sm70_shflsync_bfly_p) ;  /* 0x000002f000007944 */ /* 0x000fea0003c00000 */
[----:B-1----:R-:W-:Y:S01]  /*5890*/  FADD.FTZ R2, R7, R74 ;  /* 0x0000004a07027221 */ /* 0x002fe20000010000 */
[----:B0-----:R-:W-:Y:S01]  /*58a0*/  MOV R75, 0x1 ;  /* 0x00000001004b7802 */ /* 0x001fe20000000f00 */
[----:B------:R-:W-:Y:S01]  /*58b0*/  IMAD.MOV.U32 R76, RZ, RZ, 0x1f ;  /* 0x0000001fff4c7424 */ /* 0x000fe200078e00ff */
[----:B------:R-:W-:Y:S01]  /*58c0*/  MOV R72, 0x5900 ;  /* 0x0000590000487802 */ /* 0x000fe20000000f00 */
[----:B------:R-:W-:Y:S01]  /*58d0*/  IMAD.MOV.U32 R77, RZ, RZ, -0x1 ;  /* 0xffffffffff4d7424 */ /* 0x000fe200078e00ff */
[----:B------:R-:W-:-:S02]  /*58e0*/  MOV R74, R2 ;  /* 0x00000002004a7202 */ /* 0x000fc40000000f00 */
[----:B------:R-:W-:Y:S05]  /*58f0*/  CALL.REL.NOINC `($__internal_22_$__cuda_sm70_shflsync_bfly_p) ;  /* 0x0000028000007944 */ /* 0x000fea0003c00000 */
[----:B-1----:R-:W-:Y:S01]  /*5900*/  IMAD.MOV.U32 R5, RZ, RZ, R74 ;  /* 0x000000ffff057224 */ /* 0x002fe200078e004a */
[----:B0-----:R-:W-:Y:S05]  /*5910*/  BRA `(.L_x_2343) ;  /* 0xffffbe2000007947 */ /* 0x001fea000383ffff */
.L_x_2298:
[----:B------:R-:W-:Y:S01]  /*5920*/  HFMA2.MMA R75, -RZ, RZ, 0, 5.9604644775390625e-08 ;  /* 0x00000001ff4b7435 */ /* 0x000fe200000001ff */
[----:B------:R-:W-:Y:S01]  /*5930*/  IMAD.MOV.U32 R74, RZ, RZ, R85 ;  /* 0x000000ffff4a7224 */ /* 0x000fe200078e0055 */
[----:B------:R-:W-:Y:S01]  /*5940*/  MOV R72, 0x5980 ;  /* 0x0000598000487802 */ /* 0x000fe20000000f00 */
[----:B------:R-:W-:-:S02]  /*5950*/  IMAD.MOV.U32 R76, RZ, RZ, 0x1f ;  /* 0x0000001fff4c7424 */ /* 0x000fc400078e00ff */
[----:B------:R-:W-:Y:S02]  /*5960*/  IMAD.MOV.U32 R77, RZ, RZ, -0x1 ;  /* 0xffffffffff4d7424 */ /* 0x000fe400078e00ff */
[----:B------:R-:W-:Y:S05]  /*5970*/  CALL.REL.NOINC `($__internal_22_$__cuda_sm70_shflsync_bfly_p) ;  /* 0x0000020000007944 */ /* 0x000fea0003c00000 */
[----:B-1----:R-:W-:Y:S01]  /*5980*/  MOV R72, R74 ;  /* 0x0000004a00487202 */ /* 0x002fe20000000f00 */
[----:B0-----:R-:W-:Y:S05]  /*5990*/  BRA `(.L_x_2344) ;  /* 0xffffcd1000007947 */ /* 0x001fea000383ffff */
.L_x_2302:
[----:B------:R-:W-:Y:S01]  /*59a0*/  HFMA2.MMA R76, -RZ, RZ, 0, 1.847743988037109375e-06 ;  /* 0x0000001fff4c7435 */ /* 0x000fe200000001ff */
[----:B------:R-:W-:Y:S01]  /*59b0*/  IMAD.MOV.U32 R74, RZ, RZ, R79 ;  /* 0x000000ffff4a7224 */ /* 0x000fe200078e004f */
[----:B------:R-:W-:Y:S01]  /*59c0*/  MOV R72, 0x5a00 ;  /* 0x00005a0000487802 */ /* 0x000fe20000000f00 */
[----:B------:R-:W-:Y:S02]  /*59d0*/  IMAD.MOV.U32 R75, RZ, RZ, 0x10 ;  /* 0x00000010ff4b7424 */ /* 0x000fe400078e00ff */
[----:B------:R-:W-:Y:S02]  /*59e0*/  IMAD.MOV.U32 R77, RZ, RZ, -0x1 ;  /* 0xffffffffff4d7424 */ /* 0x000fe400078e00ff */
[----:B0123--:R-:W-:Y:S05]  /*59f0*/  CALL.REL.NOINC `($__internal_22_$__cuda_sm70_shflsync_bfly_p) ;  /* 0x0000018000007944 */ /* 0x00ffea0003c00000 */
[----:B-1----:R-:W-:Y:S01]  /*5a00*/  IMAD.MOV.U32 R2, RZ, RZ, R74 ;  /* 0x000000ffff027224 */ /* 0x002fe200078e004a */
[----:B0-----:R-:W-:Y:S05]  /*5a10*/  BRA `(.L_x_2345) ;  /* 0xffffce8000007947 */ /* 0x001fea000383ffff */
.L_x_2303:
[----:B------:R-:W-:Y:S01]  /*5a20*/  MOV R74, R79 ;  /* 0x0000004f004a7202 */ /* 0x000fe20000000f00 */
[----:B------:R-:W-:Y:S01]  /*5a30*/  IMAD.MOV.U32 R75, RZ, RZ, 0x8 ;  /* 0x00000008ff4b7424 */ /* 0x000fe200078e00ff */
[----:B------:R-:W-:Y:S01]  /*5a40*/  MOV R77, 0xffffffff ;  /* 0xffffffff004d7802 */ /* 0x000fe20000000f00 */
[----:B------:R-:W-:Y:S01]  /*5a50*/  IMAD.MOV.U32 R76, RZ, RZ, 0x1f ;  /* 0x0000001fff4c7424 */ /* 0x000fe200078e00ff */
[----:B------:R-:W-:-:S02]  /*5a60*/  MOV R72, 0x5a80 ;  /* 0x00005a8000487802 */ /* 0x000fc40000000f00 */
[----:B-123--:R-:W-:Y:S05]  /*5a70*/  CALL.REL.NOINC `($__internal_22_$__cuda_sm70_shflsync_bfly_p) ;  /* 0x0000010000007944 */ /* 0x00efea0003c00000 */
[----:B-1----:R-:W-:Y:S01]  /*5a80*/  FMNMX.FTZ R3, R79, R74, !PT ;  /* 0x0000004a4f037209 */ /* 0x002fe20007810000 */
[----:B0-----:R-:W-:Y:S01]  /*5a90*/  IMAD.MOV.U32 R75, RZ, RZ, 0x4 ;  /* 0x00000004ff4b7424 */ /* 0x001fe200078e00ff */
[----:B------:R-:W-:Y:S01]  /*5aa0*/  MOV R77, 0xffffffff ;  /* 0xffffffff004d7802 */ /* 0x000fe20000000f00 */
[----:B------:R-:W-:Y:S01]  /*5ab0*/  IMAD.MOV.U32 R76, RZ, RZ, 0x1f ;  /* 0x0000001fff4c7424 */ /* 0x000fe200078e00ff */
[----:B------:R-:W-:Y:S01]  /*5ac0*/  MOV R72, 0x5af0 ;  /* 0x00005af000487802 */ /* 0x000fe20000000f00 */
[----:B------:R-:W-:-:S02]  /*5ad0*/  IMAD.MOV.U32 R74, RZ, RZ, R3 ;  /* 0x000000ffff4a7224 */ /* 0x000fc400078e0003 */
[----:B------:R-:W-:Y:S05]  /*5ae0*/  CALL.REL.NOINC `($__internal_22_$__cuda_sm70_shflsync_bfly_p) ;  /* 0x0000009000007944 */ /* 0x000fea0003c00000 */
[----:B-1----:R-:W-:Y:S01]  /*5af0*/  FMNMX.FTZ R3, R3, R74, !PT ;  /* 0x0000004a03037209 */ /* 0x002fe20007810000 */
[----:B0-----:R-:W-:Y:S01]  /*5b00*/  HFMA2.MMA R76, -RZ, RZ, 0, 1.847743988037109375e-06 ;  /* 0x0000001fff4c7435 */ /* 0x001fe200000001ff */
[----:B------:R-:W-:Y:S01]  /*5b10*/  IMAD.MOV.U32 R75, RZ, RZ, 0x2 ;  /* 0x00000002ff4b7424 */ /* 0x000fe200078e00ff */
[----:B------:R-:W-:Y:S01]  /*5b20*/  MOV R72, 0x5b60 ;  /* 0x00005b6000487802 */ /* 0x000fe20000000f00 */
[----:B------:R-:W-:-:S02]  /*5b30*/  IMAD.MOV.U32 R77, RZ, RZ, -0x1 ;  /* 0xffffffffff4d7424 */ /* 0x000fc400078e00ff */
[----:B------:R-:W-:Y:S02]  /*5b40*/  IMAD.MOV.U32 R74, RZ, RZ, R3 ;  /* 0x000000ffff4a7224 */ /* 0x000fe400078e0003 */
[----:B------:R-:W-:Y:S05]  /*5b50*/  CALL.REL.NOINC `($__internal_22_$__cuda_sm70_shflsync_bfly_p) ;  /* 0x0000002000007944 */ /* 0x000fea0003c00000 */
[----:B-1----:R-:W-:Y:S01]  /*5b60*/  MOV R4, R74 ;  /* 0x0000004a00047202 */ /* 0x002fe20000000f00 */
[----:B0-----:R-:W-:Y:S05]  /*5b70*/  BRA `(.L_x_2346) ;  /* 0xffffcd9000007947 */ /* 0x001fea000383ffff */
        .weak           $__internal_22_$__cuda_sm70_shflsync_bfly_p
        .type           $__internal_22_$__cuda_sm70_shflsync_bfly_p,@function
        .size           $__internal_22_$__cuda_sm70_shflsync_bfly_p,(.L_x_2445 - $__internal_22_$__cuda_sm70_shflsync_bfly_p)
$__internal_22_$__cuda_sm70_shflsync_bfly_p:
[----:B------:R-:W-:Y:S01]  /*5b80*/  IMAD.MOV.U32 R73, RZ, RZ, 0x0 ;  /* 0x00000000ff497424 */ /* 0x000fe200078e00ff */
[----:B------:R-:W-:Y:S04]  /*5b90*/  WARPSYNC R77 ;  /* 0x0000004d00007348 */ /* 0x000fe80003800000 */
[----:B------:R0:W1:Y:S01]  /*5ba0*/  SHFL.BFLY PT, R74, R74, R75, R76 ;  /* 0x0c00004b4a4a7389 */ /* 0x00006200000e004c */
[----:B------:R-:W-:Y:S05]  /*5bb0*/  RET.REL.NODEC R72 `(_ZN4mmha33masked_multihead_attention_kernelIfLi64ELi64ELi2ELi16ELi128ELb0ELb0EEEv26Multihead_attention_paramsIT_XT5_EE) ;  /* 0xffffa44048007950 */ /* 0x000fea0003c3ffff */
.L_x_2347:
        /* <DEDUP_REMOVED lines=12> */
.L_x_2445:


//--------------------- .text._ZN4mmha33masked_multihead_attention_kernelIfLi64ELi64ELi4ELi16ELi64ELb0ELb0EEEv26Multihead_attention_paramsIT_XT5_EE --------------------------
	.section	.text._ZN4mmha33masked_multihead_attention_kernelIfLi64ELi64ELi4ELi16ELi64ELb0ELb0EEEv26Multihead_attention_paramsIT_XT5_EE,"ax",@progbits
	.sectioninfo	@"SHI_REGISTERS=63"
	.align	128
        .global         _ZN4mmha33masked_multihead_attention_kernelIfLi64ELi64ELi4ELi16ELi64ELb0ELb0EEEv26Multihead_attention_paramsIT_XT5_EE
        .type           _ZN4mmha33masked_multihead_attention_kernelIfLi64ELi64ELi4ELi16ELi64ELb0ELb0EEEv26Multihead_attention_paramsIT_XT5_EE,@function
        .size           _ZN4mmha33masked_multihead_attention_kernelIfLi64ELi64ELi4ELi16ELi64ELb0ELb0EEEv26Multihead_attention_paramsIT_XT5_EE,(.L_x_2446 - _ZN4mmha33masked_multihead_attention_kernelIfLi64ELi64ELi4ELi16ELi64ELb0ELb0EEEv26Multihead_attention_paramsIT_XT5_EE)
        .other          _ZN4mmha33masked_multihead_attention_kernelIfLi64ELi64ELi4ELi16ELi64ELb0ELb0EEEv26Multihead_attention_paramsIT_XT5_EE,@"STO_CUDA_ENTRY STV_DEFAULT"
_ZN4mmha33masked_multihead_attention_kernelIfLi64ELi64ELi4ELi16ELi64ELb0ELb0EEEv26Multihead_attention_paramsIT_XT5_EE:
.text._ZN4mmha33masked_multihead_attention_kernelIfLi64ELi64ELi4ELi16ELi64ELb0ELb0EEEv26Multihead_attention_paramsIT_XT5_EE:
        /* <DEDUP_REMOVED lines=14> */
.L_x_2348:
        /* <DEDUP_REMOVED lines=13> */
[----:B-1----:R-:W-:-:S04]  /*01b0*/  IABS R0, R3 ;  /* 0x0000000300007213 */ /* 0x002fc80000000000 */
[----:B------:R0:W1:Y:S01]  /*01c0*/  F2I.FTZ.U32.TRUNC.NTZ R5, R2 ;  /* 0x0000000200057305 */ /* 0x000062000021f000 */
[----:B------:R-:W-:Y:S01]  /*01d0*/  MOV R3, UR9 ;  /* 0x0000000900037c02 */ /* 0x000fe20008000f00 */
        /* <DEDUP_REMOVED lines=100> */
.L_x_2350:
[----:B------:R-:W-:Y:S02]  /*0820*/  CS2R R24, SRZ ;  /* 0x0000000000187805 */ /* 0x000fe4000001ff00 */
.L_x_2351:
[----:B0-----:R-:W-:Y:S05]  /*0830*/  BSYNC B0 ;  /* 0x0000000000007941 */ /* 0x001fea0003800000 */
.L_x_2349:
        /* <DEDUP_REMOVED lines=12> */
.L_x_2353:
        /* <DEDUP_REMOVED lines=8> */
.L_x_2354:
[----:B------:R-:W-:Y:S05]  /*0980*/  BSYNC B0 ;  /* 0x0000000000007941 */ /* 0x000fea0003800000 */
.L_x_2352:
        /* <DEDUP_REMOVED lines=9> */
[----:B------:R-:W-:Y:S02]  /*0a20*/  ISETP.EQ.OR.EX P3, PT, RZ, c[0x0][0x184], P5, P3 ;  /* 0x00006100ff007a0c */ /* 0x000fe40002f62730 */
[----:B------:R-:W-:Y:S02]  /*0a30*/  PLOP3.LUT P4, PT, PT, PT, UP0, 0x80, 0x0 ;  /* 0x000000000000781c */ /* 0x000fe40003f8f008 */
[----:B------:R-:W-:Y:S01]  /*0a40*/  ISETP.EQ.OR.EX P2, PT, RZ, c[0x0][0x174], P5, P2 ;  /* 0x00005d00ff007a0c */ /* 0x000fe20002f42720 */
[----:B------:R-:W-:Y:S02]  /*0a50*/  @UP0 UMOV UR7, 0x4 ;  /* 0x0000000400070882 */ /* 0x000fe40000000000 */
[----:B------:R-:W-:Y:S02]  /*0a60*/  @UP0 UIMAD.WIDE UR6, UR6, UR7, UR4 ;  /* 0x00000007060602a5 */ /* 0x000fe4000f8e0204 */
[----:B------:R-:W-:Y:S02]  /*0a70*/  VOTEU.ALL UP0, P1 ;  /* 0x00000000003f7886 */ /* 0x000fe40000800000 */
[----:B------:R-:W-:-:S02]  /*0a80*/  ULDC UR4, c[0x0][0x1d8] ;  /* 0x0000760000047ab9 */ /* 0x000fc40000000800 */
[----:B------:R-:W-:Y:S01]  /*0a90*/  @!P3 MOV R7, 0x4 ;  /* 0x000000040007b802 */ /* 0x000fe20000000f00 */
[----:B-1----:R-:W-:Y:S01]  /*0aa0*/  @!UP0 UIMAD UR4, UR38, UR4, UR46 ;  /* 0x00000004260482a4 */ /* 0x002fe2000f8e022e */
[----:B0-----:R-:W-:Y:S02]  /*0ab0*/  IMAD.U32 R4, RZ, RZ, UR6 ;  /* 0x00000006ff047e24 */ /* 0x001fe4000f8e00ff */
[----:B------:R-:W-:-:S03]  /*0ac0*/  IMAD.U32 R5, RZ, RZ, UR7 ;  /* 0x00000007ff057e24 */ /* 0x000fc6000f8e00ff */
[----:B------:R-:W-:Y:S01]  /*0ad0*/  IMAD.U32 R15, RZ, RZ, UR4 ;  /* 0x00000004ff0f7e24 */ /* 0x000fe2000f8e00ff */
[----:B------:R-:W-:Y:S01]  /*0ae0*/  CS2R R12, SRZ ;  /* 0x00000000000c7805 */ /* 0x000fe2000001ff00 */
[----:B------:R-:W-:Y:S01]  /*0af0*/  @!P2 IMAD.MOV.U32 R9, RZ, RZ, 0x4 ;  /* 0x00000004ff09a424 */ /* 0x000fe200078e00ff */
[----:B------:R0:W2:Y:S01]  /*0b00*/  @P4 LDG.E R3, [R4.64] ;  /* 0x0000002404034981 */ /* 0x0000a2000c1e1900 */
[----:B------:R-:W-:Y:S02]  /*0b10*/  @!P1 IMAD.MOV.U32 R11, RZ, RZ, 0x4 ;  /* 0x00000004ff0b9424 */ /* 0x000fe400078e00ff */
[----:B------:R-:W-:Y:S02]  /*0b20*/  @!P1 IMAD R8, R15, 0x40, R0 ;  /* 0x000000400f089824 */ /* 0x000fe400078e0200 */
[----:B------:R-:W-:Y:S01]  /*0b30*/  @!P3 IMAD.WIDE R6, R10, R7, c[0x0][0x180] ;  /* 0x000060000a06b625 */ /* 0x000fe200078e0207 */
[----:B------:R-:W-:-:S03]  /*0b40*/  CS2R R14, SRZ ;  /* 0x00000000000e7805 */ /* 0x000fc6000001ff00 */
[----:B0-----:R-:W-:Y:S01]  /*0b50*/  @!P2 IMAD.WIDE R4, R10, R9, c[0x0][0x170] ;  /* 0x00005c000a04a625 */ /* 0x001fe200078e0209 */
[----:B------:R-:W3:Y:S03]  /*0b60*/  @!P3 LDG.E.64 R12, [R6.64] ;  /* 0x00000024060cb981 */ /* 0x000ee6000c1e1b00 */
[----:B------:R-:W-:Y:S01]  /*0b70*/  @!P1 IMAD.WIDE R8, R8, R11, c[0x0][0x230] ;  /* 0x00008c0008089625 */ /* 0x000fe200078e020b */
[----:B------:R-:W4:Y:S05]  /*0b80*/  @!P2 LDG.E.64 R14, [R4.64] ;  /* 0x00000024040ea981 */ /* 0x000f2a000c1e1b00 */
        /* <DEDUP_REMOVED lines=54> */
[----:B------:R0:W2:Y:S01]  /*0ef0*/  LDC.64 R14, c[0x4][R0] ;  /* 0x01000000000e7b82 */ /* 0x0000a20000000a00 */
        /* <DEDUP_REMOVED lines=14> */
.L_x_2357:
        /* <DEDUP_REMOVED lines=20> */
[----:B------:R-:W-:Y:S01]  /*1120*/  SHF.L.U32 R6, R0, 0x1, RZ ;  /* 0x0000000100067819 */ /* 0x000fe200000006ff */
[----:B------:R-:W-:Y:S02]  /*1130*/  BSSY B1, `(.L_x_2360) ;  /* 0x000001e000017945 */ /* 0x000fe40003800000 */
[--C-:B------:R-:W-:Y:S01]  /*1140*/  IMAD R12, R17, 0x4, R11.reuse ;  /* 0x00000004110c7824 */ /* 0x100fe200078e020b */
[----:B------:R-:W-:Y:S01]  /*1150*/  ISETP.GE.AND P0, PT, R6, c[0x0][0x1e0], PT ;  /* 0x0000780006007a0c */ /* 0x000fe20003f06270 */
[C---:B------:R-:W-:Y:S02]  /*1160*/  IMAD R13, R14.reuse, 0x4, R11 ;  /* 0x000000040e0d7824 */ /* 0x040fe400078e020b */
[----:B------:R-:W-:Y:S01]  /*1170*/  IMAD R14, R14, 0x4, R12 ;  /* 0x000000040e0e7824 */ /* 0x000fe200078e020c */
[----:B------:R0:W3:Y:S04]  /*1180*/  LDS R25, [R12] ;  /* 0x000000000c197984 */ /* 0x0000e80000000800 */
[----:B------:R0:W4:Y:S04]  /*1190*/  LDS R22, [R13] ;  /* 0x000000000d167984 */ /* 0x0001280000000800 */
[----:B------:R0:W1:Y:S01]  /*11a0*/  LDS R23, [R14] ;  /* 0x000000000e177984 */ /* 0x0000620000000800 */
        /* <DEDUP_REMOVED lines=22> */
.L_x_2361:
[----:B------:R-:W-:Y:S05]  /*1310*/  BSYNC B1 ;  /* 0x0000000000017941 */ /* 0x000fea0003800000 */
.L_x_2360:
[----:B----4-:R4:W-:Y:S04]  /*1320*/  STS [R13], R22 ;  /* 0x000000160d007388 */ /* 0x0109e80000000800 */
[----:B-1----:R4:W-:Y:S04]  /*1330*/  STS [R14], R23 ;  /* 0x000000170e007388 */ /* 0x0029e80000000800 */
[----:B--2---:R4:W-:Y:S04]  /*1340*/  STS [R11], R24 ;  /* 0x000000180b007388 */ /* 0x0049e80000000800 */
[----:B---3--:R4:W-:Y:S02]  /*1350*/  STS [R12], R25 ;  /* 0x000000190c007388 */ /* 0x0089e40000000800 */
.L_x_2359:
[----:B------:R-:W-:Y:S05]  /*1360*/  BSYNC B0 ;  /* 0x0000000000007941 */ /* 0x000fea0003800000 */
.L_x_2358:
[----:B------:R-:W-:Y:S06]  /*1370*/  BAR.SYNC.DEFER_BLOCKING 0x0 ;  /* 0x0000000000007b1d */ /* 0x000fec0000010000 */
[----:B0---4-:R0:W2:Y:S04]  /*1380*/  @P6 LDS.64 R24, [R9] ;  /* 0x0000000009186984 */ /* 0x0110a80000000a00 */
[----:B------:R0:W3:Y:S04]  /*1390*/  @P6 LDS.64 R22, [R10] ;  /* 0x000000000a166984 */ /* 0x0000e80000000a00 */
[----:B------:R-:W-:Y:S06]  /*13a0*/  BAR.SYNC.DEFER_BLOCKING 0x0 ;  /* 0x0000000000007b1d */ /* 0x000fec0000010000 */
[----:B------:R-:W-:Y:S05]  /*13b0*/  BRA `(.L_x_2356) ;  /* 0x0000019000007947 */ /* 0x000fea0003800000 */
.L_x_2355:
        /* <DEDUP_REMOVED lines=24> */
.L_x_2362:
[----:B------:R-:W-:Y:S05]  /*1540*/  BSYNC B0 ;  /* 0x0000000000007941 */ /* 0x000fea0003800000 */
.L_x_2356:
        /* <DEDUP_REMOVED lines=14> */
[----:B------:R-:W-:Y:S02]  /*1630*/  IMAD R0, R0, c[0x0][0x1d4], R3 ;  /* 0x0000750000007a24 */ /* 0x000fe400078e0203 */
[----:B---3--:R-:W-:Y:S02]  /*1640*/  FMUL.FTZ R3, R23, R25 ;  /* 0x0000001917037220 */ /* 0x008fe40000410000 */
[----:B------:R-:W-:-:S04]  /*1650*/  IMAD.WIDE R4, R0, R5, c[0x0][0x198] ;  /* 0x0000660000047625 */ /* 0x000fc800078e0205 */
[----:B------:R-:W-:Y:S01]  /*1660*/  FFMA.FTZ R3, R22, R24, R3 ;  /* 0x0000001816037223 */ /* 0x000fe20000010003 */
[----:B------:R0:W-:Y:S01]  /*1670*/  STG.E.64 [R4.64], R22 ;  /* 0x0000001604007986 */ /* 0x0001e2000c101b24 */
[----:B------:R-:W-:Y:S05]  /*1680*/  BRA.DIV ~URZ, `(.L_x_2365) ;  /* 0x00003ef27f007947 */ /* 0x000fea000b800000 */
[----:B------:R2:W3:Y:S02]  /*1690*/  SHFL.BFLY PT, R0, R3, 0x10, 0x1f ;  /* 0x0e001f0003007f89 */ /* 0x0004e400000e0000 */
.L_x_2416:
        /* <DEDUP_REMOVED lines=9> */
.L_x_2417:
[----:B0-2---:R-:W-:Y:S02]  /*1730*/  FADD.FTZ R4, R5, R4 ;  /* 0x0000000405047221 */ /* 0x005fe40000010000 */
.L_x_2364:
[----:B------:R-:W-:Y:S05]  /*1740*/  BSYNC B0 ;  /* 0x0000000000007941 */ /* 0x000fea0003800000 */
.L_x_2363:
[----:B------:R-:W-:Y:S01]  /*1750*/  ISETP.NE.AND P0, PT, R16, RZ, PT ;  /* 0x000000ff1000720c */ /* 0x000fe20003f05270 */
[----:B------:R-:W-:-:S05]  /*1760*/  IMAD.U32 R6, RZ, RZ, UR43 ;  /* 0x0000002bff067e24 */ /* 0x000fca000f8e00ff */
[----:B------:R-:W-:-:S05]  /*1770*/  IADD3 R6, -R6, UR40, RZ ;  /* 0x0000002806067c10 */ /* 0x000fca000fffe1ff */
[----:B------:R-:W-:Y:S02]  /*1780*/  IMAD.SHL.U32 R0, R6, 0x4, RZ ;  /* 0x0000000406007824 */ /* 0x000fe400078e00ff */
[----:B------:R-:W-:Y:S01]  /*1790*/  @P0 MOV R3, 0xff7fffff ;  /* 0xff7fffff00030802 */ /* 0x000fe20000000f00 */
        /* <DEDUP_REMOVED lines=16> */
.L_x_2368:
[----:B------:R0:W-:Y:S02]  /*18a0*/  STS [R0+0x110], R3 ;  /* 0x0001100300007388 */ /* 0x0001e40000000800 */
.L_x_2367:
        /* <DEDUP_REMOVED lines=20> */
[----:B------:R-:W-:Y:S01]  /*19f0*/  MOV R22, UR45 ;  /* 0x0000002d00167c02 */ /* 0x000fe20008000f00 */
[----:B------:R-:W-:Y:S01]  /*1a00*/  IMAD.U32 R30, RZ, RZ, UR47 ;  /* 0x0000002fff1e7e24 */ /* 0x000fe2000f8e00ff */
[----:B--2---:R-:W-:Y:S01]  /*1a10*/  SHF.R.S32.HI R25, RZ, 0x1f, R23 ;  /* 0x0000001fff197819 */ /* 0x004fe20000011417 */
[----:B------:R-:W-:Y:S01]  /*1a20*/  IMAD.IADD R24, R16, 0x1, -R5 ;  /* 0x0000000110187824 */ /* 0x000fe200078e0a05 */
[----:B------:R-:W-:Y:S01]  /*1a30*/  IADD3 R22, P0, P1, R22, c[0x0][0x200], R23 ;  /* 0x0000800016167a10 */ /* 0x000fe2000791e017 */
[----:B------:R-:W-:Y:S01]  /*1a40*/  IMAD.U32 R26, RZ, RZ, UR4 ;  /* 0x00000004ff1a7e24 */ /* 0x000fe2000f8e00ff */
[----:B------:R-:W-:Y:S01]  /*1a50*/  MOV R32, UR46 ;  /* 0x0000002e00207c02 */ /* 0x000fe20008000f00 */
[----:B------:R-:W-:Y:S01]  /*1a60*/  IMAD.U32 R29, RZ, RZ, UR44 ;  /* 0x0000002cff1d7e24 */ /* 0x000fe2000f8e00ff */
[----:B------:R-:W2:Y:S01]  /*1a70*/  LDS R5, [R24.X4+0x10] ;  /* 0x0000100018057984 */ /* 0x000ea20000004800 */
[----:B------:R-:W-:Y:S01]  /*1a80*/  IADD3.X R25, R30, c[0x0][0x204], R25, P0, P1 ;  /* 0x000081001e197a10 */ /* 0x000fe200007e2419 */
[----:B------:R-:W-:Y:S01]  /*1a90*/  IMAD.MOV.U32 R33, RZ, RZ, 0x4 ;  /* 0x00000004ff217424 */ /* 0x000fe200078e00ff */
[----:B------:R-:W-:Y:S01]  /*1aa0*/  LEA R28, R28, 0x110, 0x2 ;  /* 0x000001101c1c7811 */ /* 0x000fe200078e10ff */
[----:B------:R-:W3:Y:S01]  /*1ab0*/  LDS R6, [R24.X4+0x20] ;  /* 0x0000200018067984 */ /* 0x000ee20000004800 */
[----:B------:R-:W-:-:S02]  /*1ac0*/  IMAD R26, R26, c[0x0][0x220], R23 ;  /* 0x000088001a1a7a24 */ /* 0x000fc400078e0217 */
[----:B------:R-:W-:Y:S01]  /*1ad0*/  IMAD.MOV.U32 R30, RZ, RZ, c[0x0][0x1e8] ;  /* 0x00007a00ff1e7624 */ /* 0x000fe200078e00ff */
[----:B------:R-:W4:Y:S01]  /*1ae0*/  LDS R7, [R24.X4+0x30] ;  /* 0x0000300018077984 */ /* 0x000f220000004800 */
[----:B------:R-:W-:-:S03]  /*1af0*/  IMAD.WIDE R26, R26, R33, c[0x0][0x218] ;  /* 0x000086001a1a7625 */ /* 0x000fc600078e0221 */
[----:B------:R-:W0:Y:S01]  /*1b00*/  LDS R8, [R24.X4+0x40] ;  /* 0x0000400018087984 */ /* 0x000e220000004800 */
[----:B------:R-:W-:Y:S01]  /*1b10*/  IMAD.WIDE R32, R33, R32, c[0x0][0x228] ;  /* 0x00008a0021207625 */ /* 0x000fe200078e0220 */
[----:B------:R-:W-:Y:S02]  /*1b20*/  IADD3 R30, R30, c[0x0][0x210], RZ ;  /* 0x000084001e1e7a10 */ /* 0x000fe40007ffe0ff */
        /* <DEDUP_REMOVED lines=14> */
.L_x_2375:
[----:B------:R-:W-:Y:S02]  /*1c10*/  IABS R37, c[0x0][0x1d4] ;  /* 0x0000750000257a13 */ /* 0x000fe40000000000 */
[C---:B------:R-:W-:Y:S02]  /*1c20*/  ISETP.GE.AND P2, PT, R23.reuse, RZ, PT ;  /* 0x000000ff1700720c */ /* 0x040fe40003f46270 */
[----:B------:R-:W1:Y:S01]  /*1c30*/  I2F.RP R36, R37 ;  /* 0x0000002500247306 */ /* 0x000e620000209400 */
[----:B------:R-:W-:Y:S02]  /*1c40*/  ISETP.NE.AND P3, PT, RZ, c[0x0][0x1d4], PT ;  /* 0x00007500ff007a0c */ /* 0x000fe40003f65270 */
[----:B------:R-:W-:-:S05]  /*1c50*/  ISETP.GE.AND P1, PT, R23, UR40, PT ;  /* 0x0000002817007c0c */ /* 0x000fca000bf26270 */
[----:B-1----:R-:W1:Y:S02]  /*1c60*/  MUFU.RCP R36, R36 ;  /* 0x0000002400247308 */ /* 0x002e640000001000 */
[----:B-1----:R-:W-:-:S06]  /*1c70*/  IADD3 R38, R36, 0xffffffe, RZ ;  /* 0x0ffffffe24267810 */ /* 0x002fcc0007ffe0ff */
[----:B------:R-:W1:Y:S02]  /*1c80*/  F2I.FTZ.U32.TRUNC.NTZ R35, R38 ;  /* 0x0000002600237305 */ /* 0x000e64000021f000 */
[----:B-1----:R-:W-:-:S04]  /*1c90*/  IMAD.MOV R34, RZ, RZ, -R35 ;  /* 0x000000ffff227224 */ /* 0x002fc800078e0a23 */
[----:B------:R-:W-:Y:S02]  /*1ca0*/  IMAD R39, R34, R37, RZ ;  /* 0x0000002522277224 */ /* 0x000fe400078e02ff */
[----:B------:R-:W-:-:S04]  /*1cb0*/  IMAD.MOV.U32 R34, RZ, RZ, RZ ;  /* 0x000000ffff227224 */ /* 0x000fc800078e00ff */
[----:B------:R-:W-:Y:S01]  /*1cc0*/  IMAD.HI.U32 R34, R35, R39, R34 ;  /* 0x0000002723227227 */ /* 0x000fe200078e0022 */
[----:B------:R-:W-:-:S05]  /*1cd0*/  IABS R35, R23 ;  /* 0x0000001700237213 */ /* 0x000fca0000000000 */
        /* <DEDUP_REMOVED lines=10> */
[C---:B------:R-:W-:Y:S01]  /*1d80*/  IADD3 R55, R35.reuse, c[0x0][0x1d4], RZ ;  /* 0x0000750023377a10 */ /* 0x040fe20007ffe0ff */
[----:B------:R-:W-:-:S03]  /*1d90*/  @!P1 IMAD.SHL.U32 R34, R35, 0x4, RZ ;  /* 0x0000000423229824 */ /* 0x000fc600078e00ff */
[C---:B------:R-:W-:Y:S02]  /*1da0*/  @!P1 SHF.L.U32 R35, R55.reuse, 0x2, RZ ;  /* 0x0000000237239819 */ /* 0x040fe400000006ff */
[----:B------:R-:W-:Y:S02]  /*1db0*/  @!P1 IADD3 R37, P0, R24, R34, RZ ;  /* 0x0000002218259210 */ /* 0x000fe40007f1e0ff */
[----:B------:R-:W-:Y:S02]  /*1dc0*/  IADD3 R55, R55, c[0x0][0x1d4], RZ ;  /* 0x0000750037377a10 */ /* 0x000fe40007ffe0ff */
[----:B------:R-:W-:Y:S02]  /*1dd0*/  @!P1 LEA.HI.X.SX32 R38, R34, R29, 0x1, P0 ;  /* 0x0000001d22269211 */ /* 0x000fe400000f0eff */
[----:B------:R-:W-:Y:S02]  /*1de0*/  @!P1 LEA R36, P0, R37, c[0x0][0x198], 0x2 ;  /* 0x0000660025249a11 */ /* 0x000fe400078010ff */
[----:B------:R-:W-:-:S02]  /*1df0*/  @!P1 IADD3 R34, P2, R24, R35, RZ ;  /* 0x0000002318229210 */ /* 0x000fc40007f5e0ff */
[----:B------:R-:W-:Y:S02]  /*1e00*/  @!P1 LEA.HI.X R37, R37, c[0x0][0x19c], R38, 0x2, P0 ;  /* 0x0000670025259a11 */ /* 0x000fe400000f1426 */
[----:B------:R-:W-:Y:S02]  /*1e10*/  @!P1 LEA.HI.X.SX32 R35, R35, R29, 0x1, P2 ;  /* 0x0000001d23239211 */ /* 0x000fe400010f0eff */
[C---:B------:R-:W-:Y:S01]  /*1e20*/  @!P1 LEA R38, P0, R34.reuse, c[0x0][0x198], 0x2 ;  /* 0x0000660022269a11 */ /* 0x040fe200078010ff */
[----:B------:R1:W2:Y:S01]  /*1e30*/  @!P1 LDG.E R40, [R36.64] ;  /* 0x0000002424289981 */ /* 0x0002a2000c1e1900 */
[C---:B------:R-:W-:Y:S02]  /*1e40*/  IADD3 R59, R55.reuse, c[0x0][0x1d4], RZ ;  /* 0x00007500373b7a10 */ /* 0x040fe40007ffe0ff */
[----:B------:R-:W-:Y:S01]  /*1e50*/  @!P1 LEA.HI.X R39, R34, c[0x0][0x19c], R35, 0x2, P0 ;  /* 0x0000670022279a11 */ /* 0x000fe200000f1423 */
[----:B------:R-:W-:Y:S02]  /*1e60*/  @!P1 IMAD.SHL.U32 R34, R55, 0x4, RZ ;  /* 0x0000000437229824 */ /* 0x000fe400078e00ff */
[----:B------:R-:W-:-:S02]  /*1e70*/  @!P1 IMAD.SHL.U32 R55, R59, 0x4, RZ ;  /* 0x000000043b379824 */ /* 0x000fc400078e00ff */
[----:B------:R3:W4:Y:S01]  /*1e80*/  @!P1 LDG.E R31, [R38.64] ;  /* 0x00000024261f9981 */ /* 0x000722000c1e1900 */
[----:B------:R-:W-:Y:S02]  /*1e90*/  @!P1 IADD3 R35, P0, R24, R34, RZ ;  /* 0x0000002218239210 */ /* 0x000fe40007f1e0ff */
[----:B------:R-:W-:Y:S02]  /*1ea0*/  IADD3 R59, R59, c[0x0][0x1d4], RZ ;  /* 0x000075003b3b7a10 */ /* 0x000fe40007ffe0ff */
[----:B------:R-:W-:Y:S02]  /*1eb0*/  @!P1 LEA.HI.X.SX32 R60, R34, R29, 0x1, P0 ;  /* 0x0000001d223c9211 */ /* 0x000fe400000f0eff */
[----:B------:R-:W-:Y:S02]  /*1ec0*/  @!P1 LEA R34, P0, R35, c[0x0][0x198], 0x2 ;  /* 0x0000660023229a11 */ /* 0x000fe400078010ff */
[----:B------:R-:W-:Y:S01]  /*1ed0*/  @!P1 IADD3 R57, P2, R24, R55, RZ ;  /* 0x0000003718399210 */ /* 0x000fe20007f5e0ff */
[----:B---3--:R-:W-:Y:S01]  /*1ee0*/  @!P1 IMAD.SHL.U32 R38, R59, 0x4, RZ ;  /* 0x000000043b269824 */ /* 0x008fe200078e00ff */
[----:B------:R-:W-:-:S02]  /*1ef0*/  @!P1 LEA.HI.X R35, R35, c[0x0][0x19c], R60, 0x2, P0 ;  /* 0x0000670023239a11 */ /* 0x000fc400000f143c */
[-C--:B------:R-:W-:Y:S02]  /*1f00*/  @!P1 LEA.HI.X.SX32 R60, R55, R29.reuse, 0x1, P2 ;  /* 0x0000001d373c9211 */ /* 0x080fe400010f0eff */
[----:B-1----:R-:W-:Y:S01]  /*1f10*/  @!P1 LEA R36, P0, R57, c[0x0][0x198], 0x2 ;  /* 0x0000660039249a11 */ /* 0x002fe200078010ff */
[----:B------:R1:W3:Y:S01]  /*1f20*/  @!P1 LDG.E R42, [R34.64] ;  /* 0x00000024222a9981 */ /* 0x0002e2000c1e1900 */
[----:B------:R-:W-:Y:S02]  /*1f30*/  IADD3 R59, R59, c[0x0][0x1d4], RZ ;  /* 0x000075003b3b7a10 */ /* 0x000fe40007ffe0ff */
[----:B------:R-:W-:Y:S02]  /*1f40*/  @!P1 LEA.HI.X R37, R57, c[0x0][0x19c], R60, 0x2, P0 ;  /* 0x0000670039259a11 */ /* 0x000fe400000f143c */
[----:B------:R-:W-:Y:S01]  /*1f50*/  @!P1 IADD3 R39, P0, R24, R38, RZ ;  /* 0x0000002618279210 */ /* 0x000fe20007f1e0ff */
[C---:B------:R-:W-:Y:S01]  /*1f60*/  @!P1 IMAD.SHL.U32 R55, R59.reuse, 0x4, RZ ;  /* 0x000000043b379824 */ /* 0x040fe200078e00ff */
[----:B------:R-:W-:Y:S01]  /*1f70*/  IADD3 R59, R59, c[0x0][0x1d4], RZ ;  /* 0x000075003b3b7a10 */ /* 0x000fe20007ffe0ff */
[----:B------:R5:W3:Y:S01]  /*1f80*/  @!P1 LDG.E R41, [R36.64] ;  /* 0x0000002424299981 */ /* 0x000ae2000c1e1900 */
[----:B------:R-:W-:-:S02]  /*1f90*/  @!P1 LEA.HI.X.SX32 R60, R38, R29, 0x1, P0 ;  /* 0x0000001d263c9211 */ /* 0x000fc400000f0eff */
[C---:B------:R-:W-:Y:S02]  /*1fa0*/  @!P1 LEA R38, P0, R39.reuse, c[0x0][0x198], 0x2 ;  /* 0x0000660027269a11 */ /* 0x040fe400078010ff */
[----:B------:R-:W-:Y:S02]  /*1fb0*/  @!P1 IADD3 R57, P2, R24, R55, RZ ;  /* 0x0000003718399210 */ /* 0x000fe40007f5e0ff */
[----:B------:R-:W-:Y:S02]  /*1fc0*/  @!P1 LEA.HI.X R39, R39, c[0x0][0x19c], R60, 0x2, P0 ;  /* 0x0000670027279a11 */ /* 0x000fe400000f143c */
[----:B------:R-:W-:Y:S02]  /*1fd0*/  @!P1 LEA.HI.X.SX32 R60, R55, R29, 0x1, P2 ;  /* 0x0000001d373c9211 */ /* 0x000fe400010f0eff */
[----:B-1----:R-:W-:Y:S01]  /*1fe0*/  @!P1 LEA R34, P0, R57, c[0x0][0x198], 0x2 ;  /* 0x0000660039229a11 */ /* 0x002fe200078010ff */
[----:B------:R1:W3:Y:S01]  /*1ff0*/  @!P1 LDG.E R44, [R38.64] ;  /* 0x00000024262c9981 */ /* 0x0002e2000c1e1900 */
[----:B-----5:R-:W-:-:S02]  /*2000*/  @!P1 SHF.L.U32 R36, R59, 0x2, RZ ;  /* 0x000000023b249819 */ /* 0x020fc400000006ff */
[----:B------:R-:W-:Y:S02]  /*2010*/  IADD3 R59, R59, c[0x0][0x1d4], RZ ;  /* 0x000075003b3b7a10 */ /* 0x000fe40007ffe0ff */
[----:B------:R-:W-:Y:S02]  /*2020*/  @!P1 LEA.HI.X R35, R57, c[0x0][0x19c], R60, 0x2, P0 ;  /* 0x0000670039239a11 */ /* 0x000fe400000f143c */
[----:B------:R-:W-:Y:S01]  /*2030*/  @!P1 IADD3 R37, P0, R24, R36, RZ ;  /* 0x0000002418259210 */ /* 0x000fe20007f1e0ff */
[C---:B------:R-:W-:Y:S01]  /*2040*/  @!P1 IMAD.SHL.U32 R55, R59.reuse, 0x4, RZ ;  /* 0x000000043b379824 */ /* 0x040fe200078e00ff */
[----:B------:R-:W-:Y:S01]  /*2050*/  IADD3 R59, R59, c[0x0][0x1d4], RZ ;  /* 0x000075003b3b7a10 */ /* 0x000fe20007ffe0ff */
[----:B------:R5:W3:Y:S01]  /*2060*/  @!P1 LDG.E R43, [R34.64] ;  /* 0x00000024222b9981 */ /* 0x000ae2000c1e1900 */
[----:B------:R-:W-:Y:S02]  /*2070*/  @!P1 LEA.HI.X.SX32 R60, R36, R29, 0x1, P0 ;  /* 0x0000001d243c9211 */ /* 0x000fe400000f0eff */
[----:B------:R-:W-:-:S02]  /*2080*/  @!P1 LEA R36, P0, R37, c[0x0][0x198], 0x2 ;  /* 0x0000660025249a11 */ /* 0x000fc400078010ff */
[----:B------:R-:W-:Y:S02]  /*2090*/  @!P1 IADD3 R57, P2, R24, R55, RZ ;  /* 0x0000003718399210 */ /* 0x000fe40007f5e0ff */
[----:B------:R-:W-:Y:S02]  /*20a0*/  @!P1 LEA.HI.X R37, R37, c[0x0][0x19c], R60, 0x2, P0 ;  /* 0x0000670025259a11 */ /* 0x000fe400000f143c */
[----:B------:R-:W-:Y:S01]  /*20b0*/  @!P1 LEA.HI.X.SX32 R60, R55, R29, 0x1, P2 ;  /* 0x0000001d373c9211 */ /* 0x000fe200010f0eff */
[----:B-----5:R-:W-:Y:S01]  /*20c0*/  @!P1 IMAD.SHL.U32 R34, R59, 0x4, RZ ;  /* 0x000000043b229824 */ /* 0x020fe200078e00ff */
[----:B-1----:R-:W-:Y:S01]  /*20d0*/  @!P1 LEA R38, P0, R57, c[0x0][0x198], 0x2 ;  /* 0x0000660039269a11 */ /* 0x002fe200078010ff */
[----:B------:R1:W5:Y:S01]  /*20e0*/  @!P1 LDG.E R46, [R36.64] ;  /* 0x00000024242e9981 */ /* 0x000362000c1e1900 */
[----:B------:R-:W-:Y:S02]  /*20f0*/  IADD3 R59, R59, c[0x0][0x1d4], RZ ;  /* 0x000075003b3b7a10 */ /* 0x000fe40007ffe0ff */
[----:B------:R-:W-:-:S02]  /*2100*/  @!P1 LEA.HI.X R39, R57, c[0x0][0x19c], R60, 0x2, P0 ;  /* 0x0000670039279a11 */ /* 0x000fc400000f143c */
[----:B------:R-:W-:Y:S01]  /*2110*/  @!P1 IADD3 R35, P0, R24, R34, RZ ;  /* 0x0000002218239210 */ /* 0x000fe20007f1e0ff */
[C---:B------:R-:W-:Y:S01]  /*2120*/  @!P1 IMAD.SHL.U32 R55, R59.reuse, 0x4, RZ ;  /* 0x000000043b379824 */ /* 0x040fe200078e00ff */
[----:B------:R-:W-:Y:S01]  /*2130*/  IADD3 R59, R59, c[0x0][0x1d4], RZ ;  /* 0x000075003b3b7a10 */ /* 0x000fe20007ffe0ff */
[----:B------:R0:W5:Y:S01]  /*2140*/  @!P1 LDG.E R45, [R38.64] ;  /* 0x00000024262d9981 */ /* 0x000162000c1e1900 */
[----:B------:R-:W-:Y:S02]  /*2150*/  @!P1 LEA.HI.X.SX32 R60, R34, R29, 0x1, P0 ;  /* 0x0000001d223c9211 */ /* 0x000fe400000f0eff */
[C---:B------:R-:W-:Y:S02]  /*2160*/  @!P1 LEA R34, P0, R35.reuse, c[0x0][0x198], 0x2 ;  /* 0x0000660023229a11 */ /* 0x040fe400078010ff */
[----:B------:R-:W-:Y:S02]  /*2170*/  @!P1 IADD3 R57, P2, R24, R55, RZ ;  /* 0x0000003718399210 */ /* 0x000fe40007f5e0ff */
[----:B------:R-:W-:-:S02]  /*2180*/  @!P1 LEA.HI.X R35, R35, c[0x0][0x19c], R60, 0x2, P0 ;  /* 0x0000670023239a11 */ /* 0x000fc400000f143c */
[-C--:B------:R-:W-:Y:S01]  /*2190*/  @!P1 LEA.HI.X.SX32 R60, R55, R29.reuse, 0x1, P2 ;  /* 0x0000001d373c9211 */ /* 0x080fe200010f0eff */
[----:B0-----:R-:W-:Y:S01]  /*21a0*/  @!P1 IMAD.SHL.U32 R38, R59, 0x4, RZ ;  /* 0x000000043b269824 */ /* 0x001fe200078e00ff */
[----:B-1----:R-:W-:Y:S01]  /*21b0*/  @!P1 LEA R36, P0, R57, c[0x0][0x198], 0x2 ;  /* 0x0000660039249a11 */ /* 0x002fe200078010ff */
[----:B------:R0:W5:Y:S01]  /*21c0*/  @!P1 LDG.E R48, [R34.64] ;  /* 0x0000002422309981 */ /* 0x000162000c1e1900 */
[----:B------:R-:W-:Y:S02]  /*21d0*/  IADD3 R59, R59, c[0x0][0x1d4], RZ ;  /* 0x000075003b3b7a10 */ /* 0x000fe40007ffe0ff */
[----:B------:R-:W-:Y:S02]  /*21e0*/  @!P1 LEA.HI.X R37, R57, c[0x0][0x19c], R60, 0x2, P0 ;  /* 0x0000670039259a11 */ /* 0x000fe400000f143c */
[----:B------:R-:W-:Y:S02]  /*21f0*/  @!P1 IADD3 R39, P0, R24, R38, RZ ;  /* 0x0000002618279210 */ /* 0x000fe40007f1e0ff */
[----:B------:R-:W-:Y:S01]  /*2200*/  @!P1 SHF.L.U32 R55, R59, 0x2, RZ ;  /* 0x000000023b379819 */ /* 0x000fe200000006ff */
[----:B------:R1:W5:Y:S01]  /*2210*/  @!P1 LDG.E R47, [R36.64] ;  /* 0x00000024242f9981 */ /* 0x000362000c1e1900 */
[----:B------:R-:W-:-:S02]  /*2220*/  @!P1 LEA.HI.X.SX32 R60, R38, R29, 0x1, P0 ;  /* 0x0000001d263c9211 */ /* 0x000fc400000f0eff */
[----:B------:R-:W-:Y:S02]  /*2230*/  @!P1 LEA R38, P0, R39, c[0x0][0x198], 0x2 ;  /* 0x0000660027269a11 */ /* 0x000fe400078010ff */
[----:B------:R-:W-:Y:S02]  /*2240*/  IADD3 R59, R59, c[0x0][0x1d4], RZ ;  /* 0x000075003b3b7a10 */ /* 0x000fe40007ffe0ff */
[----:B------:R-:W-:Y:S02]  /*2250*/  @!P1 IADD3 R57, P2, R24, R55, RZ ;  /* 0x0000003718399210 */ /* 0x000fe40007f5e0ff */
[----:B------:R-:W-:Y:S01]  /*2260*/  @!P1 LEA.HI.X R39, R39, c[0x0][0x19c], R60, 0x2, P0 ;  /* 0x0000670027279a11 */ /* 0x000fe200000f143c */
[----:B-1----:R-:W-:Y:S01]  /*2270*/  @!P1 IMAD.SHL.U32 R36, R59, 0x4, RZ ;  /* 0x000000043b249824 */ /* 0x002fe200078e00ff */
[----:B------:R-:W-:Y:S02]  /*2280*/  @!P1 LEA.HI.X.SX32 R60, R55, R29, 0x1, P2 ;  /* 0x0000001d373c9211 */ /* 0x000fe400010f0eff */
[----:B0-----:R-:W-:Y:S01]  /*2290*/  @!P1 LEA R34, P0, R57, c[0x0][0x198], 0x2 ;  /* 0x0000660039229a11 */ /* 0x001fe200078010ff */
[----:B------:R0:W5:Y:S01]  /*22a0*/  @!P1 LDG.E R50, [R38.64] ;  /* 0x0000002426329981 */ /* 0x000162000c1e1900 */
[----:B------:R-:W-:-:S02]  /*22b0*/  IADD3 R59, R59, c[0x0][0x1d4], RZ ;  /* 0x000075003b3b7a10 */ /* 0x000fc40007ffe0ff */
[----:B------:R-:W-:Y:S02]  /*22c0*/  @!P1 LEA.HI.X R35, R57, c[0x0][0x19c], R60, 0x2, P0 ;  /* 0x0000670039239a11 */ /* 0x000fe400000f143c */
[----:B------:R-:W-:Y:S01]  /*22d0*/  @!P1 IADD3 R37, P0, R24, R36, RZ ;  /* 0x0000002418259210 */ /* 0x000fe20007f1e0ff */
[----:B------:R-:W-:Y:S02]  /*22e0*/  @!P1 IMAD.SHL.U32 R55, R59, 0x4, RZ ;  /* 0x000000043b379824 */ /* 0x000fe400078e00ff */
[----:B------:R1:W5:Y:S01]  /*22f0*/  @!P1 LDG.E R54, [R34.64] ;  /* 0x0000002422369981 */ /* 0x000362000c1e1900 */
[----:B------:R-:W-:Y:S02]  /*2300*/  @!P1 LEA.HI.X.SX32 R60, R36, R29, 0x1, P0 ;  /* 0x0000001d243c9211 */ /* 0x000fe400000f0eff */
[----:B------:R-:W-:Y:S02]  /*2310*/  @!P1 LEA R36, P0, R37, c[0x0][0x198], 0x2 ;  /* 0x0000660025249a11 */ /* 0x000fe400078010ff */
[----:B------:R-:W-:-:S02]  /*2320*/  @!P1 IADD3 R57, P2, R24, R55, RZ ;  /* 0x0000003718399210 */ /* 0x000fc40007f5e0ff */
[----:B------:R-:W-:Y:S02]  /*2330*/  @!P1 LEA.HI.X R37, R37, c[0x0][0x19c], R60, 0x2, P0 ;  /* 0x0000670025259a11 */ /* 0x000fe400000f143c */
[----:B------:R-:W-:Y:S02]  /*2340*/  @!P1 LEA.HI.X.SX32 R60, R55, R29, 0x1, P2 ;  /* 0x0000001d373c9211 */ /* 0x000fe400010f0eff */
[----:B------:R-:W-:Y:S01]  /*2350*/  IADD3 R59, R59, c[0x0][0x1d4], RZ ;  /* 0x000075003b3b7a10 */ /* 0x000fe20007ffe0ff */
[----:B------:R1:W5:Y:S01]  /*2360*/  @!P1 LDG.E R49, [R36.64] ;  /* 0x0000002424319981 */ /* 0x000362000c1e1900 */
[----:B0-----:R-:W-:-:S03]  /*2370*/  @!P1 LEA R38, P2, R57, c[0x0][0x198], 0x2 ;  /* 0x0000660039269a11 */ /* 0x001fc600078410ff */
[----:B-1----:R-:W-:Y:S01]  /*2380*/  @!P1 IMAD.SHL.U32 R34, R59, 0x4, RZ ;  /* 0x000000043b229824 */ /* 0x002fe200078e00ff */
[----:B------:R-:W-:Y:S02]  /*2390*/  @!P1 LEA.HI.X R39, R57, c[0x0][0x19c], R60, 0x2, P2 ;  /* 0x0000670039279a11 */ /* 0x000fe400010f143c */
[----:B------:R-:W-:Y:S02]  /*23a0*/  IADD3 R57, R59, c[0x0][0x1d4], RZ ;  /* 0x000075003b397a10 */ /* 0x000fe40007ffe0ff */
[----:B------:R-:W-:Y:S01]  /*23b0*/  ISETP.NE.U32.AND P0, PT, RZ, c[0x0][0x200], PT ;  /* 0x00008000ff007a0c */ /* 0x000fe20003f05070 */
[----:B------:R0:W5:Y:S01]  /*23c0*/  @!P1 LDG.E R56, [R38.64] ;  /* 0x0000002426389981 */ /* 0x000162000c1e1900 */
[----:B------:R-:W-:Y:S01]  /*23d0*/  @!P1 IADD3 R35, P2, R24, R34, RZ ;  /* 0x0000002218239210 */ /* 0x000fe20007f5e0ff */
[----:B------:R-:W-:Y:S01]  /*23e0*/  @!P1 IMAD.SHL.U32 R57, R57, 0x4, RZ ;  /* 0x0000000439399824 */ /* 0x000fe200078e00ff */
[----:B------:R-:W-:Y:S02]  /*23f0*/  ISETP.NE.AND.EX P0, PT, RZ, c[0x0][0x204], PT, P0 ;  /* 0x00008100ff007a0c */ /* 0x000fe40003f05300 */
[----:B------:R-:W-:-:S02]  /*2400*/  @!P1 LEA.HI.X.SX32 R60, R34, R29, 0x1, P2 ;  /* 0x0000001d223c9211 */ /* 0x000fc400010f0eff */
[C---:B------:R-:W-:Y:S02]  /*2410*/  @!P1 LEA R34, P2, R35.reuse, c[0x0][0x198], 0x2 ;  /* 0x0000660023229a11 */ /* 0x040fe400078410ff */
[----:B------:R-:W-:Y:S02]  /*2420*/  @!P1 IADD3 R59, P3, R24, R57, RZ ;  /* 0x00000039183b9210 */ /* 0x000fe40007f7e0ff */
[----:B------:R-:W-:Y:S02]  /*2430*/  @!P1 LEA.HI.X R35, R35, c[0x0][0x19c], R60, 0x2, P2 ;  /* 0x0000670023239a11 */ /* 0x000fe400010f143c */
[----:B------:R-:W-:Y:S02]  /*2440*/  @!P1 LEA.HI.X.SX32 R60, R57, R29, 0x1, P3 ;  /* 0x0000001d393c9211 */ /* 0x000fe400018f0eff */
[C---:B------:R-:W-:Y:S01]  /*2450*/  @!P1 LEA R36, P2, R59.reuse, c[0x0][0x198], 0x2 ;  /* 0x000066003b249a11 */ /* 0x040fe200078410ff */
[----:B0-----:R-:W-:Y:S01]  /*2460*/  @P0 IMAD.MOV.U32 R39, RZ, RZ, R25 ;  /* 0x000000ffff270224 */ /* 0x001fe200078e0019 */
[----:B------:R-:W-:Y:S01]  /*2470*/  @P0 MOV R38, R22 ;  /* 0x0000001600260202 */ /* 0x000fe20000000f00 */
[----:B------:R-:W5:Y:S01]  /*2480*/  @!P1 LDG.E R51, [R34.64] ;  /* 0x0000002422339981 */ /* 0x000f62000c1e1900 */
[----:B------:R-:W-:-:S03]  /*2490*/  @!P1 LEA.HI.X R37, R59, c[0x0][0x19c], R60, 0x2, P2 ;  /* 0x000067003b259a11 */ /* 0x000fc600010f143c */
[----:B------:R-:W5:Y:S04]  /*24a0*/  @P0 LDG.E.U8 R55, [R38.64] ;  /* 0x0000002426370981 */ /* 0x000f68000c1e1100 */
[----:B------:R-:W5:Y:S01]  /*24b0*/  @!P1 LDG.E R58, [R36.64] ;  /* 0x00000024243a9981 */ /* 0x000f62000c1e1900 */
[----:B----4-:R-:W-:-:S04]  /*24c0*/  FMUL.FTZ R57, R6, R31 ;  /* 0x0000001f06397220 */ /* 0x010fc80000410000 */
[----:B--2---:R-:W-:-:S04]  /*24d0*/  FFMA.FTZ R57, R5, R40, R57 ;  /* 0x0000002805397223 */ /* 0x004fc80000010039 */
[----:B---3--:R-:W-:-:S04]  /*24e0*/  FFMA.FTZ R57, R7, R42, R57 ;  /* 0x0000002a07397223 */ /* 0x008fc80000010039 */
[----:B------:R-:W-:-:S04]  /*24f0*/  FFMA.FTZ R57, R8, R41, R57 ;  /* 0x0000002908397223 */ /* 0x000fc80000010039 */
[----:B------:R-:W-:-:S04]  /*2500*/  FFMA.FTZ R57, R9, R44, R57 ;  /* 0x0000002c09397223 */ /* 0x000fc80000010039 */
[----:B------:R-:W-:-:S04]  /*2510*/  FFMA.FTZ R57, R10, R43, R57 ;  /* 0x0000002b0a397223 */ /* 0x000fc80000010039 */
[----:B-----5:R-:W-:-:S04]  /*2520*/  FFMA.FTZ R57, R11, R46, R57 ;  /* 0x0000002e0b397223 */ /* 0x020fc80000010039 */
        /* <DEDUP_REMOVED lines=8> */
[----:B------:R-:W-:-:S03]  /*25b0*/  ISETP.NE.AND P0, PT, R55, RZ, P0 ;  /* 0x000000ff3700720c */ /* 0x000fc60000705270 */
[----:B------:R-:W-:Y:S01]  /*25c0*/  FFMA.FTZ R57, R21, R58, R57 ;  /* 0x0000003a15397223 */ /* 0x000fe20000010039 */
[----:B------:R-:W-:Y:S07]  /*25d0*/  BRA.DIV ~URZ, `(.L_x_2371) ;  /* 0x000031f27f007947 */ /* 0x000fee000b800000 */
[----:B------:R0:W1:Y:S02]  /*25e0*/  SHFL.BFLY PT, R34, R57, 0x2, 0x1f ;  /* 0x0c401f0039227f89 */ /* 0x00006400000e0000 */
.L_x_2418:
[----:B01----:R-:W-:Y:S01]  /*25f0*/  FADD.FTZ R57, R57, R34 ;  /* 0x0000002239397221 */ /* 0x003fe20000010000 */
[----:B------:R-:W-:Y:S05]  /*2600*/  BRA.DIV ~URZ, `(.L_x_2372) ;  /* 0x000032427f007947 */ /* 0x000fea000b800000 */
[----:B------:R0:W1:Y:S02]  /*2610*/  SHFL.BFLY PT, R34, R57, 0x1, 0x1f ;  /* 0x0c201f0039227f89 */ /* 0x00006400000e0000 */
.L_x_2419:
        /* <DEDUP_REMOVED lines=14> */
[----:B------:R-:W-:-:S04]  /*2700*/  @P1 IADD3 R36, R23, -UR40, R36 ;  /* 0x8000002817241c10 */ /* 0x000fc8000fffe024 */
[----:B------:R-:W3:Y:S01]  /*2710*/  @P1 I2F R37, R36 ;  /* 0x0000002400251306 */ /* 0x000ee20000201400 */
[----:B--2---:R-:W-:-:S04]  /*2720*/  @P2 FADD.FTZ R34, R34, R35 ;  /* 0x0000002322222221 */ /* 0x004fc80000010000 */
[----:B---3--:R-:W-:-:S05]  /*2730*/  @P1 FFMA.FTZ R34, R37, R38, R34 ;  /* 0x0000002625221223 */ /* 0x008fca0000010022 */
[----:B------:R1:W-:Y:S01]  /*2740*/  STS [R28], R34 ;  /* 0x000000221c007388 */ /* 0x0003e20000000800 */
[----:B------:R-:W-:-:S03]  /*2750*/  @!P0 FMNMX.FTZ R3, R3, R34, !PT ;  /* 0x0000002203038209 */ /* 0x000fc60007810000 */
.L_x_2374:
[----:B------:R-:W-:Y:S05]  /*2760*/  BSYNC B1 ;  /* 0x0000000000017941 */ /* 0x000fea0003800000 */
.L_x_2373:
[----:B------:R-:W-:Y:S02]  /*2770*/  IADD3 R23, R23, 0x10, RZ ;  /* 0x0000001017177810 */ /* 0x000fe40007ffe0ff */
[----:B------:R-:W-:Y:S02]  /*2780*/  IADD3 R22, P1, R22, 0x10, RZ ;  /* 0x0000001016167810 */ /* 0x000fe40007f3e0ff */
[----:B------:R-:W-:Y:S02]  /*2790*/  ISETP.GE.AND P0, PT, R23, R4, PT ;  /* 0x000000041700720c */ /* 0x000fe40003f06270 */
[----:B------:R-:W-:Y:S01]  /*27a0*/  IADD3 R26, P2, R26, 0x40, RZ ;  /* 0x000000401a1a7810 */ /* 0x000fe20007f5e0ff */
[----:B------:R-:W-:Y:S01]  /*27b0*/  IMAD.X R25, RZ, RZ, R25, P1 ;  /* 0x000000ffff197224 */ /* 0x000fe200008e0619 */
[----:B-1----:R-:W-:-:S03]  /*27c0*/  IADD3 R28, R28, 0x40, RZ ;  /* 0x000000401c1c7810 */ /* 0x002fc60007ffe0ff */
[----:B------:R-:W-:-:S06]  /*27d0*/  IMAD.X R27, RZ, RZ, R27, P2 ;  /* 0x000000ffff1b7224 */ /* 0x000fcc00010e061b */
[----:B0-----:R-:W-:Y:S05]  /*27e0*/  @!P0 BRA `(.L_x_2375) ;  /* 0xfffff42000008947 */ /* 0x001fea000383ffff */
.L_x_2370:
[----:B------:R-:W-:Y:S05]  /*27f0*/  BSYNC B0 ;  /* 0x0000000000007941 */ /* 0x000fea0003800000 */
.L_x_2369:
[----:B------:R-:W3:Y:S02]  /*2800*/  S2R R7, SR_TID.X ;  /* 0x0000000000077919 */ /* 0x000ee40000002100 */
[----:B---3--:R-:W-:Y:S01]  /*2810*/  SHF.R.S32.HI R6, RZ, 0x1f, R7 ;  /* 0x0000001fff067819 */ /* 0x008fe20000011407 */
[----:B------:R-:W-:Y:S05]  /*2820*/  BRA.DIV ~URZ, `(.L_x_2376) ;  /* 0x000030a27f007947 */ /* 0x000fea000b800000 */
[----:B------:R3:W4:Y:S02]  /*2830*/  SHFL.BFLY PT, R4, R3, 0x10, 0x1f ;  /* 0x0e001f0003047f89 */ /* 0x00072400000e0000 */
.L_x_2420:
[----:B----4-:R-:W-:Y:S01]  /*2840*/  FMNMX.FTZ R5, R4, R3, !PT ;  /* 0x0000000304057209 */ /* 0x010fe20007810000 */
[----:B------:R-:W-:Y:S05]  /*2850*/  BRA.DIV ~URZ, `(.L_x_2377) ;  /* 0x000030f27f007947 */ /* 0x000fea000b800000 */
[----:B0--3--:R-:W0:Y:S02]  /*2860*/  SHFL.BFLY PT, R3, R5, 0x8, 0x1f ;  /* 0x0d001f0005037f89 */ /* 0x009e2400000e0000 */
[----:B0-----:R-:W-:-:S05]  /*2870*/  FMNMX.FTZ R3, R5, R3, !PT ;  /* 0x0000000305037209 */ /* 0x001fca0007810000 */
[----:B------:R0:W3:Y:S02]  /*2880*/  SHFL.BFLY PT, R4, R3, 0x4, 0x1f ;  /* 0x0c801f0003047f89 */ /* 0x0000e400000e0000 */
.L_x_2421:
[----:B------:R-:W-:Y:S01]  /*2890*/  LEA.HI R5, R6, R7, RZ, 0x5 ;  /* 0x0000000706057211 */ /* 0x000fe200078f28ff */
[----:B------:R-:W-:Y:S01]  /*28a0*/  WARPSYNC 0xffffffff ;  /* 0xffffffff00007948 */ /* 0x000fe20003800000 */
[----:B---3--:R-:W-:Y:S02]  /*28b0*/  FMNMX.FTZ R4, R4, R3, !PT ;  /* 0x0000000304047209 */ /* 0x008fe40007810000 */
[----:B------:R-:W-:-:S04]  /*28c0*/  LOP3.LUT R6, R5, 0xffffffe0, RZ, 0xc0, !PT ;  /* 0xffffffe005067812 */ /* 0x000fc800078ec0ff */
[----:B------:R-:W-:-:S04]  /*28d0*/  IADD3 R6, -R6, R7, RZ ;  /* 0x0000000706067210 */ /* 0x000fc80007ffe1ff */
        /* <DEDUP_REMOVED lines=17> */
[----:B------:R-:W-:Y:S01]  /*29f0*/  IMAD.MOV.U32 R8, RZ, RZ, RZ ;  /* 0x000000ffff087224 */ /* 0x000fe200078e00ff */
[----:B------:R-:W-:Y:S02]  /*2a00*/  MOV R3, R7 ;  /* 0x0000000700037202 */ /* 0x000fe40000000f00 */
[----:B------:R-:W-:-:S08]  /*2a10*/  ISETP.NE.AND.EX P0, PT, RZ, c[0x0][0x204], PT, P0 ;  /* 0x00008100ff007a0c */ /* 0x000fd00003f05300 */
.L_x_2383:
        /* <DEDUP_REMOVED lines=13> */
.L_x_2381:
[----:B------:R-:W0:Y:S02]  /*2af0*/  LDS R4, [R6] ;  /* 0x0000000006047984 */ /* 0x000e240000000800 */
[----:B0--3--:R-:W-:-:S04]  /*2b00*/  FADD.FTZ R4, -R11, R4 ;  /* 0x000000040b047221 */ /* 0x009fc80000010100 */
[----:B------:R-:W-:-:S04]  /*2b10*/  FMUL.FTZ R4, R4, 1.4426950216293334961 ;  /* 0x3fb8aa3b04047820 */ /* 0x000fc80000410000 */
[----:B------:R0:W3:Y:S03]  /*2b20*/  MUFU.EX2 R9, R4 ;  /* 0x0000000400097308 */ /* 0x0000e60000000800 */
.L_x_2382:
[----:B------:R-:W-:Y:S05]  /*2b30*/  BSYNC B1 ;  /* 0x0000000000017941 */ /* 0x000fea0003800000 */
.L_x_2380:
[----:B---3--:R3:W-:Y:S01]  /*2b40*/  STS [R6], R9 ;  /* 0x0000000906007388 */ /* 0x0087e20000000800 */
[----:B------:R-:W-:Y:S01]  /*2b50*/  IADD3 R3, R3, 0x40, RZ ;  /* 0x0000004003037810 */ /* 0x000fe20007ffe0ff */
[----:B------:R-:W-:-:S03]  /*2b60*/  FADD.FTZ R8, R9, R8 ;  /* 0x0000000809087221 */ /* 0x000fc60000010000 */
[----:B------:R-:W-:-:S13]  /*2b70*/  ISETP.GT.AND P2, PT, R3, UR40, PT ;  /* 0x0000002803007c0c */ /* 0x000fda000bf44270 */
[----:B---3--:R-:W-:Y:S05]  /*2b80*/  @!P2 BRA `(.L_x_2383) ;  /* 0xfffffe900000a947 */ /* 0x008fea000383ffff */
.L_x_2379:
[----:B------:R-:W-:Y:S05]  /*2b90*/  BSYNC B0 ;  /* 0x0000000000007941 */ /* 0x000fea0003800000 */
.L_x_2378:
[----:B------:R-:W4:Y:S01]  /*2ba0*/  SHFL.BFLY PT, R3, R8, 0x10, 0x1f ;  /* 0x0e001f0008037f89 */ /* 0x000f2200000e0000 */
[----:B------:R-:W-:Y:S02]  /*2bb0*/  ULDC.U8 UR4, c[0x0][0x26c] ;  /* 0x00009b0000047ab9 */ /* 0x000fe40000000000 */
[----:B------:R-:W-:Y:S01]  /*2bc0*/  UMOV UR5, URZ ;  /* 0x0000003f00057c82 */ /* 0x000fe20008000000 */
[----:B---3--:R-:W3:Y:S04]  /*2bd0*/  S2R R11, SR_TID.X ;  /* 0x00000000000b7919 */ /* 0x008ee80000002100 */
[----:B------:R-:W0:Y:S01]  /*2be0*/  S2R R12, SR_TID.X ;  /* 0x00000000000c7919 */ /* 0x000e220000002100 */
[----:B----4-:R-:W-:Y:S01]  /*2bf0*/  FADD.FTZ R3, R3, R8 ;  /* 0x0000000803037221 */ /* 0x010fe20000010000 */
[----:B---3--:R-:W-:-:S04]  /*2c00*/  LOP3.LUT P0, R10, R11, 0x1f, RZ, 0xc0, !PT ;  /* 0x0000001f0b0a7812 */ /* 0x008fc8000780c0ff */
[----:B0-----:R-:W0:Y:S01]  /*2c10*/  SHFL.BFLY PT, R4, R3, 0x8, 0x1f ;  /* 0x0d001f0003047f89 */ /* 0x001e2200000e0000 */
[----:B------:R-:W-:-:S08]  /*2c20*/  ISETP.GT.U32.AND P2, PT, R10, 0x1, PT ;  /* 0x000000010a00780c */ /* 0x000fd00003f44070 */
[----:B------:R-:W-:-:S04]  /*2c30*/  @!P0 SHF.R.U32.HI R8, RZ, 0x3, R11 ;  /* 0x00000003ff088819 */ /* 0x000fc8000001160b */
        /* <DEDUP_REMOVED lines=15> */
[----:B------:R0:W3:Y:S01]  /*2d30*/  SHFL.IDX PT, R3, R4, RZ, 0x1f ;  /* 0x00001fff04037589 */ /* 0x0000e200000e0000 */
        /* <DEDUP_REMOVED lines=11> */
.L_x_2384:
[----:B------:R-:W-:Y:S01]  /*2df0*/  BSSY B0, `(.L_x_2385) ;  /* 0x0000011000007945 */ /* 0x000fe20003800000 */
[----:B------:R-:W-:Y:S05]  /*2e00*/  @P1 BRA `(.L_x_2386) ;  /* 0x000000f000001947 */ /* 0x000fea0003800000 */
[----:B---3--:R-:W-:-:S04]  /*2e10*/  FADD.FTZ R3, R3, 9.9999999747524270788e-07 ;  /* 0x358637bd03037421 */ /* 0x008fc80000010000 */
[----:B------:R3:W4:Y:S03]  /*2e20*/  MUFU.RCP R8, R3 ;  /* 0x0000000300087308 */ /* 0x0007260000001000 */
.L_x_2387:
[C---:B---3--:R-:W-:Y:S02]  /*2e30*/  IADD3 R3, R7.reuse, -UR43, RZ ;  /* 0x8000002b07037c10 */ /* 0x048fe4000fffe0ff */
[----:B------:R-:W-:Y:S02]  /*2e40*/  @P0 IADD3 R6, P1, R7, UR4, RZ ;  /* 0x0000000407060c10 */ /* 0x000fe4000ff3e0ff */
[----:B0-----:R-:W-:Y:S01]  /*2e50*/  LEA R10, R3, 0x110, 0x2 ;  /* 0x00000110030a7811 */ /* 0x001fe200078e10ff */
[----:B------:R-:W3:Y:S01]  /*2e60*/  LDS R5, [R3.X4+0x110] ;  /* 0x0001100003057984 */ /* 0x000ee20000004800 */
[C---:B------:R-:W-:Y:S02]  /*2e70*/  @P0 LEA.HI.X.SX32 R9, R7.reuse, UR5, 0x1, P1 ;  /* 0x0000000507090c11 */ /* 0x040fe400088f0eff */
[C---:B0-----:R-:W-:Y:S02]  /*2e80*/  @P0 LEA R4, P1, R6.reuse, c[0x0][0x260], 0x2 ;  /* 0x0000980006040a11 */ /* 0x041fe400078210ff */
[----:B------:R-:W-:Y:S01]  /*2e90*/  IADD3 R7, R7, 0x40, RZ ;  /* 0x0000004007077810 */ /* 0x000fe20007ffe0ff */
[----:B---34-:R-:W-:Y:S01]  /*2ea0*/  FMUL.FTZ R11, R5, R8 ;  /* 0x00000008050b7220 */ /* 0x018fe20000410000 */
[----:B------:R-:W-:-:S02]  /*2eb0*/  @P0 LEA.HI.X R5, R6, c[0x0][0x264], R9, 0x2, P1 ;  /* 0x0000990006050a11 */ /* 0x000fc400008f1409 */
[----:B------:R-:W-:Y:S02]  /*2ec0*/  ISETP.GT.AND P1, PT, R7, UR40, PT ;  /* 0x0000002807007c0c */ /* 0x000fe4000bf24270 */
[----:B------:R0:W-:Y:S04]  /*2ed0*/  STS [R10], R11 ;  /* 0x0000000b0a007388 */ /* 0x0001e80000000800 */
[----:B------:R0:W-:Y:S07]  /*2ee0*/  @P0 STG.E [R4.64], R11 ;  /* 0x0000000b04000986 */ /* 0x0001ee000c101924 */
[----:B------:R-:W-:Y:S05]  /*2ef0*/  @!P1 BRA `(.L_x_2387) ;  /* 0xffffff3000009947 */ /* 0x000fea000383ffff */
.L_x_2386:
[----:B------:R-:W-:Y:S05]  /*2f00*/  BSYNC B0 ;  /* 0x0000000000007941 */ /* 0x000fea0003800000 */
.L_x_2385:
[----:B------:R-:W-:Y:S01]  /*2f10*/  USHF.R.S32.HI UR4, URZ, 0x1f, UR40 ;  /* 0x0000001f3f047899 */ /* 0x000fe20008011428 */
[----:B---3--:R-:W-:Y:S01]  /*2f20*/  SHF.R.S32.HI R3, RZ, 0x1f, R12 ;  /* 0x0000001fff037819 */ /* 0x008fe2000001140c */
[----:B------:R-:W-:Y:S01]  /*2f30*/  CS2R R14, SRZ ;  /* 0x00000000000e7805 */ /* 0x000fe2000001ff00 */
[----:B------:R-:W-:Y:S01]  /*2f40*/  ISETP.NE.U32.AND P0, PT, RZ, c[0x0][0x190], PT ;  /* 0x00006400ff007a0c */ /* 0x000fe20003f05070 */
[----:B------:R-:W-:Y:S01]  /*2f50*/  ULEA.HI UR4, UR4, UR40, URZ, 0x2 ;  /* 0x0000002804047291 */ /* 0x000fe2000f8f103f */
[----:B------:R-:W-:-:S02]  /*2f60*/  LEA.HI R3, R3, R12, RZ, 0x4 ;  /* 0x0000000c03037211 */ /* 0x000fc400078f20ff */
[----:B------:R-:W-:Y:S01]  /*2f70*/  ISETP.NE.AND.EX P0, PT, RZ, c[0x0][0x194], PT, P0 ;  /* 0x00006500ff007a0c */ /* 0x000fe20003f05300 */
[----:B------:R-:W-:Y:S01]  /*2f80*/  ULOP3.LUT UR4, UR4, 0xfffffffc, URZ, 0xc0, !UPT ;  /* 0xfffffffc04047892 */ /* 0x000fe2000f8ec03f */
[----:B------:R-:W-:Y:S02]  /*2f90*/  SHF.R.S32.HI R48, RZ, 0x4, R3 ;  /* 0x00000004ff307819 */ /* 0x000fe40000011403 */
[----:B------:R-:W-:Y:S01]  /*2fa0*/  LOP3.LUT R3, R3, 0x3ffffff0, RZ, 0xc0, !PT ;  /* 0x3ffffff003037812 */ /* 0x000fe200078ec0ff */
[----:B------:R-:W-:-:S03]  /*2fb0*/  UIADD3 UR4, -UR4, UR40, URZ ;  /* 0x0000002804047290 */ /* 0x000fc6000fffe13f */
[----:B------:R-:W-:Y:S01]  /*2fc0*/  IADD3 R3, -R3, R12, RZ ;  /* 0x0000000c03037210 */ /* 0x000fe20007ffe1ff */
[----:B------:R-:W-:Y:S01]  /*2fd0*/  ULDC UR5, c[0x0][0x1d4] ;  /* 0x0000750000057ab9 */ /* 0x000fe20000000800 */
[----:B------:R-:W-:Y:S01]  /*2fe0*/  CS2R R12, SRZ ;  /* 0x00000000000c7805 */ /* 0x000fe2000001ff00 */
[----:B------:R-:W-:Y:S02]  /*2ff0*/  ISETP.NE.OR P0, PT, R48, UR4, !P0 ;  /* 0x0000000430007c0c */ /* 0x000fe4000c705670 */
[----:B------:R-:W-:-:S11]  /*3000*/  IMAD.SHL.U32 R49, R3, 0x4, RZ ;  /* 0x0000000403317824 */ /* 0x000fd600078e00ff */
[----:B0-----:R-:W0:Y:S01]  /*3010*/  @!P0 S2R R4, SR_CTAID.X ;  /* 0x0000000000048919 */ /* 0x001e220000002500 */
[----:B------:R-:W-:Y:S01]  /*3020*/  @!P0 IMAD.MOV.U32 R5, RZ, RZ, 0x4 ;  /* 0x00000004ff058424 */ /* 0x000fe200078e00ff */
[----:B------:R-:W-:Y:S01]  /*3030*/  UISETP.LT.AND UP0, UPT, UR40, UR5, UPT ;  /* 0x000000052800728c */ /* 0x000fe2000bf01270 */
[----:B------:R-:W-:-:S03]  /*3040*/  IADD3 R7, R48, UR43, RZ ;  /* 0x0000002b30077c10 */ /* 0x000fc6000fffe0ff */
[----:B------:R-:W-:Y:S01]  /*3050*/  USEL UR5, UR40, UR5, UP0 ;  /* 0x0000000528057287 */ /* 0x000fe20008000000 */
[----:B------:R-:W-:Y:S01]  /*3060*/  MOV R6, UR44 ;  /* 0x0000002c00067c02 */ /* 0x000fe20008000f00 */
        /* <DEDUP_REMOVED lines=12> */
[----:B0-----:R-:W-:Y:S01]  /*3130*/  IMAD.U32 R5, RZ, RZ, UR43 ;  /* 0x0000002bff057e24 */ /* 0x001fe2000f8e00ff */
[----:B------:R-:W-:Y:S01]  /*3140*/  ULOP3.LUT UR4, URZ, UR5, URZ, 0x33, !UPT ;  /* 0x000000053f047292 */ /* 0x000fe2000f8e333f */
[----:B------:R-:W-:Y:S01]  /*3150*/  BSSY B1, `(.L_x_2390) ;  /* 0x0000021000017945 */ /* 0x000fe20003800000 */
[----:B------:R-:W-:Y:S01]  /*3160*/  CS2R R40, SRZ ;  /* 0x0000000000287805 */ /* 0x000fe2000001ff00 */
[----:B------:R-:W-:Y:S01]  /*3170*/  CS2R R42, SRZ ;  /* 0x00000000002a7805 */ /* 0x000fe2000001ff00 */
[----:B------:R-:W-:-:S04]  /*3180*/  IADD3 R4, -R5, -0x2, -R48 ;  /* 0xfffffffe05047810 */ /* 0x000fc80007ffe930 */
[----:B------:R-:W-:-:S04]  /*3190*/  IADD3 R5, R4, -UR4, RZ ;  /* 0x8000000404057c10 */ /* 0x000fc8000fffe0ff */
[C---:B------:R-:W-:Y:S02]  /*31a0*/  LEA.HI R4, R5.reuse, 0x1, RZ, 0x1e ;  /* 0x0000000105047811 */ /* 0x040fe400078ff0ff */
[----:B------:R-:W-:Y:S01]  /*31b0*/  ISETP.GE.U32.AND P2, PT, R5, 0xc, PT ;  /* 0x0000000c0500780c */ /* 0x000fe20003f46070 */
[----:B------:R-:W-:Y:S01]  /*31c0*/  IMAD.MOV.U32 R5, RZ, RZ, R7 ;  /* 0x000000ffff057224 */ /* 0x000fe200078e0007 */
[----:B------:R-:W-:-:S13]  /*31d0*/  LOP3.LUT P0, R4, R4, 0x3, RZ, 0xc0, !PT ;  /* 0x0000000304047812 */ /* 0x000fda000780c0ff */
[----:B------:R-:W-:Y:S05]  /*31e0*/  @!P0 BRA `(.L_x_2391) ;  /* 0x0000017000008947 */ /* 0x000fea0003800000 */
[----:B------:R-:W-:Y:S01]  /*31f0*/  IMAD.SHL.U32 R5, R7, 0x40, RZ ;  /* 0x0000004007057824 */ /* 0x000fe200078e00ff */
[----:B------:R-:W-:Y:S01]  /*3200*/  LEA R16, R48, 0x110, 0x2 ;  /* 0x0000011030107811 */ /* 0x000fe200078e10ff */
[----:B------:R-:W-:-:S03]  /*3210*/  IMAD.MOV.U32 R40, RZ, RZ, RZ ;  /* 0x000000ffff287224 */ /* 0x000fc600078e00ff */
[----:B------:R-:W-:-:S04]  /*3220*/  IADD3 R19, P0, R3, R5, RZ ;  /* 0x0000000503137210 */ /* 0x000fc80007f1e0ff */
[----:B------:R-:W-:Y:S02]  /*3230*/  LEA.HI.X.SX32 R8, R5, R6, 0x1, P0 ;  /* 0x0000000605087211 */ /* 0x000fe400000f0eff */
[C---:B------:R-:W-:Y:S02]  /*3240*/  LEA R18, P0, R19.reuse, c[0x0][0x1a0], 0x2 ;  /* 0x0000680013127a11 */ /* 0x040fe400078010ff */
[----:B------:R-:W-:Y:S02]  /*3250*/  MOV R5, R7 ;  /* 0x0000000700057202 */ /* 0x000fe40000000f00 */
[----:B------:R-:W-:-:S03]  /*3260*/  LEA.HI.X R19, R19, c[0x0][0x1a4], R8, 0x2, P0 ;  /* 0x0000690013137a11 */ /* 0x000fc600000f1408 */
.L_x_2392:
[----:B------:R-:W-:Y:S01]  /*3270*/  IMAD.MOV.U32 R8, RZ, RZ, R18 ;  /* 0x000000ffff087224 */ /* 0x000fe200078e0012 */
[----:B------:R0:W3:Y:S01]  /*3280*/  LDS R17, [R16] ;  /* 0x0000000010117984 */ /* 0x0000e20000000800 */
[----:B------:R-:W-:-:S06]  /*3290*/  IMAD.MOV.U32 R9, RZ, RZ, R19 ;  /* 0x000000ffff097224 */ /* 0x000fcc00078e0013 */
[----:B------:R-:W3:Y:S01]  /*32a0*/  LDG.E.128 R8, [R8.64] ;  /* 0x0000002408087981 */ /* 0x000ee2000c1e1d00 */
[----:B------:R-:W-:Y:S02]  /*32b0*/  IADD3 R4, R4, -0x1, RZ ;  /* 0xffffffff04047810 */ /* 0x000fe40007ffe0ff */
[----:B------:R-:W-:Y:S02]  /*32c0*/  IADD3 R18, P3, R18, 0x400, RZ ;  /* 0x0000040012127810 */ /* 0x000fe40007f7e0ff */
[----:B------:R-:W-:Y:S02]  /*32d0*/  ISETP.NE.AND P0, PT, R4, RZ, PT ;  /* 0x000000ff0400720c */ /* 0x000fe40003f05270 */
[----:B------:R-:W-:Y:S02]  /*32e0*/  IADD3 R5, R5, 0x4, RZ ;  /* 0x0000000405057810 */ /* 0x000fe40007ffe0ff */
[----:B0-----:R-:W-:Y:S02]  /*32f0*/  IADD3 R16, R16, 0x10, RZ ;  /* 0x0000001010107810 */ /* 0x001fe40007ffe0ff */
[----:B------:R-:W-:Y:S01]  /*3300*/  IADD3.X R19, RZ, R19, RZ, P3, !PT ;  /* 0x00000013ff137210 */ /* 0x000fe20001ffe4ff */
[----:B---3--:R-:W-:-:S02]  /*3310*/  FFMA.FTZ R40, R8, R17, R40 ;  /* 0x0000001108287223 */ /* 0x008fc40000010028 */
[-C--:B------:R-:W-:Y:S02]  /*3320*/  FFMA.FTZ R41, R9, R17.reuse, R41 ;  /* 0x0000001109297223 */ /* 0x080fe40000010029 */
[-C--:B------:R-:W-:Y:S02]  /*3330*/  FFMA.FTZ R42, R10, R17.reuse, R42 ;  /* 0x000000110a2a7223 */ /* 0x080fe4000001002a */
[----:B------:R-:W-:Y:S01]  /*3340*/  FFMA.FTZ R43, R11, R17, R43 ;  /* 0x000000110b2b7223 */ /* 0x000fe2000001002b */
[----:B------:R-:W-:Y:S05]  /*3350*/  @P0 BRA `(.L_x_2392) ;  /* 0xffffff1000000947 */ /* 0x000fea000383ffff */
.L_x_2391:
[----:B------:R-:W-:Y:S05]  /*3360*/  BSYNC B1 ;  /* 0x0000000000017941 */ /* 0x000fea0003800000 */
.L_x_2390:
[----:B------:R-:W-:Y:S05]  /*3370*/  @!P2 BRA `(.L_x_2389) ;  /* 0x00000cc00000a947 */ /* 0x000fea0003800000 */
[C---:B------:R-:W-:Y:S01]  /*3380*/  IADD3 R10, -R5.reuse, UR5, RZ ;  /* 0x00000005050a7c10 */ /* 0x040fe2000fffe1ff */
[C---:B------:R-:W-:Y:S01]  /*3390*/  IMAD.SHL.U32 R4, R5.reuse, 0x40, RZ ;  /* 0x0000004005047824 */ /* 0x040fe200078e00ff */
[----:B------:R-:W-:Y:S01]  /*33a0*/  LEA R8, R5, 0x20, 0x2 ;  /* 0x0000002005087811 */ /* 0x000fe200078e10ff */
[----:B------:R-:W-:Y:S01]  /*33b0*/  IMAD.U32 R11, RZ, RZ, UR43 ;  /* 0x0000002bff0b7e24 */ /* 0x000fe2000f8e00ff */
[----:B------:R-:W-:Y:S01]  /*33c0*/  ISETP.GT.AND P2, PT, R10, 0x30, PT ;  /* 0x000000300a00780c */ /* 0x000fe20003f44270 */
[----:B------:R-:W-:Y:S01]  /*33d0*/  BSSY B1, `(.L_x_2393) ;  /* 0x0000072000017945 */ /* 0x000fe20003800000 */
[----:B------:R-:W-:Y:S01]  /*33e0*/  IADD3 R9, P0, R3, R4, RZ ;  /* 0x0000000403097210 */ /* 0x000fe20007f1e0ff */
[----:B------:R-:W-:-:S03]  /*33f0*/  IMAD R8, R11, -0x4, R8 ;  /* 0xfffffffc0b087824 */ /* 0x000fc600078e0208 */
[----:B------:R-:W-:Y:S02]  /*3400*/  LEA.HI.X.SX32 R4, R4, R6, 0x1, P0 ;  /* 0x0000000604047211 */ /* 0x000fe400000f0eff */
[----:B------:R-:W-:-:S04]  /*3410*/  LEA R54, P0, R9, c[0x0][0x1a0], 0x2 ;  /* 0x0000680009367a11 */ /* 0x000fc800078010ff */
[----:B------:R-:W-:Y:S02]  /*3420*/  LEA.HI.X R55, R9, c[0x0][0x1a4], R4, 0x2, P0 ;  /* 0x0000690009377a11 */ /* 0x000fe400000f1404 */
[----:B------:R-:W-:Y:S02]  /*3430*/  PLOP3.LUT P0, PT, PT, PT, PT, 0x80, 0x0 ;  /* 0x000000000000781c */ /* 0x000fe40003f0f070 */
[----:B------:R-:W-:Y:S01]  /*3440*/  IADD3 R4, R8, 0x110, RZ ;  /* 0x0000011008047810 */ /* 0x000fe20007ffe0ff */
[----:B------:R-:W-:Y:S05]  /*3450*/  @!P2 BRA `(.L_x_2394) ;  /* 0x000006900000a947 */ /* 0x000fea0003800000 */
[----:B------:R-:W-:Y:S01]  /*3460*/  IMAD.U32 R50, RZ, RZ, UR5 ;  /* 0x00000005ff327e24 */ /* 0x000fe2000f8e00ff */
[----:B------:R-:W-:-:S04]  /*3470*/  PLOP3.LUT P0, PT, PT, PT, PT, 0x8, 0x0 ;  /* 0x000000000000781c */ /* 0x000fc80003f0e170 */
[----:B------:R-:W-:Y:S02]  /*3480*/  IADD3 R50, R50, -0x30, RZ ;  /* 0xffffffd032327810 */ /* 0x000fe40007ffe0ff */
.L_x_2395:
[----:B------:R-:W3:Y:S04]  /*3490*/  LDG.E.128 R44, [R54.64] ;  /* 0x00000024362c7981 */ /* 0x000ee8000c1e1d00 */
[----:B------:R-:W4:Y:S04]  /*34a0*/  LDG.E.128 R8, [R54.64+0x400] ;  /* 0x0004002436087981 */ /* 0x000f28000c1e1d00 */
[----:B--2---:R-:W2:Y:S04]  /*34b0*/  LDG.E.128 R16, [R54.64+0x800] ;  /* 0x0008002436107981 */ /* 0x004ea8000c1e1d00 */
[----:B------:R-:W2:Y:S04]  /*34c0*/  LDG.E.128 R24, [R54.64+0xc00] ;  /* 0x000c002436187981 */ /* 0x000ea8000c1e1d00 */
[----:B------:R-:W2:Y:S04]  /*34d0*/  LDG.E.128 R36, [R54.64+0x1000] ;  /* 0x0010002436247981 */ /* 0x000ea8000c1e1d00 */
[----:B------:R-:W2:Y:S04]  /*34e0*/  LDG.E.128 R32, [R54.64+0x1400] ;  /* 0x0014002436207981 */ /* 0x000ea8000c1e1d00 */
[----:B------:R-:W2:Y:S04]  /*34f0*/  LDG.E.128 R28, [R54.64+0x1800] ;  /* 0x00180024361c7981 */ /* 0x000ea8000c1e1d00 */
[----:B------:R-:W2:Y:S04]  /*3500*/  LDG.E.128 R20, [R54.64+0x1c00] ;  /* 0x001c002436147981 */ /* 0x000ea8000c1e1d00 */
[----:B------:R-:W3:Y:S04]  /*3510*/  LDS R57, [R4+-0x20] ;  /* 0xffffe00004397984 */ /* 0x000ee80000000800 */
[----:B------:R-:W4:Y:S04]  /*3520*/  LDS R51, [R4+-0x10] ;  /* 0xfffff00004337984 */ /* 0x000f280000000800 */
[----:B------:R-:W2:Y:S01]  /*3530*/  LDS R56, [R4] ;  /* 0x0000000004387984 */ /* 0x000ea20000000800 */
[----:B---3--:R-:W-:-:S03]  /*3540*/  FFMA.FTZ R60, R47, R57, R43 ;  /* 0x000000392f3c7223 */ /* 0x008fc6000001002b */
[----:B------:R-:W0:Y:S01]  /*3550*/  LDS R47, [R4+0x10] ;  /* 0x00001000042f7984 */ /* 0x000e220000000800 */
[-C--:B------:R-:W-:Y:S02]  /*3560*/  FFMA.FTZ R59, R46, R57.reuse, R42 ;  /* 0x000000392e3b7223 */ /* 0x080fe4000001002a */
[-C--:B------:R-:W-:Y:S01]  /*3570*/  FFMA.FTZ R44, R44, R57.reuse, R40 ;  /* 0x000000392c2c7223 */ /* 0x080fe20000010028 */
[----:B------:R-:W3:Y:S01]  /*3580*/  LDS R46, [R4+0x20] ;  /* 0x00002000042e7984 */ /* 0x000ee20000000800 */
[----:B------:R-:W-:Y:S02]  /*3590*/  FFMA.FTZ R58, R45, R57, R41 ;  /* 0x000000392d3a7223 */ /* 0x000fe40000010029 */
[-C--:B----4-:R-:W-:Y:S01]  /*35a0*/  FFMA.FTZ R57, R8, R51.reuse, R44 ;  /* 0x0000003308397223 */ /* 0x090fe2000001002c */
[----:B------:R2:W4:Y:S01]  /*35b0*/  LDG.E.128 R40, [R54.64+0x2000] ;  /* 0x0020002436287981 */ /* 0x000522000c1e1d00 */
[-C--:B------:R-:W-:Y:S02]  /*35c0*/  FFMA.FTZ R9, R9, R51.reuse, R58 ;  /* 0x0000003309097223 */ /* 0x080fe4000001003a */
[-C--:B------:R-:W-:Y:S01]  /*35d0*/  FFMA.FTZ R59, R10, R51.reuse, R59 ;  /* 0x000000330a3b7223 */ /* 0x080fe2000001003b */
[----:B------:R-:W1:Y:S01]  /*35e0*/  LDS R45, [R4+0x30] ;  /* 0x00003000042d7984 */ /* 0x000e620000000800 */
[----:B------:R-:W-:-:S02]  /*35f0*/  FFMA.FTZ R11, R11, R51, R60 ;  /* 0x000000330b0b7223 */ /* 0x000fc4000001003c */
[-C--:B--2---:R-:W-:Y:S01]  /*3600*/  FFMA.FTZ R16, R16, R56.reuse, R57 ;  /* 0x0000003810107223 */ /* 0x084fe20000010039 */
[----:B------:R-:W2:Y:S01]  /*3610*/  LDS R44, [R4+0x40] ;  /* 0x00004000042c7984 */ /* 0x000ea20000000800 */
[-C--:B------:R-:W-:Y:S02]  /*3620*/  FFMA.FTZ R58, R17, R56.reuse, R9 ;  /* 0x00000038113a7223 */ /* 0x080fe40000010009 */
[-C--:B------:R-:W-:Y:S01]  /*3630*/  FFMA.FTZ R18, R18, R56.reuse, R59 ;  /* 0x0000003812127223 */ /* 0x080fe2000001003b */
[----:B------:R-:W2:Y:S01]  /*3640*/  LDS R51, [R4+0x50] ;  /* 0x0000500004337984 */ /* 0x000ea20000000800 */
[----:B------:R-:W-:-:S03]  /*3650*/  FFMA.FTZ R56, R19, R56, R11 ;  /* 0x0000003813387223 */ /* 0x000fc6000001000b */
[----:B------:R0:W4:Y:S04]  /*3660*/  LDG.E.128 R8, [R54.64+0x2400] ;  /* 0x0024002436087981 */ /* 0x000128000c1e1d00 */
[----:B------:R-:W4:Y:S01]  /*3670*/  LDS R60, [R4+0x60] ;  /* 0x00006000043c7984 */ /* 0x000f220000000800 */
[-C--:B0-----:R-:W-:Y:S02]  /*3680*/  FFMA.FTZ R17, R24, R47.reuse, R16 ;  /* 0x0000002f18117223 */ /* 0x081fe40000010010 */
[-C--:B------:R-:W-:Y:S02]  /*3690*/  FFMA.FTZ R25, R25, R47.reuse, R58 ;  /* 0x0000002f19197223 */ /* 0x080fe4000001003a */
[-C--:B------:R-:W-:Y:S02]  /*36a0*/  FFMA.FTZ R57, R26, R47.reuse, R18 ;  /* 0x0000002f1a397223 */ /* 0x080fe40000010012 */
[----:B------:R-:W-:-:S02]  /*36b0*/  FFMA.FTZ R27, R27, R47, R56 ;  /* 0x0000002f1b1b7223 */ /* 0x000fc40000010038 */
[-C--:B---3--:R-:W-:Y:S02]  /*36c0*/  FFMA.FTZ R24, R36, R46.reuse, R17 ;  /* 0x0000002e24187223 */ /* 0x088fe40000010011 */
[----:B------:R0:W3:Y:S01]  /*36d0*/  LDG.E.128 R16, [R54.64+0x2800] ;  /* 0x0028002436107981 */ /* 0x0000e2000c1e1d00 */
[-C--:B------:R-:W-:Y:S02]  /*36e0*/  FFMA.FTZ R26, R37, R46.reuse, R25 ;  /* 0x0000002e251a7223 */ /* 0x080fe40000010019 */
[-C--:B------:R-:W-:Y:S02]  /*36f0*/  FFMA.FTZ R57, R38, R46.reuse, R57 ;  /* 0x0000002e26397223 */ /* 0x080fe40000010039 */
[----:B------:R-:W-:Y:S02]  /*3700*/  FFMA.FTZ R46, R39, R46, R27 ;  /* 0x0000002e272e7223 */ /* 0x000fe4000001001b */
[----:B------:R0:W3:Y:S01]  /*3710*/  LDG.E.128 R36, [R54.64+0x2c00] ;  /* 0x002c002436247981 */ /* 0x0000e2000c1e1d00 */
[----:B-1----:R-:W-:-:S02]  /*3720*/  FFMA.FTZ R47, R32, R45, R24 ;  /* 0x0000002d202f7223 */ /* 0x002fc40000010018 */
[-C--:B------:R-:W-:Y:S02]  /*3730*/  FFMA.FTZ R56, R33, R45.reuse, R26 ;  /* 0x0000002d21387223 */ /* 0x080fe4000001001a */
[----:B------:R0:W3:Y:S01]  /*3740*/  LDG.E.128 R24, [R54.64+0x3000] ;  /* 0x0030002436187981 */ /* 0x0000e2000c1e1d00 */
[-C--:B------:R-:W-:Y:S02]  /*3750*/  FFMA.FTZ R57, R34, R45.reuse, R57 ;  /* 0x0000002d22397223 */ /* 0x080fe40000010039 */
[----:B------:R-:W-:Y:S02]  /*3760*/  FFMA.FTZ R46, R35, R45, R46 ;  /* 0x0000002d232e7223 */ /* 0x000fe4000001002e */
[----:B------:R0:W3:Y:S01]  /*3770*/  LDG.E.128 R32, [R54.64+0x3400] ;  /* 0x0034002436207981 */ /* 0x0000e2000c1e1d00 */
[-C--:B--2---:R-:W-:Y:S02]  /*3780*/  FFMA.FTZ R47, R28, R44.reuse, R47 ;  /* 0x0000002c1c2f7223 */ /* 0x084fe4000001002f */
[----:B------:R-:W-:-:S02]  /*3790*/  FFMA.FTZ R56, R29, R44, R56 ;  /* 0x0000002c1d387223 */ /* 0x000fc40000010038 */
[-C--:B------:R-:W-:Y:S02]  /*37a0*/  FFMA.FTZ R57, R30, R44.reuse, R57 ;  /* 0x0000002c1e397223 */ /* 0x080fe40000010039 */
[----:B------:R-:W-:Y:S02]  /*37b0*/  FFMA.FTZ R58, R31, R44, R46 ;  /* 0x0000002c1f3a7223 */ /* 0x000fe4000001002e */
[----:B------:R0:W2:Y:S01]  /*37c0*/  LDG.E.128 R28, [R54.64+0x3800] ;  /* 0x00380024361c7981 */ /* 0x0000a2000c1e1d00 */
[----:B------:R-:W-:-:S03]  /*37d0*/  FFMA.FTZ R59, R20, R51, R47 ;  /* 0x00000033143b7223 */ /* 0x000fc6000001002f */
[----:B------:R0:W2:Y:S01]  /*37e0*/  LDG.E.128 R44, [R54.64+0x3c00] ;  /* 0x003c0024362c7981 */ /* 0x0000a2000c1e1d00 */
[----:B------:R-:W-:-:S03]  /*37f0*/  FFMA.FTZ R56, R21, R51, R56 ;  /* 0x0000003315387223 */ /* 0x000fc60000010038 */
[----:B------:R-:W1:Y:S01]  /*3800*/  LDS R20, [R4+0x70] ;  /* 0x0000700004147984 */ /* 0x000e620000000800 */
[----:B------:R-:W-:-:S03]  /*3810*/  FFMA.FTZ R57, R22, R51, R57 ;  /* 0x0000003316397223 */ /* 0x000fc60000010039 */
[----:B------:R-:W3:Y:S04]  /*3820*/  LDS R21, [R4+0x80] ;  /* 0x0000800004157984 */ /* 0x000ee80000000800 */
[----:B------:R-:W1:Y:S01]  /*3830*/  LDS R22, [R4+0x90] ;  /* 0x0000900004167984 */ /* 0x000e620000000800 */
[----:B------:R-:W-:-:S03]  /*3840*/  FFMA.FTZ R58, R23, R51, R58 ;  /* 0x00000033173a7223 */ /* 0x000fc6000001003a */
[----:B------:R-:W-:Y:S01]  /*3850*/  LDS R23, [R4+0xc0] ;  /* 0x0000c00004177984 */ /* 0x000fe20000000800 */
[----:B0-----:R-:W-:Y:S02]  /*3860*/  IADD3 R54, P2, R54, 0x4000, RZ ;  /* 0x0000400036367810 */ /* 0x001fe40007f5e0ff */
[----:B------:R-:W-:Y:S02]  /*3870*/  IADD3 R5, R5, 0x40, RZ ;  /* 0x0000004005057810 */ /* 0x000fe40007ffe0ff */
[----:B------:R-:W-:Y:S02]  /*3880*/  IADD3.X R55, RZ, R55, RZ, P2, !PT ;  /* 0x00000037ff377210 */ /* 0x000fe400017fe4ff */
[----:B------:R-:W-:Y:S01]  /*3890*/  ISETP.GE.AND P2, PT, R5, R50, PT ;  /* 0x000000320500720c */ /* 0x000fe20003f46270 */
[-C--:B----4-:R-:W-:Y:S02]  /*38a0*/  FFMA.FTZ R56, R41, R60.reuse, R56 ;  /* 0x0000003c29387223 */ /* 0x090fe40000010038 */
[----:B------:R-:W0:Y:S01]  /*38b0*/  LDS R41, [R4+0xa0] ;  /* 0x0000a00004297984 */ /* 0x000e220000000800 */
[----:B------:R-:W-:-:S03]  /*38c0*/  FFMA.FTZ R59, R40, R60, R59 ;  /* 0x0000003c283b7223 */ /* 0x000fc6000001003b */
[----:B------:R-:W4:Y:S01]  /*38d0*/  LDS R40, [R4+0xb0] ;  /* 0x0000b00004287984 */ /* 0x000f220000000800 */
[----:B------:R-:W-:-:S03]  /*38e0*/  FFMA.FTZ R58, R43, R60, R58 ;  /* 0x0000003c2b3a7223 */ /* 0x000fc6000001003a */
[----:B------:R0:W0:Y:S01]  /*38f0*/  LDS R43, [R4+0xd0] ;  /* 0x0000d000042b7984 */ /* 0x0000220000000800 */
[----:B------:R-:W-:Y:S02]  /*3900*/  FFMA.FTZ R57, R42, R60, R57 ;  /* 0x0000003c2a397223 */ /* 0x000fe40000010039 */
[-C--:B-1----:R-:W-:Y:S02]  /*3910*/  FFMA.FTZ R8, R8, R20.reuse, R59 ;  /* 0x0000001408087223 */ /* 0x082fe4000001003b */
[-C--:B------:R-:W-:Y:S02]  /*3920*/  FFMA.FTZ R56, R9, R20.reuse, R56 ;  /* 0x0000001409387223 */ /* 0x080fe40000010038 */
[-C--:B------:R-:W-:Y:S02]  /*3930*/  FFMA.FTZ R10, R10, R20.reuse, R57 ;  /* 0x000000140a0a7223 */ /* 0x080fe40000010039 */
[----:B------:R-:W-:Y:S02]  /*3940*/  FFMA.FTZ R58, R11, R20, R58 ;  /* 0x000000140b3a7223 */ /* 0x000fe4000001003a */
[----:B---3--:R-:W-:-:S02]  /*3950*/  FFMA.FTZ R9, R16, R21, R8 ;  /* 0x0000001510097223 */ /* 0x008fc40000010008 */
[-C--:B------:R-:W-:Y:S02]  /*3960*/  FFMA.FTZ R17, R17, R21.reuse, R56 ;  /* 0x0000001511117223 */ /* 0x080fe40000010038 */
[-C--:B------:R-:W-:Y:S02]  /*3970*/  FFMA.FTZ R11, R18, R21.reuse, R10 ;  /* 0x00000015120b7223 */ /* 0x080fe4000001000a */
[----:B------:R-:W-:Y:S02]  /*3980*/  FFMA.FTZ R19, R19, R21, R58 ;  /* 0x0000001513137223 */ /* 0x000fe4000001003a */
[-C--:B------:R-:W-:Y:S02]  /*3990*/  FFMA.FTZ R9, R36, R22.reuse, R9 ;  /* 0x0000001624097223 */ /* 0x080fe40000010009 */
[-C--:B------:R-:W-:Y:S02]  /*39a0*/  FFMA.FTZ R8, R37, R22.reuse, R17 ;  /* 0x0000001625087223 */ /* 0x080fe40000010011 */
[----:B------:R-:W-:-:S02]  /*39b0*/  FFMA.FTZ R11, R38, R22, R11 ;  /* 0x00000016260b7223 */ /* 0x000fc4000001000b */
[----:B------:R-:W-:Y:S02]  /*39c0*/  FFMA.FTZ R22, R39, R22, R19 ;  /* 0x0000001627167223 */ /* 0x000fe40000010013 */
[-C--:B0-----:R-:W-:Y:S02]  /*39d0*/  FFMA.FTZ R9, R24, R41.reuse, R9 ;  /* 0x0000002918097223 */ /* 0x081fe40000010009 */
[-C--:B------:R-:W-:Y:S02]  /*39e0*/  FFMA.FTZ R8, R25, R41.reuse, R8 ;  /* 0x0000002919087223 */ /* 0x080fe40000010008 */
[-C--:B------:R-:W-:Y:S02]  /*39f0*/  FFMA.FTZ R11, R26, R41.reuse, R11 ;  /* 0x000000291a0b7223 */ /* 0x080fe4000001000b */
[----:B------:R-:W-:Y:S02]  /*3a00*/  FFMA.FTZ R22, R27, R41, R22 ;  /* 0x000000291b167223 */ /* 0x000fe40000010016 */
[----:B----4-:R-:W-:-:S02]  /*3a10*/  FFMA.FTZ R9, R32, R40, R9 ;  /* 0x0000002820097223 */ /* 0x010fc40000010009 */
[-C--:B------:R-:W-:Y:S02]  /*3a20*/  FFMA.FTZ R8, R33, R40.reuse, R8 ;  /* 0x0000002821087223 */ /* 0x080fe40000010008 */
[-C--:B------:R-:W-:Y:S02]  /*3a30*/  FFMA.FTZ R11, R34, R40.reuse, R11 ;  /* 0x00000028220b7223 */ /* 0x080fe4000001000b */
[----:B------:R-:W-:Y:S02]  /*3a40*/  FFMA.FTZ R22, R35, R40, R22 ;  /* 0x0000002823167223 */ /* 0x000fe40000010016 */
[-C--:B--2---:R-:W-:Y:S02]  /*3a50*/  FFMA.FTZ R9, R28, R23.reuse, R9 ;  /* 0x000000171c097223 */ /* 0x084fe40000010009 */
[-C--:B------:R-:W-:Y:S02]  /*3a60*/  FFMA.FTZ R8, R29, R23.reuse, R8 ;  /* 0x000000171d087223 */ /* 0x080fe40000010008 */
[----:B------:R-:W-:-:S02]  /*3a70*/  FFMA.FTZ R11, R30, R23, R11 ;  /* 0x000000171e0b7223 */ /* 0x000fc4000001000b */
[----:B------:R-:W-:Y:S01]  /*3a80*/  FFMA.FTZ R22, R31, R23, R22 ;  /* 0x000000171f167223 */ /* 0x000fe20000010016 */
[----:B------:R-:W-:Y:S01]  /*3a90*/  IADD3 R4, R4, 0x100, RZ ;  /* 0x0000010004047810 */ /* 0x000fe20007ffe0ff */
[-C--:B------:R-:W-:Y:S02]  /*3aa0*/  FFMA.FTZ R40, R44, R43.reuse, R9 ;  /* 0x0000002b2c287223 */ /* 0x080fe40000010009 */
[-C--:B------:R-:W-:Y:S02]  /*3ab0*/  FFMA.FTZ R41, R45, R43.reuse, R8 ;  /* 0x0000002b2d297223 */ /* 0x080fe40000010008 */
[-C--:B------:R-:W-:Y:S02]  /*3ac0*/  FFMA.FTZ R42, R46, R43.reuse, R11 ;  /* 0x0000002b2e2a7223 */ /* 0x080fe4000001000b */
[----:B------:R-:W-:Y:S01]  /*3ad0*/  FFMA.FTZ R43, R47, R43, R22 ;  /* 0x0000002b2f2b7223 */ /* 0x000fe20000010016 */
[----:B------:R-:W-:Y:S05]  /*3ae0*/  @!P2 BRA `(.L_x_2395) ;  /* 0xfffff9a00000a947 */ /* 0x000fea000383ffff */
.L_x_2394:
[----:B------:R-:W-:Y:S05]  /*3af0*/  BSYNC B1 ;  /* 0x0000000000017941 */ /* 0x000fea0003800000 */
.L_x_2393:
[----:B------:R-:W-:Y:S01]  /*3b00*/  IADD3 R8, -R5, UR5, RZ ;  /* 0x0000000505087c10 */ /* 0x000fe2000fffe1ff */
[----:B------:R-:W-:Y:S03]  /*3b10*/  BSSY B1, `(.L_x_2396) ;  /* 0x0000038000017945 */ /* 0x000fe60003800000 */
[----:B------:R-:W-:-:S13]  /*3b20*/  ISETP.GT.AND P2, PT, R8, 0x10, PT ;  /* 0x000000100800780c */ /* 0x000fda0003f44270 */
[----:B------:R-:W-:Y:S05]  /*3b30*/  @!P2 BRA `(.L_x_2397) ;  /* 0x000003500000a947 */ /* 0x000fea0003800000 */
[----:B------:R0:W3:Y:S04]  /*3b40*/  LDG.E.128 R8, [R54.64] ;  /* 0x0000002436087981 */ /* 0x0000e8000c1e1d00 */
[----:B------:R0:W4:Y:S04]  /*3b50*/  LDG.E.128 R16, [R54.64+0x400] ;  /* 0x0004002436107981 */ /* 0x000128000c1e1d00 */
[----:B--2---:R0:W2:Y:S04]  /*3b60*/  LDG.E.128 R20, [R54.64+0x800] ;  /* 0x0008002436147981 */ /* 0x0040a8000c1e1d00 */
[----:B------:R0:W2:Y:S04]  /*3b70*/  LDG.E.128 R24, [R54.64+0xc00] ;  /* 0x000c002436187981 */ /* 0x0000a8000c1e1d00 */
[----:B------:R0:W2:Y:S04]  /*3b80*/  LDG.E.128 R28, [R54.64+0x1000] ;  /* 0x00100024361c7981 */ /* 0x0000a8000c1e1d00 */
[----:B------:R0:W2:Y:S04]  /*3b90*/  LDG.E.128 R32, [R54.64+0x1400] ;  /* 0x0014002436207981 */ /* 0x0000a8000c1e1d00 */
[----:B------:R0:W2:Y:S04]  /*3ba0*/  LDG.E.128 R36, [R54.64+0x1800] ;  /* 0x0018002436247981 */ /* 0x0000a8000c1e1d00 */
[----:B------:R0:W2:Y:S01]  /*3bb0*/  LDG.E.128 R44, [R54.64+0x1c00] ;  /* 0x001c0024362c7981 */ /* 0x0000a2000c1e1d00 */
[----:B------:R-:W-:-:S03]  /*3bc0*/  IADD3 R5, R5, 0x20, RZ ;  /* 0x0000002005057810 */ /* 0x000fc60007ffe0ff */
[----:B------:R-:W3:Y:S04]  /*3bd0*/  LDS R51, [R4+-0x20] ;  /* 0xffffe00004337984 */ /* 0x000ee80000000800 */
[----:B------:R-:W4:Y:S01]  /*3be0*/  LDS R50, [R4+-0x10] ;  /* 0xfffff00004327984 */ /* 0x000f220000000800 */
[----:B0-----:R-:W-:-:S05]  /*3bf0*/  IADD3 R54, P0, R54, 0x2000, RZ ;  /* 0x0000200036367810 */ /* 0x001fca0007f1e0ff */
[----:B------:R-:W-:Y:S01]  /*3c00*/  IMAD.X R55, RZ, RZ, R55, P0 ;  /* 0x000000ffff377224 */ /* 0x000fe200000e0637 */
[----:B------:R-:W-:Y:S01]  /*3c10*/  PLOP3.LUT P0, PT, PT, PT, PT, 0x8, 0x0 ;  /* 0x000000000000781c */ /* 0x000fe20003f0e170 */
[-C--:B---3--:R-:W-:Y:S02]  /*3c20*/  FFMA.FTZ R57, R8, R51.reuse, R40 ;  /* 0x0000003308397223 */ /* 0x088fe40000010028 */
[----:B------:R-:W2:Y:S01]  /*3c30*/  LDS R8, [R4] ;  /* 0x0000000004087984 */ /* 0x000ea20000000800 */
[-C--:B------:R-:W-:Y:S02]  /*3c40*/  FFMA.FTZ R59, R10, R51.reuse, R42 ;  /* 0x000000330a3b7223 */ /* 0x080fe4000001002a */
[-C--:B------:R-:W-:Y:S01]  /*3c50*/  FFMA.FTZ R56, R9, R51.reuse, R41 ;  /* 0x0000003309387223 */ /* 0x080fe20000010029 */
[----:B------:R-:W0:Y:S01]  /*3c60*/  LDS R40, [R4+0x10] ;  /* 0x0000100004287984 */ /* 0x000e220000000800 */
[----:B------:R-:W-:Y:S02]  /*3c70*/  FFMA.FTZ R11, R11, R51, R43 ;  /* 0x000000330b0b7223 */ /* 0x000fe4000001002b */
[-C--:B----4-:R-:W-:Y:S01]  /*3c80*/  FFMA.FTZ R57, R16, R50.reuse, R57 ;  /* 0x0000003210397223 */ /* 0x090fe20000010039 */
[----:B------:R-:W3:Y:S01]  /*3c90*/  LDS R42, [R4+0x20] ;  /* 0x00002000042a7984 */ /* 0x000ee20000000800 */
[----:B------:R-:W-:-:S02]  /*3ca0*/  FFMA.FTZ R17, R17, R50, R56 ;  /* 0x0000003211117223 */ /* 0x000fc40000010038 */
[-C--:B------:R-:W-:Y:S01]  /*3cb0*/  FFMA.FTZ R59, R18, R50.reuse, R59 ;  /* 0x00000032123b7223 */ /* 0x080fe2000001003b */
[----:B------:R-:W4:Y:S01]  /*3cc0*/  LDS R41, [R4+0x30] ;  /* 0x0000300004297984 */ /* 0x000f220000000800 */
[----:B------:R-:W-:-:S03]  /*3cd0*/  FFMA.FTZ R11, R19, R50, R11 ;  /* 0x00000032130b7223 */ /* 0x000fc6000001000b */
[----:B------:R-:W1:Y:S04]  /*3ce0*/  LDS R10, [R4+0x40] ;  /* 0x00004000040a7984 */ /* 0x000e680000000800 */
[----:B------:R2:W1:Y:S02]  /*3cf0*/  LDS R9, [R4+0x50] ;  /* 0x0000500004097984 */ /* 0x0004640000000800 */
[----:B--2---:R-:W-:Y:S01]  /*3d00*/  IADD3 R4, R4, 0x80, RZ ;  /* 0x0000008004047810 */ /* 0x004fe20007ffe0ff */
        /* <DEDUP_REMOVED lines=16> */
[-C--:B-1----:R-:W-:Y:S02]  /*3e10*/  FFMA.FTZ R11, R36, R10.reuse, R11 ;  /* 0x0000000a240b7223 */ /* 0x082fe4000001000b */
[-C--:B------:R-:W-:Y:S02]  /*3e20*/  FFMA.FTZ R8, R37, R10.reuse, R8 ;  /* 0x0000000a25087223 */ /* 0x080fe40000010008 */
[-C--:B------:R-:W-:Y:S02]  /*3e30*/  FFMA.FTZ R17, R38, R10.reuse, R17 ;  /* 0x0000000a26117223 */ /* 0x080fe40000010011 */
[----:B------:R-:W-:Y:S02]  /*3e40*/  FFMA.FTZ R10, R39, R10, R35 ;  /* 0x0000000a270a7223 */ /* 0x000fe40000010023 */
[----:B------:R-:W-:-:S02]  /*3e50*/  FFMA.FTZ R40, R44, R9, R11 ;  /* 0x000000092c287223 */ /* 0x000fc4000001000b */
[-C--:B------:R-:W-:Y:S02]  /*3e60*/  FFMA.FTZ R41, R45, R9.reuse, R8 ;  /* 0x000000092d297223 */ /* 0x080fe40000010008 */
[-C--:B------:R-:W-:Y:S02]  /*3e70*/  FFMA.FTZ R42, R46, R9.reuse, R17 ;  /* 0x000000092e2a7223 */ /* 0x080fe40000010011 */
[----:B------:R-:W-:Y:S02]  /*3e80*/  FFMA.FTZ R43, R47, R9, R10 ;  /* 0x000000092f2b7223 */ /* 0x000fe4000001000a */
.L_x_2397:
[----:B------:R-:W-:Y:S05]  /*3e90*/  BSYNC B1 ;  /* 0x0000000000017941 */ /* 0x000fea0003800000 */
.L_x_2396:
[----:B------:R-:W-:-:S13]  /*3ea0*/  ISETP.LT.OR P0, PT, R5, UR5, P0 ;  /* 0x0000000505007c0c */ /* 0x000fda0008701670 */
[----:B------:R-:W-:Y:S05]  /*3eb0*/  @!P0 BRA `(.L_x_2389) ;  /* 0x0000018000008947 */ /* 0x000fea0003800000 */
[----:B------:R-:W3:Y:S04]  /*3ec0*/  LDG.E.128 R20, [R54.64] ;  /* 0x0000002436147981 */ /* 0x000ee8000c1e1d00 */
[----:B------:R-:W4:Y:S04]  /*3ed0*/  LDG.E.128 R16, [R54.64+0x400] ;  /* 0x0004002436107981 */ /* 0x000f28000c1e1d00 */
[----:B--2---:R-:W2:Y:S04]  /*3ee0*/  LDG.E.128 R8, [R54.64+0x800] ;  /* 0x0008002436087981 */ /* 0x004ea8000c1e1d00 */
[----:B------:R-:W2:Y:S04]  /*3ef0*/  LDG.E.128 R24, [R54.64+0xc00] ;  /* 0x000c002436187981 */ /* 0x000ea8000c1e1d00 */
[----:B------:R-:W3:Y:S04]  /*3f00*/  LDS R5, [R4+-0x20] ;  /* 0xffffe00004057984 */ /* 0x000ee80000000800 */
[----:B------:R-:W4:Y:S04]  /*3f10*/  LDS R28, [R4+-0x10] ;  /* 0xfffff000041c7984 */ /* 0x000f280000000800 */
[----:B------:R-:W2:Y:S04]  /*3f20*/  LDS R30, [R4] ;  /* 0x00000000041e7984 */ /* 0x000ea80000000800 */
[----:B------:R-:W0:Y:S01]  /*3f30*/  LDS R31, [R4+0x10] ;  /* 0x00001000041f7984 */ /* 0x000e220000000800 */
        /* <DEDUP_REMOVED lines=16> */
.L_x_2389:
[----:B0-----:R-:W-:Y:S05]  /*4040*/  BSYNC B0 ;  /* 0x0000000000007941 */ /* 0x001fea0003800000 */
.L_x_2388:
        /* <DEDUP_REMOVED lines=12> */
.L_x_2404:
        /* <DEDUP_REMOVED lines=38> */
.L_x_2403:
[----:B------:R-:W-:Y:S05]  /*4370*/  BSYNC B2 ;  /* 0x0000000000027941 */ /* 0x000fea0003800000 */
.L_x_2402:
[----:B------:R-:W-:Y:S02]  /*4380*/  IADD3 R7, R7, 0x4, RZ ;  /* 0x0000000407077810 */ /* 0x000fe40007ffe0ff */
[----:B------:R-:W-:Y:S01]  /*4390*/  IADD3 R9, R9, 0x10, RZ ;  /* 0x0000001009097810 */ /* 0x000fe20007ffe0ff */
[----:B------:R-:W-:Y:S05]  /*43a0*/  @P0 BRA `(.L_x_2404) ;  /* 0xfffffd6000000947 */ /* 0x000fea000383ffff */
.L_x_2401:
[----:B------:R-:W-:Y:S05]  /*43b0*/  BSYNC B1 ;  /* 0x0000000000017941 */ /* 0x000fea0003800000 */
.L_x_2400:
[----:B------:R-:W-:-:S13]  /*43c0*/  ISETP.GE.U32.AND P0, PT, R11, 0xc, PT ;  /* 0x0000000c0b00780c */ /* 0x000fda0003f06070 */
[----:B------:R-:W-:Y:S05]  /*43d0*/  @!P0 BRA `(.L_x_2399) ;  /* 0x000009f000008947 */ /* 0x000fea0003800000 */
[----:B------:R-:W-:Y:S02]  /*43e0*/  LEA R4, R7, 0x20, 0x2 ;  /* 0x0000002007047811 */ /* 0x000fe400078e10ff */
[----:B------:R-:W-:-:S05]  /*43f0*/  MOV R5, UR43 ;  /* 0x0000002b00057c02 */ /* 0x000fca0008000f00 */
[----:B------:R-:W-:-:S05]  /*4400*/  IMAD R4, R5, -0x4, R4 ;  /* 0xfffffffc05047824 */ /* 0x000fca00078e0204 */
[----:B------:R-:W-:Y:S02]  /*4410*/  IADD3 R4, R4, 0x110, RZ ;  /* 0x0000011004047810 */ /* 0x000fe40007ffe0ff */
.L_x_2413:
        /* <DEDUP_REMOVED lines=42> */
.L_x_2406:
[----:B------:R-:W-:Y:S05]  /*46c0*/  BSYNC B1 ;  /* 0x0000000000017941 */ /* 0x000fea0003800000 */
.L_x_2405:
        /* <DEDUP_REMOVED lines=35> */
.L_x_2408:
[----:B------:R-:W-:Y:S05]  /*4900*/  BSYNC B1 ;  /* 0x0000000000017941 */ /* 0x000fea0003800000 */
.L_x_2407:
        /* <DEDUP_REMOVED lines=35> */
.L_x_2410:
[----:B------:R-:W-:Y:S05]  /*4b40*/  BSYNC B1 ;  /* 0x0000000000017941 */ /* 0x000fea0003800000 */
.L_x_2409:
        /* <DEDUP_REMOVED lines=35> */
.L_x_2412:
[----:B------:R-:W-:Y:S05]  /*4d80*/  BSYNC B1 ;  /* 0x0000000000017941 */ /* 0x000fea0003800000 */
.L_x_2411:
[----:B------:R-:W-:Y:S02]  /*4d90*/  IADD3 R7, R7, 0x10, RZ ;  /* 0x0000001007077810 */ /* 0x000fe40007ffe0ff */
[----:B------:R-:W-:-:S02]  /*4da0*/  IADD3 R4, R4, 0x40, RZ ;  /* 0x0000004004047810 */ /* 0x000fc40007ffe0ff */
[----:B------:R-:W-:-:S13]  /*4db0*/  ISETP.GE.AND P0, PT, R7, UR40, PT ;  /* 0x0000002807007c0c */ /* 0x000fda000bf06270 */
[----:B------:R-:W-:Y:S05]  /*4dc0*/  @!P0 BRA `(.L_x_2413) ;  /* 0xfffff65000008947 */ /* 0x000fea000383ffff */
.L_x_2399:
[----:B------:R-:W-:Y:S05]  /*4dd0*/  BSYNC B0 ;  /* 0x0000000000007941 */ /* 0x000fea0003800000 */
.L_x_2398:
        /* <DEDUP_REMOVED lines=11> */
[----:B------:R-:W0:Y:S02]  /*4e90*/  LDS R0, [R0+0x110] ;  /* 0x0001100000007984 */ /* 0x000e240000000800 */
[----:B------:R-:W-:Y:S01]  /*4ea0*/  UISETP.NE.AND.EX UP0, UPT, URZ, UR5, UPT, UP0 ;  /* 0x000000053f00728c */ /* 0x000fe2000bf05300 */
[----:B------:R-:W-:-:S02]  /*4eb0*/  ISETP.NE.AND P3, PT, R4, 0x2, PT ;  /* 0x000000020400780c */ /* 0x000fc40003f65270 */
[----:B------:R-:W-:-:S03]  /*4ec0*/  IADD3 R4, R49, UR42, RZ ;  /* 0x0000002a31047c10 */ /* 0x000fc6000fffe0ff */
[----:B------:R-:W-:-:S08]  /*4ed0*/  PLOP3.LUT P4, PT, PT, PT, UP0, 0x80, 0x0 ;  /* 0x000000000000781c */ /* 0x000fd00003f8f008 */
[C---:B------:R-:W-:Y:S01]  /*4ee0*/  @!P3 IADD3 R16, P1, R4.reuse, c[0x0][0x188], RZ ;  /* 0x000062000410ba10 */ /* 0x040fe20007f3e0ff */
[----:B------:R-:W-:Y:S01]  /*4ef0*/  ULDC UR5, c[0x0][0x1d8] ;  /* 0x0000760000057ab9 */ /* 0x000fe20000000800 */
[----:B------:R-:W3:Y:S02]  /*4f00*/  @!P3 LDG.E R52, [R52.64+0x8] ;  /* 0x000008243434b981 */ /* 0x000ee4000c1e1900 */
[C---:B------:R-:W-:Y:S02]  /*4f10*/  @!P3 LEA.HI.X.SX32 R17, R4.reuse, c[0x0][0x18c], 0x1, P1 ;  /* 0x000063000411ba11 */ /* 0x040fe400008f0eff */
[----:B------:R-:W4:Y:S04]  /*4f20*/  @P4 S2R R10, SR_CTAID.X ;  /* 0x00000000000a4919 */ /* 0x000f280000002500 */
[----:B--2---:R-:W2:Y:S01]  /*4f30*/  @!P3 LDG.E R16, [R16.64] ;  /* 0x000000241010b981 */ /* 0x004ea2000c1e1900 */
[----:B----4-:R-:W4:Y:S01]  /*4f40*/  @P4 R2UR UR4, R10 ;  /* 0x000000000a0443c2 */ /* 0x010f2200000e0000 */
[----:B------:R-:W-:-:S06]  /*4f50*/  @P3 IMAD.WIDE R4, R4, R9, c[0x0][0x188] ;  /* 0x0000620004043625 */ /* 0x000fcc00078e0209 */
[----:B------:R-:W3:Y:S01]  /*4f60*/  @P3 LDG.E.128 R4, [R4.64] ;  /* 0x0000002404043981 */ /* 0x000ee2000c1e1d00 */
[----:B----4-:R-:W-:-:S06]  /*4f70*/  @UP0 UIMAD UR4, UR38, UR5, UR4 ;  /* 0x00000005260402a4 */ /* 0x010fcc000f8e0204 */
[----:B------:R-:W-:-:S05]  /*4f80*/  MOV R8, UR4 ;  /* 0x0000000400087c02 */ /* 0x000fca0008000f00 */
[----:B------:R-:W-:-:S04]  /*4f90*/  @P4 IMAD R8, R8, 0x40, R49 ;  /* 0x0000004008084824 */ /* 0x000fc800078e0231 */
[----:B------:R-:W-:-:S06]  /*4fa0*/  @P4 IMAD.WIDE R8, R8, R9, c[0x0][0x238] ;  /* 0x00008e0008084625 */ /* 0x000fcc00078e0209 */
[----:B------:R-:W4:Y:S01]  /*4fb0*/  @P4 LDG.E.128 R8, [R8.64] ;  /* 0x0000002408084981 */ /* 0x000f22000c1e1d00 */
[----:B------:R-:W-:Y:S02]  /*4fc0*/  IMAD.U32 R22, RZ, RZ, UR41 ;  /* 0x00000029ff167e24 */ /* 0x000fe4000f8e00ff */
[----:B------:R-:W-:Y:S02]  /*4fd0*/  IMAD.SHL.U32 R2, R2, 0x40, RZ ;  /* 0x0000004002027824 */ /* 0x000fe400078e00ff */
[----:B------:R-:W-:Y:S01]  /*4fe0*/  IMAD R23, R22, c[0x0][0x1d4], R49 ;  /* 0x0000750016177a24 */ /* 0x000fe200078e0231 */
[----:B--2---:R-:W-:Y:S02]  /*4ff0*/  @!P3 PRMT R18, R16, 0x9910, RZ ;  /* 0x000099101012b816 */ /* 0x004fe400000000ff */
[----:B------:R-:W-:Y:S02]  /*5000*/  @!P3 SHF.R.U32.HI R19, RZ, 0x18, R16 ;  /* 0x00000018ff13b819 */ /* 0x000fe40000011610 */
[----:B------:R-:W-:-:S02]  /*5010*/  @!P3 SHF.R.S32.HI R18, RZ, 0x8, R18 ;  /* 0x00000008ff12b819 */ /* 0x000fc40000011412 */
[----:B------:R-:W-:Y:S01]  /*5020*/  @!P3 SHF.R.U32.HI R17, RZ, 0x10, R16 ;  /* 0x00000010ff11b819 */ /* 0x000fe20000011610 */
[----:B------:R-:W3:Y:S08]  /*5030*/  @!P3 I2F.S8 R20, R16 ;  /* 0x000000100014b306 */ /* 0x000ef00000001400 */
[----:B------:R2:W1:Y:S08]  /*5040*/  @!P3 I2F.S8 R21, R17 ;  /* 0x000000110015b306 */ /* 0x0004700000001400 */
[----:B------:R-:W0:Y:S08]  /*5050*/  @!P3 I2F.S8 R19, R19 ;  /* 0x000000130013b306 */ /* 0x000e300000001400 */
[----:B------:R-:W0:Y:S01]  /*5060*/  @!P3 I2F.S16 R18, R18 ;  /* 0x000000120012b306 */ /* 0x000e220000101400 */
[----:B--2---:R-:W-:Y:S01]  /*5070*/  SHF.R.S32.HI R17, RZ, 0x1f, R23 ;  /* 0x0000001fff117819 */ /* 0x004fe20000011417 */
[-C--:B---3--:R-:W-:Y:S01]  /*5080*/  @!P3 FMUL.FTZ R4, R20, R52.reuse ;  /* 0x000000341404b220 */ /* 0x088fe20000410000 */
        /* <DEDUP_REMOVED lines=11> */
[----:B----4-:R-:W-:-:S02]  /*5140*/  @P4 FMUL.FTZ R4, R4, R8 ;  /* 0x0000000804044220 */ /* 0x010fc40000410000 */
        /* <DEDUP_REMOVED lines=8> */
.L_x_2415:
[----:B------:R-:W-:Y:S05]  /*51d0*/  BSYNC B0 ;  /* 0x0000000000007941 */ /* 0x000fea0003800000 */
.L_x_2414:
[----:B------:R-:W-:Y:S01]  /*51e0*/  BAR.SYNC.DEFER_BLOCKING 0x0 ;  /* 0x0000000000007b1d */ /* 0x000fe20000010000 */
[----:B------:R-:W-:-:S04]  /*51f0*/  LOP3.LUT R0, R3, 0xfffffff0, RZ, 0xc0, !PT ;  /* 0xfffffff003007812 */ /* 0x000fc800078ec0ff */
[----:B------:R-:W-:Y:S01]  /*5200*/  ISETP.NE.AND P1, PT, R0, 0x10, PT ;  /* 0x000000100000780c */ /* 0x000fe20003f25270 */
[----:B------:R-:W-:Y:S04]  /*5210*/  @!P2 STS.128 [R48.X4+-0xf0], R40 ;  /* 0xffff10283000a388 */ /* 0x000fe80000004c00 */
[----:B------:R-:W-:Y:S01]  /*5220*/  BAR.SYNC.DEFER_BLOCKING 0x0 ;  /* 0x0000000000007b1d */ /* 0x000fe20000010000 */
[C---:B------:R-:W-:Y:S02]  /*5230*/  ISETP.GT.AND P2, PT, R3.reuse, 0xf, PT ;  /* 0x0000000f0300780c */ /* 0x040fe40003f44270 */
[----:B------:R-:W-:-:S03]  /*5240*/  IADD3 R3, R3, 0xf, RZ ;  /* 0x0000000f03037810 */ /* 0x000fc60007ffe0ff */
[----:B0-----:R-:W0:Y:S02]  /*5250*/  @!P0 LDS.128 R4, [R48.X4+0x110] ;  /* 0x0001100030048984 */ /* 0x001e240000004c00 */
[----:B0-----:R-:W-:Y:S02]  /*5260*/  @!P0 FADD.FTZ R40, R40, R4 ;  /* 0x0000000428288221 */ /* 0x001fe40000010000 */
[----:B------:R-:W-:Y:S02]  /*5270*/  @!P0 FADD.FTZ R41, R41, R5 ;  /* 0x0000000529298221 */ /* 0x000fe40000010000 */
[----:B------:R-:W-:Y:S02]  /*5280*/  @!P0 FADD.FTZ R42, R42, R6 ;  /* 0x000000062a2a8221 */ /* 0x000fe40000010000 */
[----:B------:R-:W-:Y:S01]  /*5290*/  @!P0 FADD.FTZ R43, R43, R7 ;  /* 0x000000072b2b8221 */ /* 0x000fe20000010000 */
[----:B------:R-:W-:Y:S01]  /*52a0*/  BAR.SYNC.DEFER_BLOCKING 0x0 ;  /* 0x0000000000007b1d */ /* 0x000fe20000010000 */
[----:B------:R-:W-:-:S05]  /*52b0*/  ISETP.GT.U32.AND P0, PT, R3, 0x1e, PT ;  /* 0x0000001e0300780c */ /* 0x000fca0003f04070 */
[----:B------:R0:W-:Y:S04]  /*52c0*/  @!P1 STS.128 [R48.X4+0x10], R40 ;  /* 0x0000102830009388 */ /* 0x0001e80000004c00 */
[----:B------:R-:W-:Y:S06]  /*52d0*/  BAR.SYNC.DEFER_BLOCKING 0x0 ;  /* 0x0000000000007b1d */ /* 0x000fec0000010000 */
        /* <DEDUP_REMOVED lines=16> */
[----:B------:R-:W3:Y:S01]  /*53e0*/  LDG.E R2, [R2.64] ;  /* 0x0000002402027981 */ /* 0x000ee2000c1e1900 */
[----:B------:R-:W-:Y:S01]  /*53f0*/  IADD3 R49, R49, UR41, RZ ;  /* 0x0000002931317c10 */ /* 0x000fe2000fffe0ff */
        /* <DEDUP_REMOVED lines=24> */
.L_x_2365:
[----:B------:R-:W-:Y:S01]  /*5580*/  MOV R36, R3 ;  /* 0x0000000300247202 */ /* 0x000fe20000000f00 */
[----:B------:R-:W-:Y:S01]  /*5590*/  IMAD.MOV.U32 R37, RZ, RZ, 0x10 ;  /* 0x00000010ff257424 */ /* 0x000fe200078e00ff */
[----:B------:R-:W-:Y:S01]  /*55a0*/  MOV R34, 0x55e0 ;  /* 0x000055e000227802 */ /* 0x000fe20000000f00 */
[----:B------:R-:W-:Y:S02]  /*55b0*/  IMAD.MOV.U32 R38, RZ, RZ, 0x1f ;  /* 0x0000001fff267424 */ /* 0x000fe400078e00ff */
[----:B------:R-:W-:Y:S02]  /*55c0*/  IMAD.MOV.U32 R39, RZ, RZ, -0x1 ;  /* 0xffffffffff277424 */ /* 0x000fe400078e00ff */
[----:B01----:R-:W-:Y:S05]  /*55d0*/  CALL.REL.NOINC `($__internal_23_$__cuda_sm70_shflsync_bfly_p) ;  /* 0x0000046000007944 */ /* 0x003fea0003c00000 */
[----:B-1----:R-:W-:Y:S01]  /*55e0*/  MOV R0, R36 ;  /* 0x0000002400007202 */ /* 0x002fe20000000f00 */
[----:B0-----:R-:W-:Y:S05]  /*55f0*/  BRA `(.L_x_2416) ;  /* 0xffffc0a000007947 */ /* 0x001fea000383ffff */
.L_x_2366:
[----:B------:R-:W-:Y:S01]  /*5600*/  IMAD.MOV.U32 R36, RZ, RZ, R7 ;  /* 0x000000ffff247224 */ /* 0x000fe200078e0007 */
[----:B------:R-:W-:Y:S01]  /*5610*/  MOV R39, 0xffffffff ;  /* 0xffffffff00277802 */ /* 0x000fe20000000f00 */
[----:B------:R-:W-:Y:S01]  /*5620*/  IMAD.MOV.U32 R37, RZ, RZ, 0x8 ;  /* 0x00000008ff257424 */ /* 0x000fe200078e00ff */
[----:B------:R-:W-:Y:S01]  /*5630*/  MOV R34, 0x5660 ;  /* 0x0000566000227802 */ /* 0x000fe20000000f00 */
[----:B------:R-:W-:-:S02]  /*5640*/  IMAD.MOV.U32 R38, RZ, RZ, 0x1f ;  /* 0x0000001fff267424 */ /* 0x000fc400078e00ff */
[----:B012---:R-:W-:Y:S05]  /*5650*/  CALL.REL.NOINC `($__internal_23_$__cuda_sm70_shflsync_bfly_p) ;  /* 0x000003e000007944 */ /* 0x007fea0003c00000 */
[----:B-1----:R-:W-:Y:S01]  /*5660*/  FADD.FTZ R7, R7, R36 ;  /* 0x0000002407077221 */ /* 0x002fe20000010000 */
[----:B------:R-:W-:Y:S01]  /*5670*/  MOV R34, 0x56d0 ;  /* 0x000056d000227802 */ /* 0x000fe20000000f00 */
[----:B0-----:R-:W-:-:S02]  /*5680*/  IMAD.MOV.U32 R37, RZ, RZ, 0x4 ;  /* 0x00000004ff257424 */ /* 0x001fc400078e00ff */
[----:B------:R-:W-:Y:S01]  /*5690*/  IMAD.MOV.U32 R38, RZ, RZ, 0x1f ;  /* 0x0000001fff267424 */ /* 0x000fe200078e00ff */
[----:B------:R-:W-:Y:S01]  /*56a0*/  MOV R36, R7 ;  /* 0x0000000700247202 */ /* 0x000fe20000000f00 */
[----:B------:R-:W-:Y:S02]  /*56b0*/  IMAD.MOV.U32 R39, RZ, RZ, -0x1 ;  /* 0xffffffffff277424 */ /* 0x000fe400078e00ff */
[----:B------:R-:W-:Y:S05]  /*56c0*/  CALL.REL.NOINC `($__internal_23_$__cuda_sm70_shflsync_bfly_p) ;  /* 0x0000037000007944 */ /* 0x000fea0003c00000 */
[----:B-1----:R-:W-:Y:S01]  /*56d0*/  FADD.FTZ R7, R7, R36 ;  /* 0x0000002407077221 */ /* 0x002fe20000010000 */
[----:B------:R-:W-:Y:S01]  /*56e0*/  MOV R34, 0x5740 ;  /* 0x0000574000227802 */ /* 0x000fe20000000f00 */
[----:B0-----:R-:W-:Y:S02]  /*56f0*/  IMAD.MOV.U32 R37, RZ, RZ, 0x2 ;  /* 0x00000002ff257424 */ /* 0x001fe400078e00ff */
[----:B------:R-:W-:Y:S01]  /*5700*/  IMAD.MOV.U32 R38, RZ, RZ, 0x1f ;  /* 0x0000001fff267424 */ /* 0x000fe200078e00ff */
[----:B------:R-:W-:Y:S01]  /*5710*/  MOV R36, R7 ;  /* 0x0000000700247202 */ /* 0x000fe20000000f00 */
[----:B------:R-:W-:Y:S02]  /*5720*/  IMAD.MOV.U32 R39, RZ, RZ, -0x1 ;  /* 0xffffffffff277424 */ /* 0x000fe400078e00ff */
[----:B------:R-:W-:Y:S05]  /*5730*/  CALL.REL.NOINC `($__internal_23_$__cuda_sm70_shflsync_bfly_p) ;  /* 0x0000030000007944 */ /* 0x000fea0003c00000 */
[----:B-1----:R-:W-:Y:S01]  /*5740*/  FADD.FTZ R4, R7, R36 ;  /* 0x0000002407047221 */ /* 0x002fe20000010000 */
[----:B------:R-:W-:Y:S01]  /*5750*/  MOV R34, 0x57b0 ;  /* 0x000057b000227802 */ /* 0x000fe20000000f00 */
[----:B0-----:R-:W-:-:S02]  /*5760*/  IMAD.MOV.U32 R37, RZ, RZ, 0x1 ;  /* 0x00000001ff257424 */ /* 0x001fc400078e00ff */
[----:B------:R-:W-:Y:S01]  /*5770*/  IMAD.MOV.U32 R38, RZ, RZ, 0x1f ;  /* 0x0000001fff267424 */ /* 0x000fe200078e00ff */
[----:B------:R-:W-:Y:S01]  /*5780*/  MOV R36, R4 ;  /* 0x0000000400247202 */ /* 0x000fe20000000f00 */
[----:B------:R-:W-:Y:S02]  /*5790*/  IMAD.MOV.U32 R39, RZ, RZ, -0x1 ;  /* 0xffffffffff277424 */ /* 0x000fe400078e00ff */
[----:B------:R-:W-:Y:S05]  /*57a0*/  CALL.REL.NOINC `($__internal_23_$__cuda_sm70_shflsync_bfly_p) ;  /* 0x0000029000007944 */ /* 0x000fea0003c00000 */
[----:B-1----:R-:W-:Y:S01]  /*57b0*/  IMAD.MOV.U32 R5, RZ, RZ, R36 ;  /* 0x000000ffff057224 */ /* 0x002fe200078e0024 */
[----:B0-----:R-:W-:Y:S05]  /*57c0*/  BRA `(.L_x_2417) ;  /* 0xffffbf6000007947 */ /* 0x001fea000383ffff */
.L_x_2371:
[----:B------:R-:W-:Y:S01]  /*57d0*/  HFMA2.MMA R38, -RZ, RZ, 0, 1.847743988037109375e-06 ;  /* 0x0000001fff267435 */ /* 0x000fe200000001ff */
[----:B------:R-:W-:Y:S01]  /*57e0*/  IMAD.MOV.U32 R36, RZ, RZ, R57 ;  /* 0x000000ffff247224 */ /* 0x000fe200078e0039 */
[----:B------:R-:W-:Y:S01]  /*57f0*/  MOV R34, 0x5830 ;  /* 0x0000583000227802 */ /* 0x000fe20000000f00 */
[----:B------:R-:W-:Y:S02]  /*5800*/  IMAD.MOV.U32 R37, RZ, RZ, 0x2 ;  /* 0x00000002ff257424 */ /* 0x000fe400078e00ff */
[----:B------:R-:W-:Y:S02]  /*5810*/  IMAD.MOV.U32 R39, RZ, RZ, -0x1 ;  /* 0xffffffffff277424 */ /* 0x000fe400078e00ff */
[----:B------:R-:W-:Y:S05]  /*5820*/  CALL.REL.NOINC `($__internal_23_$__cuda_sm70_shflsync_bfly_p) ;  /* 0x0000021000007944 */ /* 0x000fea0003c00000 */
[----:B-1----:R-:W-:Y:S01]  /*5830*/  IMAD.MOV.U32 R34, RZ, RZ, R36 ;  /* 0x000000ffff227224 */ /* 0x002fe200078e0024 */
[----:B0-----:R-:W-:Y:S05]  /*5840*/  BRA `(.L_x_2418) ;  /* 0xffffcda000007947 */ /* 0x001fea000383ffff */
.L_x_2372:
[----:B------:R-:W-:Y:S01]  /*5850*/  IMAD.MOV.U32 R36, RZ, RZ, R57 ;  /* 0x000000ffff247224 */ /* 0x000fe200078e0039 */
[----:B------:R-:W-:Y:S01]  /*5860*/  MOV R37, 0x1 ;  /* 0x0000000100257802 */ /* 0x000fe20000000f00 */
[----:B------:R-:W-:Y:S01]  /*5870*/  IMAD.MOV.U32 R38, RZ, RZ, 0x1f ;  /* 0x0000001fff267424 */ /* 0x000fe200078e00ff */
[----:B------:R-:W-:Y:S01]  /*5880*/  MOV R34, 0x58b0 ;  /* 0x000058b000227802 */ /* 0x000fe20000000f00 */
[----:B------:R-:W-:-:S02]  /*5890*/  IMAD.MOV.U32 R39, RZ, RZ, -0x1 ;  /* 0xffffffffff277424 */ /* 0x000fc400078e00ff */
[----:B------:R-:W-:Y:S05]  /*58a0*/  CALL.REL.NOINC `($__internal_23_$__cuda_sm70_shflsync_bfly_p) ;  /* 0x0000019000007944 */ /* 0x000fea0003c00000 */
[----:B-1----:R-:W-:Y:S01]  /*58b0*/  IMAD.MOV.U32 R34, RZ, RZ, R36 ;  /* 0x000000ffff227224 */ /* 0x002fe200078e0024 */
[----:B0-----:R-:W-:Y:S05]  /*58c0*/  BRA `(.L_x_2419) ;  /* 0xffffcd5000007947 */ /* 0x001fea000383ffff */
.L_x_2376:
[----:B------:R-:W-:Y:S01]  /*58d0*/  MOV R36, R3 ;  /* 0x0000000300247202 */ /* 0x000fe20000000f00 */
[----:B------:R-:W-:Y:S01]  /*58e0*/  IMAD.MOV.U32 R37, RZ, RZ, 0x10 ;  /* 0x00000010ff257424 */ /* 0x000fe200078e00ff */
[----:B------:R-:W-:Y:S01]  /*58f0*/  MOV R34, 0x5930 ;  /* 0x0000593000227802 */ /* 0x000fe20000000f00 */
[----:B------:R-:W-:-:S02]  /*5900*/  IMAD.MOV.U32 R38, RZ, RZ, 0x1f ;  /* 0x0000001fff267424 */ /* 0x000fc400078e00ff */
[----:B------:R-:W-:Y:S02]  /*5910*/  IMAD.MOV.U32 R39, RZ, RZ, -0x1 ;  /* 0xffffffffff277424 */ /* 0x000fe400078e00ff */
[----:B012---:R-:W-:Y:S05]  /*5920*/  CALL.REL.NOINC `($__internal_23_$__cuda_sm70_shflsync_bfly_p) ;  /* 0x0000011000007944 */ /* 0x007fea0003c00000 */
[----:B-1----:R-:W-:Y:S01]  /*5930*/  MOV R4, R36 ;  /* 0x0000002400047202 */ /* 0x002fe20000000f00 */
[----:B0-----:R-:W-:Y:S05]  /*5940*/  BRA `(.L_x_2420) ;  /* 0xffffcef000007947 */ /* 0x001fea000383ffff */
.L_x_2377:
[----:B------:R-:W-:Y:S01]  /*5950*/  IMAD.MOV.U32 R36, RZ, RZ, R5 ;  /* 0x000000ffff247224 */ /* 0x000fe200078e0005 */
[----:B------:R-:W-:Y:S01]  /*5960*/  MOV R39, 0xffffffff ;  /* 0xffffffff00277802 */ /* 0x000fe20000000f00 */
[----:B------:R-:W-:Y:S01]  /*5970*/  IMAD.MOV.U32 R37, RZ, RZ, 0x8 ;  /* 0x00000008ff257424 */ /* 0x000fe200078e00ff */
[----:B------:R-:W-:Y:S01]  /*5980*/  MOV R34, 0x59b0 ;  /* 0x000059b000227802 */ /* 0x000fe20000000f00 */
[----:B------:R-:W-:Y:S02]  /*5990*/  IMAD.MOV.U32 R38, RZ, RZ, 0x1f ;  /* 0x0000001fff267424 */ /* 0x000fe400078e00ff */
[----:B0123--:R-:W-:Y:S05]  /*59a0*/  CALL.REL.NOINC `($__internal_23_$__cuda_sm70_shflsync_bfly_p) ;  /* 0x0000009000007944 */ /* 0x00ffea0003c00000 */
[----:B-1----:R-:W-:Y:S01]  /*59b0*/  FMNMX.FTZ R3, R5, R36, !PT ;  /* 0x0000002405037209 */ /* 0x002fe20007810000 */
[----:B0-----:R-:W-:Y:S01]  /*59c0*/  IMAD.MOV.U32 R37, RZ, RZ, 0x4 ;  /* 0x00000004ff257424 */ /* 0x001fe200078e00ff */
[----:B------:R-:W-:Y:S01]  /*59d0*/  MOV R34, 0x5a20 ;  /* 0x00005a2000227802 */ /* 0x000fe20000000f00 */
[----:B------:R-:W-:Y:S01]  /*59e0*/  IMAD.MOV.U32 R38, RZ, RZ, 0x1f ;  /* 0x0000001fff267424 */ /* 0x000fe200078e00ff */
[----:B------:R-:W-:Y:S01]  /*59f0*/  MOV R36, R3 ;  /* 0x0000000300247202 */ /* 0x000fe20000000f00 */
[----:B------:R-:W-:-:S02]  /*5a00*/  IMAD.MOV.U32 R39, RZ, RZ, -0x1 ;  /* 0xffffffffff277424 */ /* 0x000fc400078e00ff */
[----:B------:R-:W-:Y:S05]  /*5a10*/  CALL.REL.NOINC `($__internal_23_$__cuda_sm70_shflsync_bfly_p) ;  /* 0x0000002000007944 */ /* 0x000fea0003c00000 */
[----:B-1----:R-:W-:Y:S01]  /*5a20*/  IMAD.MOV.U32 R4, RZ, RZ, R36 ;  /* 0x000000ffff047224 */ /* 0x002fe200078e0024 */
[----:B0-----:R-:W-:Y:S05]  /*5a30*/  BRA `(.L_x_2421) ;  /* 0xffffce5000007947 */ /* 0x001fea000383ffff */
        .weak           $__internal_23_$__cuda_sm70_shflsync_bfly_p
        .type           $__internal_23_$__cuda_sm70_shflsync_bfly_p,@function
        .size           $__internal_23_$__cuda_sm70_shflsync_bfly_p,(.L_x_2446 - $__internal_23_$__cuda_sm70_shflsync_bfly_p)
$__internal_23_$__cuda_sm70_shflsync_bfly_p:
[----:B------:R-:W-:Y:S01]  /*5a40*/  IMAD.MOV.U32 R35, RZ, RZ, 0x0 ;  /* 0x00000000ff237424 */ /* 0x000fe200078e00ff */
[----:B------:R-:W-:Y:S04]  /*5a50*/  WARPSYNC R39 ;  /* 0x0000002700007348 */ /* 0x000fe80003800000 */
[----:B------:R0:W1:Y:S01]  /*5a60*/  SHFL.BFLY PT, R36, R36, R37, R38 ;  /* 0x0c00002524247389 */ /* 0x00006200000e0026 */
[----:B------:R-:W-:Y:S05]  /*5a70*/  RET.REL.NODEC R34 `(_ZN4mmha33masked_multihead_attention_kernelIfLi64ELi64ELi4ELi16ELi64ELb0ELb0EEEv26Multihead_attention_paramsIT_XT5_EE) ;  /* 0xffffa58022007950 */ /* 0x000fea0003c3ffff */
.L_x_2422:
        /* <DEDUP_REMOVED lines=16> */
.L_x_2446:


//--------------------- .nv.global.init           --------------------------
	.section	.nv.global.init,"aw",@progbits
.nv.global.init:
	.type		$str,@object
	.size		$str,($str$1 - $str)
$str:
        /*0000*/ 	.byte	0x68, 0x61, 0x6c, 0x66, 0x5f, 0x72, 0x6f, 0x74, 0x61, 0x72, 0x79, 0x5f, 0x64, 0x69, 0x6d, 0x20
        /*0010*/ 	.byte	0x25, 0x20, 0x51, 0x4b, 0x5f, 0x56, 0x45, 0x43, 0x5f, 0x53, 0x49, 0x5a, 0x45, 0x20, 0x3d, 0x3d
        /*0020*/ 	.byte	0x20, 0x30, 0x00
	.type		$str$1,@object
	.size		$str$1,(__unnamed_16 - $str$1)
$str$1:
        /*0023*/ 	.byte	0x2f, 0x74, 0x6d, 0x70, 0x2f, 0x6f, 0x73, 0x73, 0x5f, 0x6b, 0x65, 0x72, 0x6e, 0x65, 0x6c, 0x73
        /* <DEDUP_REMOVED lines=8> */
        /*00b3*/ 	.byte	0x6c, 0x61, 0x74, 0x65, 0x2e, 0x68, 0x70, 0x70, 0x00
	.type		__unnamed_16,@object
	.size		__unnamed_16,(__unnamed_17 - __unnamed_16)
__unnamed_16:
        /* <DEDUP_REMOVED lines=18> */
        /*01dc*/ 	.byte	0x00
	.type		__unnamed_17,@object
	.size		__unnamed_17,(__unnamed_13 - __unnamed_17)
__unnamed_17:
        /* <DEDUP_REMOVED lines=18> */
        /*02fd*/ 	.byte	0x5d, 0x00
	.type		__unnamed_13,@object
	.size		__unnamed_13,(__unnamed_18 - __unnamed_13)
__unnamed_13:
        /* <DEDUP_REMOVED lines=19> */
	.type		__unnamed_18,@object
	.size		__unnamed_18,(__unnamed_4 - __unnamed_18)
__unnamed_18:
        /* <DEDUP_REMOVED lines=19> */
	.type		__unnamed_4,@object
	.size		__unnamed_4,(__unnamed_1 - __unnamed_4)
__unnamed_4:
        /* <DEDUP_REMOVED lines=19> */
	.type		__unnamed_1,@object
	.size		__unnamed_1,(__unnamed_5 - __unnamed_1)
__unnamed_1:
        /* <DEDUP_REMOVED lines=18> */
        /*0785*/ 	.byte	0x65, 0x5d, 0x00
	.type		__unnamed_5,@object
	.size		__unnamed_5,(__unnamed_15 - __unnamed_5)
__unnamed_5:
        /* <DEDUP_REMOVED lines=19> */
	.type		__unnamed_15,@object
	.size		__unnamed_15,(__unnamed_6 - __unnamed_15)
__unnamed_15:
        /* <DEDUP_REMOVED lines=19> */
	.type		__unnamed_6,@object
	.size		__unnamed_6,(__unnamed_14 - __unnamed_6)
__unnamed_6:
        /* <DEDUP_REMOVED lines=19> */
	.type		__unnamed_14,@object
	.size		__unnamed_14,(__unnamed_3 - __unnamed_14)
__unnamed_14:
        /* <DEDUP_REMOVED lines=19> */
	.type		__unnamed_3,@object
	.size		__unnamed_3,(__unnamed_2 - __unnamed_3)
__unnamed_3:
        /* <DEDUP_REMOVED lines=18> */
        /*0d34*/ 	.byte	0x73, 0x65, 0x5d, 0x00
	.type		__unnamed_2,@object
	.size		__unnamed_2,(__unnamed_22 - __unnamed_2)
__unnamed_2:
        /* <DEDUP_REMOVED lines=19> */
	.type		__unnamed_22,@object
	.size		__unnamed_22,(__unnamed_19 - __unnamed_22)
__unnamed_22:
        /* <DEDUP_REMOVED lines=19> */
	.type		__unnamed_19,@object
	.size		__unnamed_19,(__unnamed_23 - __unnamed_19)
__unnamed_19:
        /* <DEDUP_REMOVED lines=19> */
	.type		__unnamed_23,@object
	.size		__unnamed_23,(__unnamed_10 - __unnamed_23)
__unnamed_23:
        /* <DEDUP_REMOVED lines=19> */
	.type		__unnamed_10,@object
	.size		__unnamed_10,(__unnamed_24 - __unnamed_10)
__unnamed_10:
        /* <DEDUP_REMOVED lines=19> */
	.type		__unnamed_24,@object
	.size		__unnamed_24,(__unnamed_21 - __unnamed_24)
__unnamed_24:
        /* <DEDUP_REMOVED lines=19> */
	.type		__unnamed_21,@object
	.size		__unnamed_21,(__unnamed_11 - __unnamed_21)
__unnamed_21:
        /* <DEDUP_REMOVED lines=18> */
        /*154d*/ 	.byte	0x53, 0x20, 0x3d, 0x20, 0x66, 0x61, 0x6c, 0x73, 0x65, 0x5d, 0x00
	.type		__unnamed_11,@object
	.size		__unnamed_11,(__unnamed_7 - __unnamed_11)
__unnamed_11:
        /* <DEDUP_REMOVED lines=19> */
	.type		__unnamed_7,@object
	.size		__unnamed_7,(__unnamed_20 - __unnamed_7)
__unnamed_7:
        /* <DEDUP_REMOVED lines=19> */
	.type		__unnamed_20,@object
	.size		__unnamed_20,(__unnamed_12 - __unnamed_20)
__unnamed_20:
        /* <DEDUP_REMOVED lines=19> */
	.type		__unnamed_12,@object
	.size		__unnamed_12,(__unnamed_9 - __unnamed_12)
__unnamed_12:
        /* <DEDUP_REMOVED lines=19> */
	.type		__unnamed_9,@object
	.size		__unnamed_9,(__unnamed_8 - __unnamed_9)
__unnamed_9:
        /* <DEDUP_REMOVED lines=18> */
        /*1b24*/ 	.byte	0x4d, 0x53, 0x20, 0x3d, 0x20, 0x66, 0x61, 0x6c, 0x73, 0x65, 0x5d, 0x00
	.type		__unnamed_8,@object
	.size		__unnamed_8,(.L_7 - __unnamed_8)
__unnamed_8:
        /* <DEDUP_REMOVED lines=19> */
.L_7:


//--------------------- .nv.shared._ZN4mmha33masked_multihead_attention_kernelItLi64ELi64ELi1ELi8ELi256ELb1ELb1EEEv26Multihead_attention_paramsIT_XT5_EE --------------------------
	.section	.nv.shared._ZN4mmha33masked_multihead_attention_kernelItLi64ELi64ELi1ELi8ELi256ELb1ELb1EEEv26Multihead_attention_paramsIT_XT5_EE,"aw",@nobits
	.sectionflags	@""
	.align	16
.nv.shared._ZN4mmha33masked_multihead_attention_kernelItLi64ELi64ELi1ELi8ELi256ELb1ELb1EEEv26Multihead_attention_paramsIT_XT5_EE:
	.zero		320


//--------------------- .nv.shared._ZN4mmha33masked_multihead_attention_kernelItLi64ELi64ELi2ELi8ELi128ELb1ELb1EEEv26Multihead_attention_paramsIT_XT5_EE --------------------------
	.section	.nv.shared._ZN4mmha33masked_multihead_attention_kernelItLi64ELi64ELi2ELi8ELi128ELb1ELb1EEEv26Multihead_attention_paramsIT_XT5_EE,"aw",@nobits
	.sectionflags	@""
	.align	16
.nv.shared._ZN4mmha33masked_multihead_attention_kernelItLi64ELi64ELi2ELi8ELi128ELb1ELb1EEEv26Multihead_attention_paramsIT_XT5_EE:
	.zero		288


//--------------------- .nv.shared._ZN4mmha33masked_multihead_attention_kernelItLi64ELi64ELi4ELi8ELi64ELb1ELb1EEEv26Multihead_attention_paramsIT_XT5_EE --------------------------
	.section	.nv.shared._ZN4mmha33masked_multihead_attention_kernelItLi64ELi64ELi4ELi8ELi64ELb1ELb1EEEv26Multihead_attention_paramsIT_XT5_EE,"aw",@nobits
	.sectionflags	@""
	.align	16
.nv.shared._ZN4mmha33masked_multihead_attention_kernelItLi64ELi64ELi4ELi8ELi64ELb1ELb1EEEv26Multihead_attention_paramsIT_XT5_EE:
	.zero		272


//--------------------- .nv.shared._ZN4mmha33masked_multihead_attention_kernelItLi64ELi64ELi1ELi8ELi256ELb1ELb0EEEv26Multihead_attention_paramsIT_XT5_EE --------------------------
	.section	.nv.shared._ZN4mmha33masked_multihead_attention_kernelItLi64ELi64ELi1ELi8ELi256ELb1ELb0EEEv26Multihead_attention_paramsIT_XT5_EE,"aw",@nobits
	.sectionflags	@""
	.align	16
.nv.shared._ZN4mmha33masked_multihead_attention_kernelItLi64ELi64ELi1ELi8ELi256ELb1ELb0EEEv26Multihead_attention_paramsIT_XT5_EE:
	.zero		320


//--------------------- .nv.shared._ZN4mmha33masked_multihead_attention_kernelItLi64ELi64ELi2ELi8ELi128ELb1ELb0EEEv26Multihead_attention_paramsIT_XT5_EE --------------------------
	.section	.nv.shared._ZN4mmha33masked_multihead_attention_kernelItLi64ELi64ELi2ELi8ELi128ELb1ELb0EEEv26Multihead_attention_paramsIT_XT5_EE,"aw",@nobits
	.sectionflags	@""
	.align	16
.nv.shared._ZN4mmha33masked_multihead_attention_kernelItLi64ELi64ELi2ELi8ELi128ELb1ELb0EEEv26Multihead_attention_paramsIT_XT5_EE:
	.zero		288


//--------------------- .nv.shared._ZN4mmha33masked_multihead_attention_kernelItLi64ELi64ELi4ELi8ELi64ELb1ELb0EEEv26Multihead_attention_paramsIT_XT5_EE --------------------------
	.section	.nv.shared._ZN4mmha33masked_multihead_attention_kernelItLi64ELi64ELi4ELi8ELi64ELb1ELb0EEEv26Multihead_attention_paramsIT_XT5_EE,"aw",@nobits
	.sectionflags	@""
	.align	16
.nv.shared._ZN4mmha33masked_multihead_attention_kernelItLi64ELi64ELi4ELi8ELi64ELb1ELb0EEEv26Multihead_attention_paramsIT_XT5_EE:
	.zero		272


//--------------------- .nv.shared._ZN4mmha33masked_multihead_attention_kernelIfLi64ELi64ELi1ELi16ELi256ELb1ELb1EEEv26Multihead_attention_paramsIT_XT5_EE --------------------------
	.section	.nv.shared._ZN4mmha33masked_multihead_attention_kernelIfLi64ELi64ELi1ELi16ELi256ELb1ELb1EEEv26Multihead_attention_paramsIT_XT5_EE,"aw",@nobits
	.sectionflags	@""
	.align	16
.nv.shared._ZN4mmha33masked_multihead_attention_kernelIfLi64ELi64ELi1ELi16ELi256ELb1ELb1EEEv26Multihead_attention_paramsIT_XT5_EE:
	.zero		576


//--------------------- .nv.shared._ZN4mmha33masked_multihead_attention_kernelIfLi64ELi64ELi2ELi16ELi128ELb1ELb1EEEv26Multihead_attention_paramsIT_XT5_EE --------------------------
	.section	.nv.shared._ZN4mmha33masked_multihead_attention_kernelIfLi64ELi64ELi2ELi16ELi128ELb1ELb1EEEv26Multihead_attention_paramsIT_XT5_EE,"aw",@nobits
	.sectionflags	@""
	.align	16
.nv.shared._ZN4mmha33masked_multihead_attention_kernelIfLi64ELi64ELi2ELi16ELi128ELb1ELb1EEEv26Multihead_attention_paramsIT_XT5_EE:
	.zero		544


//--------------------- .nv.shared._ZN4mmha33masked_multihead_attention_kernelIfLi64ELi64ELi4ELi16ELi64ELb1ELb1EEEv26Multihead_attention_paramsIT_XT5_EE --------------------------
	.section	.nv.shared._ZN4mmha33masked_multihead_attention_kernelIfLi64ELi64ELi4ELi16ELi64ELb1ELb1EEEv26Multihead_attention_paramsIT_XT5_EE,"aw",@nobits
	.sectionflags	@""
	.align	16
.nv.shared._ZN4mmha33masked_multihead_attention_kernelIfLi64ELi64ELi4ELi16ELi64ELb1ELb1EEEv26Multihead_attention_paramsIT_XT5_EE:
	.zero		528


//--------------------- .nv.shared._ZN4mmha33masked_multihead_attention_kernelIfLi64ELi64ELi1ELi16ELi256ELb1ELb0EEEv26Multihead_attention_paramsIT_XT5_EE --------------------------
	.section	.nv.shared._ZN4mmha33masked_multihead_attention_kernelIfLi64ELi64ELi1ELi16ELi256ELb1ELb0EEEv26Multihead_attention_paramsIT_XT5_EE,"aw",@nobits
	.sectionflags	@""
	.align	16
.nv.shared._ZN4mmha33masked_multihead_attention_kernelIfLi64ELi64ELi1ELi16ELi256ELb1ELb0EEEv26Multihead_attention_paramsIT_XT5_EE:
	.zero		576


//--------------------- .nv.shared._ZN4mmha33masked_multihead_attention_kernelIfLi64ELi64ELi2ELi16ELi128ELb1ELb0EEEv26Multihead_attention_paramsIT_XT5_EE --------------------------
	.section	.nv.shared._ZN4mmha33masked_multihead_attention_kernelIfLi64ELi64ELi2ELi16ELi128ELb1ELb0EEEv26Multihead_attention_paramsIT_XT5_EE,"aw",@nobits
	.sectionflags	@""
	.align	16
.nv.shared._ZN4mmha33masked_multihead_attention_kernelIfLi64ELi64ELi2ELi16ELi128ELb1ELb0EEEv26Multihead_attention_paramsIT_XT5_EE:
	.zero		544


//--------------------- .nv.shared._ZN4mmha33masked_multihead_attention_kernelIfLi64ELi64ELi4ELi16ELi64ELb1ELb0EEEv26Multihead_attention_paramsIT_XT5_EE --------------------------
	.section	.nv.shared._ZN4mmha33masked_multihead_attention_kernelIfLi64ELi64ELi4ELi16ELi64ELb1ELb0EEEv26Multihead_attention_paramsIT_XT5_EE,"aw",@nobits
	.sectionflags	@""
	.align	16
.nv.shared._ZN4mmha33masked_multihead_attention_kernelIfLi64ELi64ELi4ELi16ELi64ELb1ELb0EEEv26Multihead_attention_paramsIT_XT5_EE:
	.zero		528


//--------------------- .nv.shared._ZN4mmha33masked_multihead_attention_kernelItLi64ELi64ELi1ELi8ELi256ELb0ELb1EEEv26Multihead_attention_paramsIT_XT5_EE --------------------------
	.section	.nv.shared._ZN4mmha33masked_multihead_attention_kernelItLi64ELi64ELi1ELi8ELi256ELb0ELb1EEEv26Multihead_attention_paramsIT_XT5_EE,"aw",@nobits
	.sectionflags	@""
	.align	16
.nv.shared._ZN4mmha33masked_multihead_attention_kernelItLi64ELi64ELi1ELi8ELi256ELb0ELb1EEEv26Multihead_attention_paramsIT_XT5_EE:
	.zero		192


//--------------------- .nv.shared._ZN4mmha33masked_multihead_attention_kernelItLi64ELi64ELi2ELi8ELi128ELb0ELb1EEEv26Multihead_attention_paramsIT_XT5_EE --------------------------
	.section	.nv.shared._ZN4mmha33masked_multihead_attention_kernelItLi64ELi64ELi2ELi8ELi128ELb0ELb1EEEv26Multihead_attention_paramsIT_XT5_EE,"aw",@nobits
	.sectionflags	@""
	.align	16
.nv.shared._ZN4mmha33masked_multihead_attention_kernelItLi64ELi64ELi2ELi8ELi128ELb0ELb1EEEv26Multihead_attention_paramsIT_XT5_EE:
	.zero		160


//--------------------- .nv.shared._ZN4mmha33masked_multihead_attention_kernelItLi64ELi64ELi4ELi8ELi64ELb0ELb1EEEv26Multihead_attention_paramsIT_XT5_EE --------------------------
	.section	.nv.shared._ZN4mmha33masked_multihead_attention_kernelItLi64ELi64ELi4ELi8ELi64ELb0ELb1EEEv26Multihead_attention_paramsIT_XT5_EE,"aw",@nobits
	.sectionflags	@""
	.align	16
.nv.shared._ZN4mmha33masked_multihead_attention_kernelItLi64ELi64ELi4ELi8ELi64ELb0ELb1EEEv26Multihead_attention_paramsIT_XT5_EE:
	.zero		144


//--------------------- .nv.shared._ZN4mmha33masked_multihead_attention_kernelItLi64ELi64ELi1ELi8ELi256ELb0ELb0EEEv26Multihead_attention_paramsIT_XT5_EE --------------------------
	.section	.nv.shared._ZN4mmha33masked_multihead_attention_kernelItLi64ELi64ELi1ELi8ELi256ELb0ELb0EEEv26Multihead_attention_paramsIT_XT5_EE,"aw",@nobits
	.sectionflags	@""
	.align	16
.nv.shared._ZN4mmha33masked_multihead_attention_kernelItLi64ELi64ELi1ELi8ELi256ELb0ELb0EEEv26Multihead_attention_paramsIT_XT5_EE:
	.zero		192


//--------------------- .nv.shared._ZN4mmha33masked_multihead_attention_kernelItLi64ELi64ELi2ELi8ELi128ELb0ELb0EEEv26Multihead_attention_paramsIT_XT5_EE --------------------------
	.section	.nv.shared._ZN4mmha33masked_multihead_attention_kernelItLi64ELi64ELi2ELi8ELi128ELb0ELb0EEEv26Multihead_attention_paramsIT_XT5_EE,"aw",@nobits
	.sectionflags	@""
	.align	16
.nv.shared._ZN4mmha33masked_multihead_attention_kernelItLi64ELi64ELi2ELi8ELi128ELb0ELb0EEEv26Multihead_attention_paramsIT_XT5_EE:
	.zero		160


//--------------------- .nv.shared._ZN4mmha33masked_multihead_attention_kernelItLi64ELi64ELi4ELi8ELi64ELb0ELb0EEEv26Multihead_attention_paramsIT_XT5_EE --------------------------
	.section	.nv.shared._ZN4mmha33masked_multihead_attention_kernelItLi64ELi64ELi4ELi8ELi64ELb0ELb0EEEv26Multihead_attention_paramsIT_XT5_EE,"aw",@nobits
	.sectionflags	@""
	.align	16
.nv.shared._ZN4mmha33masked_multihead_attention_kernelItLi64ELi64ELi4ELi8ELi64ELb0ELb0EEEv26Multihead_attention_paramsIT_XT5_EE:
	.zero		144


//--------------------- .nv.shared._ZN4mmha33masked_multihead_attention_kernelIfLi64ELi64ELi1ELi16ELi256ELb0ELb1EEEv26Multihead_attention_paramsIT_XT5_EE --------------------------
	.section	.nv.shared._ZN4mmha33masked_multihead_attention_kernelIfLi64ELi64ELi1ELi16ELi256ELb0ELb1EEEv26Multihead_attention_paramsIT_XT5_EE,"aw",@nobits
	.sectionflags	@""
	.align	16
.nv.shared._ZN4mmha33masked_multihead_attention_kernelIfLi64ELi64ELi1ELi16ELi256ELb0ELb1EEEv26Multihead_attention_paramsIT_XT5_EE:
	.zero		320


//--------------------- .nv.shared._ZN4mmha33masked_multihead_attention_kernelIfLi64ELi64ELi2ELi16ELi128ELb0ELb1EEEv26Multihead_attention_paramsIT_XT5_EE --------------------------
	.section	.nv.shared._ZN4mmha33masked_multihead_attention_kernelIfLi64ELi64ELi2ELi16ELi128ELb0ELb1EEEv26Multihead_attention_paramsIT_XT5_EE,"aw",@nobits
	.sectionflags	@""
	.align	16
.nv.shared._ZN4mmha33masked_multihead_attention_kernelIfLi64ELi64ELi2ELi16ELi128ELb0ELb1EEEv26Multihead_attention_paramsIT_XT5_EE:
	.zero		288


//--------------------- .nv.shared._ZN4mmha33masked_multihead_attention_kernelIfLi64ELi64ELi4ELi16ELi64ELb0ELb1EEEv26Multihead_attention_paramsIT_XT5_EE --------------------------
	.section	.nv.shared._ZN4mmha33masked_multihead_attention_kernelIfLi64ELi64ELi4ELi16ELi64ELb0ELb1EEEv26Multihead_attention_paramsIT_XT5_EE,"aw",@nobits
	.sectionflags	@""
	.align	16
.nv.shared._ZN4mmha33masked_multihead_attention_kernelIfLi64ELi64ELi4ELi16ELi64ELb0ELb1EEEv26Multihead_attention_paramsIT_XT5_EE:
	.zero		272


//--------------------- .nv.shared._ZN4mmha33masked_multihead_attention_kernelIfLi64ELi64ELi1ELi16ELi256ELb0ELb0EEEv26Multihead_attention_paramsIT_XT5_EE --------------------------
	.section	.nv.shared._ZN4mmha33masked_multihead_attention_kernelIfLi64ELi64ELi1ELi16ELi256ELb0ELb0EEEv26Multihead_attention_paramsIT_XT5_EE,"aw",@nobits
	.sectionflags	@""
	.align	16
.nv.shared._ZN4mmha33masked_multihead_attention_kernelIfLi64ELi64ELi1ELi16ELi256ELb0ELb0EEEv26Multihead_attention_paramsIT_XT5_EE:
	.zero		320


//--------------------- .nv.shared._ZN4mmha33masked_multihead_attention_kernelIfLi64ELi64ELi2ELi16ELi128ELb0ELb0EEEv26Multihead_attention_paramsIT_XT5_EE --------------------------
	.section	.nv.shared._ZN4mmha33masked_multihead_attention_kernelIfLi64ELi64ELi2ELi16ELi128ELb0ELb0EEEv26Multihead_attention_paramsIT_XT5_EE,"aw",@nobits
	.sectionflags	@""
	.align	16
.nv.shared._ZN4mmha33masked_multihead_attention_kernelIfLi64ELi64ELi2ELi16ELi128ELb0ELb0EEEv26Multihead_attention_paramsIT_XT5_EE:
	.zero		288


//--------------------- .nv.shared._ZN4mmha33masked_multihead_attention_kernelIfLi64ELi64ELi4ELi16ELi64ELb0ELb0EEEv26Multihead_attention_paramsIT_XT5_EE --------------------------
	.section	.nv.shared._ZN4mmha33masked_multihead_attention_kernelIfLi64ELi64ELi4ELi16ELi64ELb0ELb0EEEv26Multihead_attention_paramsIT_XT5_EE,"aw",@nobits
	.sectionflags	@""
	.align	16
.nv.shared._ZN4mmha33masked_multihead_attention_kernelIfLi64ELi64ELi4ELi16ELi64ELb0ELb0EEEv26Multihead_attention_paramsIT_XT5_EE:
	.zero		272


//--------------------- SYMBOLS --------------------------

	.type		__assertfail,@function
